//
// Generated by NVIDIA NVVM Compiler
//
// Compiler Build ID: CL-36424714
// Cuda compilation tools, release 13.0, V13.0.88
// Based on NVVM 20.0.0
//

.version 9.0
.target sm_100
.address_size 64

	// .globl	main_kernel0
// _ZZ12main_kernel0E15PadInput_shared has been demoted
// _ZZ12main_kernel0E13weight_shared has been demoted

.visible .entry main_kernel0(
	.param .u64 .ptr .align 1 main_kernel0_param_0,
	.param .u64 .ptr .align 1 main_kernel0_param_1,
	.param .u64 .ptr .align 1 main_kernel0_param_2
)
.maxntid 32
{
	.reg .pred 	%p<2>;
	.reg .b32 	%r<164>;
	.reg .b32 	%f<3362>;
	.reg .b64 	%rd<119>;
	// demoted variable
	.shared .align 4 .b8 _ZZ12main_kernel0E15PadInput_shared[8192];
	// demoted variable
	.shared .align 4 .b8 _ZZ12main_kernel0E13weight_shared[16384];
	ld.param.u64 	%rd4, [main_kernel0_param_0];
	ld.param.u64 	%rd78, [main_kernel0_param_1];
	ld.param.u64 	%rd5, [main_kernel0_param_2];
	mov.u32 	%r1, %tid.x;
	shl.b32 	%r83, %r1, 2;
	mul.wide.u32 	%rd79, %r83, 4;
	mov.u32 	%r84, _ZZ12main_kernel0E15PadInput_shared;
	cvt.u64.u32 	%rd80, %r84;
	cvta.shared.u64 	%rd81, %rd80;
	add.s64 	%rd6, %rd81, %rd79;
	// begin inline asm
	{ .reg .u64 addr; cvta.to.shared.u64 addr, %rd6; cvt.u32.u64 %r10, addr; }

	// end inline asm
	mov.u32 	%r85, %ctaid.x;
	mul.hi.u32 	%r86, %r85, -1840700269;
	shr.u32 	%r2, %r86, 4;
	mul.lo.s32 	%r87, %r2, 57344;
	mul.lo.s32 	%r88, %r2, 28;
	sub.s32 	%r3, %r85, %r88;
	shl.b32 	%r89, %r3, 9;
	and.b32  	%r90, %r89, 14336;
	shl.b32 	%r91, %r1, 6;
	and.b32  	%r92, %r91, 1536;
	or.b32  	%r93, %r92, %r87;
	add.s32 	%r94, %r93, %r90;
	and.b32  	%r95, %r83, 28;
	or.b32  	%r4, %r94, %r95;
	mul.wide.u32 	%rd82, %r4, 4;
	add.s64 	%rd7, %rd4, %rd82;
	// begin inline asm
	cp.async.cg.shared.global [%r10], [%rd7], 16;
	// end inline asm
	add.s64 	%rd8, %rd6, 512;
	// begin inline asm
	{ .reg .u64 addr; cvta.to.shared.u64 addr, %rd8; cvt.u32.u64 %r12, addr; }

	// end inline asm
	add.s64 	%rd9, %rd7, 57344;
	// begin inline asm
	cp.async.cg.shared.global [%r12], [%rd9], 16;
	// end inline asm
	add.s64 	%rd10, %rd6, 1024;
	// begin inline asm
	{ .reg .u64 addr; cvta.to.shared.u64 addr, %rd10; cvt.u32.u64 %r14, addr; }

	// end inline asm
	add.s64 	%rd11, %rd7, 114688;
	// begin inline asm
	cp.async.cg.shared.global [%r14], [%rd11], 16;
	// end inline asm
	add.s64 	%rd12, %rd6, 1536;
	// begin inline asm
	{ .reg .u64 addr; cvta.to.shared.u64 addr, %rd12; cvt.u32.u64 %r16, addr; }

	// end inline asm
	add.s64 	%rd13, %rd7, 172032;
	// begin inline asm
	cp.async.cg.shared.global [%r16], [%rd13], 16;
	// end inline asm
	mov.u32 	%r96, _ZZ12main_kernel0E13weight_shared;
	cvt.u64.u32 	%rd83, %r96;
	cvta.shared.u64 	%rd84, %rd83;
	add.s64 	%rd14, %rd84, %rd79;
	// begin inline asm
	{ .reg .u64 addr; cvta.to.shared.u64 addr, %rd14; cvt.u32.u64 %r18, addr; }

	// end inline asm
	shl.b32 	%r97, %r1, 4;
	and.b32  	%r98, %r97, 384;
	shl.b32 	%r99, %r85, 5;
	and.b32  	%r5, %r99, 96;
	or.b32  	%r100, %r98, %r5;
	or.b32  	%r101, %r100, %r95;
	mul.wide.u32 	%rd85, %r101, 4;
	add.s64 	%rd15, %rd78, %rd85;
	// begin inline asm
	cp.async.cg.shared.global [%r18], [%rd15], 16;
	// end inline asm
	add.s64 	%rd16, %rd14, 512;
	// begin inline asm
	{ .reg .u64 addr; cvta.to.shared.u64 addr, %rd16; cvt.u32.u64 %r20, addr; }

	// end inline asm
	add.s64 	%rd17, %rd15, 2048;
	// begin inline asm
	cp.async.cg.shared.global [%r20], [%rd17], 16;
	// end inline asm
	add.s64 	%rd18, %rd14, 1024;
	// begin inline asm
	{ .reg .u64 addr; cvta.to.shared.u64 addr, %rd18; cvt.u32.u64 %r22, addr; }

	// end inline asm
	add.s64 	%rd19, %rd15, 4096;
	// begin inline asm
	cp.async.cg.shared.global [%r22], [%rd19], 16;
	// end inline asm
	add.s64 	%rd20, %rd14, 1536;
	// begin inline asm
	{ .reg .u64 addr; cvta.to.shared.u64 addr, %rd20; cvt.u32.u64 %r24, addr; }

	// end inline asm
	add.s64 	%rd21, %rd15, 6144;
	// begin inline asm
	cp.async.cg.shared.global [%r24], [%rd21], 16;
	// end inline asm
	add.s64 	%rd22, %rd14, 2048;
	// begin inline asm
	{ .reg .u64 addr; cvta.to.shared.u64 addr, %rd22; cvt.u32.u64 %r26, addr; }

	// end inline asm
	add.s64 	%rd23, %rd15, 8192;
	// begin inline asm
	cp.async.cg.shared.global [%r26], [%rd23], 16;
	// end inline asm
	add.s64 	%rd24, %rd14, 2560;
	// begin inline asm
	{ .reg .u64 addr; cvta.to.shared.u64 addr, %rd24; cvt.u32.u64 %r28, addr; }

	// end inline asm
	add.s64 	%rd25, %rd15, 10240;
	// begin inline asm
	cp.async.cg.shared.global [%r28], [%rd25], 16;
	// end inline asm
	add.s64 	%rd26, %rd14, 3072;
	// begin inline asm
	{ .reg .u64 addr; cvta.to.shared.u64 addr, %rd26; cvt.u32.u64 %r30, addr; }

	// end inline asm
	add.s64 	%rd27, %rd15, 12288;
	// begin inline asm
	cp.async.cg.shared.global [%r30], [%rd27], 16;
	// end inline asm
	add.s64 	%rd28, %rd14, 3584;
	// begin inline asm
	{ .reg .u64 addr; cvta.to.shared.u64 addr, %rd28; cvt.u32.u64 %r32, addr; }

	// end inline asm
	add.s64 	%rd29, %rd15, 14336;
	// begin inline asm
	cp.async.cg.shared.global [%r32], [%rd29], 16;
	// end inline asm
	// begin inline asm
	cp.async.commit_group;
	// end inline asm
	add.s64 	%rd30, %rd6, 2048;
	// begin inline asm
	{ .reg .u64 addr; cvta.to.shared.u64 addr, %rd30; cvt.u32.u64 %r34, addr; }

	// end inline asm
	add.s64 	%rd31, %rd7, 128;
	// begin inline asm
	cp.async.cg.shared.global [%r34], [%rd31], 16;
	// end inline asm
	add.s64 	%rd32, %rd6, 2560;
	// begin inline asm
	{ .reg .u64 addr; cvta.to.shared.u64 addr, %rd32; cvt.u32.u64 %r36, addr; }

	// end inline asm
	add.s64 	%rd33, %rd7, 57472;
	// begin inline asm
	cp.async.cg.shared.global [%r36], [%rd33], 16;
	// end inline asm
	add.s64 	%rd34, %rd6, 3072;
	// begin inline asm
	{ .reg .u64 addr; cvta.to.shared.u64 addr, %rd34; cvt.u32.u64 %r38, addr; }

	// end inline asm
	add.s64 	%rd35, %rd7, 114816;
	// begin inline asm
	cp.async.cg.shared.global [%r38], [%rd35], 16;
	// end inline asm
	add.s64 	%rd36, %rd6, 3584;
	// begin inline asm
	{ .reg .u64 addr; cvta.to.shared.u64 addr, %rd36; cvt.u32.u64 %r40, addr; }

	// end inline asm
	add.s64 	%rd37, %rd7, 172160;
	// begin inline asm
	cp.async.cg.shared.global [%r40], [%rd37], 16;
	// end inline asm
	add.s64 	%rd38, %rd14, 4096;
	// begin inline asm
	{ .reg .u64 addr; cvta.to.shared.u64 addr, %rd38; cvt.u32.u64 %r42, addr; }

	// end inline asm
	add.s64 	%rd39, %rd15, 16384;
	// begin inline asm
	cp.async.cg.shared.global [%r42], [%rd39], 16;
	// end inline asm
	add.s64 	%rd40, %rd14, 4608;
	// begin inline asm
	{ .reg .u64 addr; cvta.to.shared.u64 addr, %rd40; cvt.u32.u64 %r44, addr; }

	// end inline asm
	add.s64 	%rd41, %rd15, 18432;
	// begin inline asm
	cp.async.cg.shared.global [%r44], [%rd41], 16;
	// end inline asm
	add.s64 	%rd42, %rd14, 5120;
	// begin inline asm
	{ .reg .u64 addr; cvta.to.shared.u64 addr, %rd42; cvt.u32.u64 %r46, addr; }

	// end inline asm
	add.s64 	%rd43, %rd15, 20480;
	// begin inline asm
	cp.async.cg.shared.global [%r46], [%rd43], 16;
	// end inline asm
	add.s64 	%rd44, %rd14, 5632;
	// begin inline asm
	{ .reg .u64 addr; cvta.to.shared.u64 addr, %rd44; cvt.u32.u64 %r48, addr; }

	// end inline asm
	add.s64 	%rd45, %rd15, 22528;
	// begin inline asm
	cp.async.cg.shared.global [%r48], [%rd45], 16;
	// end inline asm
	add.s64 	%rd46, %rd14, 6144;
	// begin inline asm
	{ .reg .u64 addr; cvta.to.shared.u64 addr, %rd46; cvt.u32.u64 %r50, addr; }

	// end inline asm
	add.s64 	%rd47, %rd15, 24576;
	// begin inline asm
	cp.async.cg.shared.global [%r50], [%rd47], 16;
	// end inline asm
	add.s64 	%rd48, %rd14, 6656;
	// begin inline asm
	{ .reg .u64 addr; cvta.to.shared.u64 addr, %rd48; cvt.u32.u64 %r52, addr; }

	// end inline asm
	add.s64 	%rd49, %rd15, 26624;
	// begin inline asm
	cp.async.cg.shared.global [%r52], [%rd49], 16;
	// end inline asm
	add.s64 	%rd50, %rd14, 7168;
	// begin inline asm
	{ .reg .u64 addr; cvta.to.shared.u64 addr, %rd50; cvt.u32.u64 %r54, addr; }

	// end inline asm
	add.s64 	%rd51, %rd15, 28672;
	// begin inline asm
	cp.async.cg.shared.global [%r54], [%rd51], 16;
	// end inline asm
	add.s64 	%rd52, %rd14, 7680;
	// begin inline asm
	{ .reg .u64 addr; cvta.to.shared.u64 addr, %rd52; cvt.u32.u64 %r56, addr; }

	// end inline asm
	add.s64 	%rd53, %rd15, 30720;
	// begin inline asm
	cp.async.cg.shared.global [%r56], [%rd53], 16;
	// end inline asm
	// begin inline asm
	cp.async.commit_group;
	// end inline asm
	add.s64 	%rd54, %rd6, 4096;
	// begin inline asm
	{ .reg .u64 addr; cvta.to.shared.u64 addr, %rd54; cvt.u32.u64 %r58, addr; }

	// end inline asm
	add.s64 	%rd55, %rd7, 256;
	// begin inline asm
	cp.async.cg.shared.global [%r58], [%rd55], 16;
	// end inline asm
	add.s64 	%rd56, %rd6, 4608;
	// begin inline asm
	{ .reg .u64 addr; cvta.to.shared.u64 addr, %rd56; cvt.u32.u64 %r60, addr; }

	// end inline asm
	add.s64 	%rd57, %rd7, 57600;
	// begin inline asm
	cp.async.cg.shared.global [%r60], [%rd57], 16;
	// end inline asm
	add.s64 	%rd58, %rd6, 5120;
	// begin inline asm
	{ .reg .u64 addr; cvta.to.shared.u64 addr, %rd58; cvt.u32.u64 %r62, addr; }

	// end inline asm
	add.s64 	%rd59, %rd7, 114944;
	// begin inline asm
	cp.async.cg.shared.global [%r62], [%rd59], 16;
	// end inline asm
	add.s64 	%rd60, %rd6, 5632;
	// begin inline asm
	{ .reg .u64 addr; cvta.to.shared.u64 addr, %rd60; cvt.u32.u64 %r64, addr; }

	// end inline asm
	add.s64 	%rd61, %rd7, 172288;
	// begin inline asm
	cp.async.cg.shared.global [%r64], [%rd61], 16;
	// end inline asm
	add.s64 	%rd62, %rd14, 8192;
	// begin inline asm
	{ .reg .u64 addr; cvta.to.shared.u64 addr, %rd62; cvt.u32.u64 %r66, addr; }

	// end inline asm
	add.s64 	%rd63, %rd15, 32768;
	// begin inline asm
	cp.async.cg.shared.global [%r66], [%rd63], 16;
	// end inline asm
	add.s64 	%rd64, %rd14, 8704;
	// begin inline asm
	{ .reg .u64 addr; cvta.to.shared.u64 addr, %rd64; cvt.u32.u64 %r68, addr; }

	// end inline asm
	add.s64 	%rd65, %rd15, 34816;
	// begin inline asm
	cp.async.cg.shared.global [%r68], [%rd65], 16;
	// end inline asm
	add.s64 	%rd66, %rd14, 9216;
	// begin inline asm
	{ .reg .u64 addr; cvta.to.shared.u64 addr, %rd66; cvt.u32.u64 %r70, addr; }

	// end inline asm
	add.s64 	%rd67, %rd15, 36864;
	// begin inline asm
	cp.async.cg.shared.global [%r70], [%rd67], 16;
	// end inline asm
	add.s64 	%rd68, %rd14, 9728;
	// begin inline asm
	{ .reg .u64 addr; cvta.to.shared.u64 addr, %rd68; cvt.u32.u64 %r72, addr; }

	// end inline asm
	add.s64 	%rd69, %rd15, 38912;
	// begin inline asm
	cp.async.cg.shared.global [%r72], [%rd69], 16;
	// end inline asm
	add.s64 	%rd70, %rd14, 10240;
	// begin inline asm
	{ .reg .u64 addr; cvta.to.shared.u64 addr, %rd70; cvt.u32.u64 %r74, addr; }

	// end inline asm
	add.s64 	%rd71, %rd15, 40960;
	// begin inline asm
	cp.async.cg.shared.global [%r74], [%rd71], 16;
	// end inline asm
	add.s64 	%rd72, %rd14, 10752;
	// begin inline asm
	{ .reg .u64 addr; cvta.to.shared.u64 addr, %rd72; cvt.u32.u64 %r76, addr; }

	// end inline asm
	add.s64 	%rd73, %rd15, 43008;
	// begin inline asm
	cp.async.cg.shared.global [%r76], [%rd73], 16;
	// end inline asm
	add.s64 	%rd74, %rd14, 11264;
	// begin inline asm
	{ .reg .u64 addr; cvta.to.shared.u64 addr, %rd74; cvt.u32.u64 %r78, addr; }

	// end inline asm
	add.s64 	%rd75, %rd15, 45056;
	// begin inline asm
	cp.async.cg.shared.global [%r78], [%rd75], 16;
	// end inline asm
	add.s64 	%rd76, %rd14, 11776;
	// begin inline asm
	{ .reg .u64 addr; cvta.to.shared.u64 addr, %rd76; cvt.u32.u64 %r80, addr; }

	// end inline asm
	add.s64 	%rd77, %rd15, 47104;
	// begin inline asm
	cp.async.cg.shared.global [%r80], [%rd77], 16;
	// end inline asm
	// begin inline asm
	cp.async.commit_group;
	// end inline asm
	and.b32  	%r6, %r97, 256;
	shl.b32 	%r102, %r1, 1;
	and.b32  	%r7, %r102, 30;
	mov.f32 	%f3346, 0f00000000;
	mov.b32 	%r163, 0;
	shl.b32 	%r141, %r7, 2;
	mov.f32 	%f3347, %f3346;
	mov.f32 	%f3348, %f3346;
	mov.f32 	%f3349, %f3346;
	mov.f32 	%f3350, %f3346;
	mov.f32 	%f3351, %f3346;
	mov.f32 	%f3352, %f3346;
	mov.f32 	%f3353, %f3346;
	mov.f32 	%f3354, %f3346;
	mov.f32 	%f3355, %f3346;
	mov.f32 	%f3356, %f3346;
	mov.f32 	%f3357, %f3346;
	mov.f32 	%f3358, %f3346;
	mov.f32 	%f3359, %f3346;
	mov.f32 	%f3360, %f3346;
	mov.f32 	%f3361, %f3346;
$L__BB0_1:
	bar.sync 	0;
	add.s32 	%r127, %r163, -1;
	shl.b32 	%r128, %r127, 9;
	and.b32  	%r129, %r128, 1536;
	mul.wide.u32 	%rd110, %r129, 4;
	add.s64 	%rd86, %rd6, %rd110;
	// begin inline asm
	{ .reg .u64 addr; cvta.to.shared.u64 addr, %rd86; cvt.u32.u64 %r103, addr; }

	// end inline asm
	shl.b32 	%r130, %r163, 5;
	add.s32 	%r131, %r4, %r130;
	mul.wide.u32 	%rd111, %r131, 4;
	add.s64 	%rd112, %rd4, %rd111;
	add.s64 	%rd87, %rd112, 384;
	// begin inline asm
	cp.async.cg.shared.global [%r103], [%rd87], 16;
	// end inline asm
	add.s64 	%rd88, %rd86, 512;
	// begin inline asm
	{ .reg .u64 addr; cvta.to.shared.u64 addr, %rd88; cvt.u32.u64 %r105, addr; }

	// end inline asm
	add.s64 	%rd89, %rd112, 57728;
	// begin inline asm
	cp.async.cg.shared.global [%r105], [%rd89], 16;
	// end inline asm
	add.s64 	%rd90, %rd86, 1024;
	// begin inline asm
	{ .reg .u64 addr; cvta.to.shared.u64 addr, %rd90; cvt.u32.u64 %r107, addr; }

	// end inline asm
	add.s64 	%rd91, %rd112, 115072;
	// begin inline asm
	cp.async.cg.shared.global [%r107], [%rd91], 16;
	// end inline asm
	add.s64 	%rd92, %rd86, 1536;
	// begin inline asm
	{ .reg .u64 addr; cvta.to.shared.u64 addr, %rd92; cvt.u32.u64 %r109, addr; }

	// end inline asm
	add.s64 	%rd93, %rd112, 172416;
	// begin inline asm
	cp.async.cg.shared.global [%r109], [%rd93], 16;
	// end inline asm
	shl.b32 	%r132, %r127, 10;
	and.b32  	%r133, %r132, 3072;
	mul.wide.u32 	%rd113, %r133, 4;
	add.s64 	%rd94, %rd14, %rd113;
	// begin inline asm
	{ .reg .u64 addr; cvta.to.shared.u64 addr, %rd94; cvt.u32.u64 %r111, addr; }

	// end inline asm
	shl.b32 	%r134, %r163, 12;
	mul.wide.s32 	%rd114, %r134, 4;
	add.s64 	%rd115, %rd15, %rd114;
	add.s64 	%rd95, %rd115, 49152;
	// begin inline asm
	cp.async.cg.shared.global [%r111], [%rd95], 16;
	// end inline asm
	add.s64 	%rd96, %rd94, 512;
	// begin inline asm
	{ .reg .u64 addr; cvta.to.shared.u64 addr, %rd96; cvt.u32.u64 %r113, addr; }

	// end inline asm
	add.s64 	%rd97, %rd115, 51200;
	// begin inline asm
	cp.async.cg.shared.global [%r113], [%rd97], 16;
	// end inline asm
	add.s64 	%rd98, %rd94, 1024;
	// begin inline asm
	{ .reg .u64 addr; cvta.to.shared.u64 addr, %rd98; cvt.u32.u64 %r115, addr; }

	// end inline asm
	add.s64 	%rd99, %rd115, 53248;
	// begin inline asm
	cp.async.cg.shared.global [%r115], [%rd99], 16;
	// end inline asm
	add.s64 	%rd100, %rd94, 1536;
	// begin inline asm
	{ .reg .u64 addr; cvta.to.shared.u64 addr, %rd100; cvt.u32.u64 %r117, addr; }

	// end inline asm
	add.s64 	%rd101, %rd115, 55296;
	// begin inline asm
	cp.async.cg.shared.global [%r117], [%rd101], 16;
	// end inline asm
	add.s64 	%rd102, %rd94, 2048;
	// begin inline asm
	{ .reg .u64 addr; cvta.to.shared.u64 addr, %rd102; cvt.u32.u64 %r119, addr; }

	// end inline asm
	add.s64 	%rd103, %rd115, 57344;
	// begin inline asm
	cp.async.cg.shared.global [%r119], [%rd103], 16;
	// end inline asm
	add.s64 	%rd104, %rd94, 2560;
	// begin inline asm
	{ .reg .u64 addr; cvta.to.shared.u64 addr, %rd104; cvt.u32.u64 %r121, addr; }

	// end inline asm
	add.s64 	%rd105, %rd115, 59392;
	// begin inline asm
	cp.async.cg.shared.global [%r121], [%rd105], 16;
	// end inline asm
	add.s64 	%rd106, %rd94, 3072;
	// begin inline asm
	{ .reg .u64 addr; cvta.to.shared.u64 addr, %rd106; cvt.u32.u64 %r123, addr; }

	// end inline asm
	add.s64 	%rd107, %rd115, 61440;
	// begin inline asm
	cp.async.cg.shared.global [%r123], [%rd107], 16;
	// end inline asm
	add.s64 	%rd108, %rd94, 3584;
	// begin inline asm
	{ .reg .u64 addr; cvta.to.shared.u64 addr, %rd108; cvt.u32.u64 %r125, addr; }

	// end inline asm
	add.s64 	%rd109, %rd115, 63488;
	// begin inline asm
	cp.async.cg.shared.global [%r125], [%rd109], 16;
	// end inline asm
	// begin inline asm
	cp.async.commit_group;
	// end inline asm
	// begin inline asm
	cp.async.wait_group 3;
	// end inline asm
	bar.sync 	0;
	shl.b32 	%r135, %r6, 2;
	shl.b32 	%r136, %r163, 11;
	and.b32  	%r137, %r136, 6144;
	or.b32  	%r138, %r137, %r135;
	add.s32 	%r140, %r84, %r138;
	ld.shared.f32 	%f34, [%r140];
	and.b32  	%r142, %r134, 12288;
	or.b32  	%r143, %r142, %r141;
	add.s32 	%r145, %r96, %r143;
	ld.shared.f32 	%f35, [%r145];
	fma.rn.f32 	%f36, %f34, %f35, %f3346;
	ld.shared.f32 	%f37, [%r140+256];
	fma.rn.f32 	%f38, %f35, %f37, %f3354;
	ld.shared.f32 	%f39, [%r145+4];
	fma.rn.f32 	%f40, %f34, %f39, %f3347;
	fma.rn.f32 	%f41, %f39, %f37, %f3355;
	ld.shared.f32 	%f42, [%r140+128];
	fma.rn.f32 	%f43, %f42, %f35, %f3348;
	ld.shared.f32 	%f44, [%r140+384];
	fma.rn.f32 	%f45, %f35, %f44, %f3356;
	fma.rn.f32 	%f46, %f42, %f39, %f3349;
	fma.rn.f32 	%f47, %f39, %f44, %f3357;
	ld.shared.f32 	%f48, [%r140+4];
	ld.shared.f32 	%f49, [%r145+128];
	fma.rn.f32 	%f50, %f48, %f49, %f36;
	ld.shared.f32 	%f51, [%r140+260];
	fma.rn.f32 	%f52, %f49, %f51, %f38;
	ld.shared.f32 	%f53, [%r145+132];
	fma.rn.f32 	%f54, %f48, %f53, %f40;
	fma.rn.f32 	%f55, %f53, %f51, %f41;
	ld.shared.f32 	%f56, [%r140+132];
	fma.rn.f32 	%f57, %f56, %f49, %f43;
	ld.shared.f32 	%f58, [%r140+388];
	fma.rn.f32 	%f59, %f49, %f58, %f45;
	fma.rn.f32 	%f60, %f56, %f53, %f46;
	fma.rn.f32 	%f61, %f53, %f58, %f47;
	ld.shared.f32 	%f62, [%r140+8];
	ld.shared.f32 	%f63, [%r145+256];
	fma.rn.f32 	%f64, %f62, %f63, %f50;
	ld.shared.f32 	%f65, [%r140+264];
	fma.rn.f32 	%f66, %f63, %f65, %f52;
	ld.shared.f32 	%f67, [%r145+260];
	fma.rn.f32 	%f68, %f62, %f67, %f54;
	fma.rn.f32 	%f69, %f67, %f65, %f55;
	ld.shared.f32 	%f70, [%r140+136];
	fma.rn.f32 	%f71, %f70, %f63, %f57;
	ld.shared.f32 	%f72, [%r140+392];
	fma.rn.f32 	%f73, %f63, %f72, %f59;
	fma.rn.f32 	%f74, %f70, %f67, %f60;
	fma.rn.f32 	%f75, %f67, %f72, %f61;
	ld.shared.f32 	%f76, [%r140+12];
	ld.shared.f32 	%f77, [%r145+384];
	fma.rn.f32 	%f78, %f76, %f77, %f64;
	ld.shared.f32 	%f79, [%r140+268];
	fma.rn.f32 	%f80, %f77, %f79, %f66;
	ld.shared.f32 	%f81, [%r145+388];
	fma.rn.f32 	%f82, %f76, %f81, %f68;
	fma.rn.f32 	%f83, %f81, %f79, %f69;
	ld.shared.f32 	%f84, [%r140+140];
	fma.rn.f32 	%f85, %f84, %f77, %f71;
	ld.shared.f32 	%f86, [%r140+396];
	fma.rn.f32 	%f87, %f77, %f86, %f73;
	fma.rn.f32 	%f88, %f84, %f81, %f74;
	fma.rn.f32 	%f89, %f81, %f86, %f75;
	ld.shared.f32 	%f90, [%r140+512];
	fma.rn.f32 	%f91, %f90, %f35, %f3350;
	ld.shared.f32 	%f92, [%r140+768];
	fma.rn.f32 	%f93, %f35, %f92, %f3358;
	fma.rn.f32 	%f94, %f90, %f39, %f3351;
	fma.rn.f32 	%f95, %f39, %f92, %f3359;
	ld.shared.f32 	%f96, [%r140+640];
	fma.rn.f32 	%f97, %f96, %f35, %f3352;
	ld.shared.f32 	%f98, [%r140+896];
	fma.rn.f32 	%f99, %f35, %f98, %f3360;
	fma.rn.f32 	%f100, %f96, %f39, %f3353;
	fma.rn.f32 	%f101, %f39, %f98, %f3361;
	ld.shared.f32 	%f102, [%r140+516];
	fma.rn.f32 	%f103, %f102, %f49, %f91;
	ld.shared.f32 	%f104, [%r140+772];
	fma.rn.f32 	%f105, %f49, %f104, %f93;
	fma.rn.f32 	%f106, %f102, %f53, %f94;
	fma.rn.f32 	%f107, %f53, %f104, %f95;
	ld.shared.f32 	%f108, [%r140+644];
	fma.rn.f32 	%f109, %f108, %f49, %f97;
	ld.shared.f32 	%f110, [%r140+900];
	fma.rn.f32 	%f111, %f49, %f110, %f99;
	fma.rn.f32 	%f112, %f108, %f53, %f100;
	fma.rn.f32 	%f113, %f53, %f110, %f101;
	ld.shared.f32 	%f114, [%r140+520];
	fma.rn.f32 	%f115, %f114, %f63, %f103;
	ld.shared.f32 	%f116, [%r140+776];
	fma.rn.f32 	%f117, %f63, %f116, %f105;
	fma.rn.f32 	%f118, %f114, %f67, %f106;
	fma.rn.f32 	%f119, %f67, %f116, %f107;
	ld.shared.f32 	%f120, [%r140+648];
	fma.rn.f32 	%f121, %f120, %f63, %f109;
	ld.shared.f32 	%f122, [%r140+904];
	fma.rn.f32 	%f123, %f63, %f122, %f111;
	fma.rn.f32 	%f124, %f120, %f67, %f112;
	fma.rn.f32 	%f125, %f67, %f122, %f113;
	ld.shared.f32 	%f126, [%r140+524];
	fma.rn.f32 	%f127, %f126, %f77, %f115;
	ld.shared.f32 	%f128, [%r140+780];
	fma.rn.f32 	%f129, %f77, %f128, %f117;
	fma.rn.f32 	%f130, %f126, %f81, %f118;
	fma.rn.f32 	%f131, %f81, %f128, %f119;
	ld.shared.f32 	%f132, [%r140+652];
	fma.rn.f32 	%f133, %f132, %f77, %f121;
	ld.shared.f32 	%f134, [%r140+908];
	fma.rn.f32 	%f135, %f77, %f134, %f123;
	fma.rn.f32 	%f136, %f132, %f81, %f124;
	fma.rn.f32 	%f137, %f81, %f134, %f125;
	ld.shared.f32 	%f138, [%r140+16];
	ld.shared.f32 	%f139, [%r145+512];
	fma.rn.f32 	%f140, %f138, %f139, %f78;
	ld.shared.f32 	%f141, [%r140+272];
	fma.rn.f32 	%f142, %f139, %f141, %f80;
	ld.shared.f32 	%f143, [%r145+516];
	fma.rn.f32 	%f144, %f138, %f143, %f82;
	fma.rn.f32 	%f145, %f143, %f141, %f83;
	ld.shared.f32 	%f146, [%r140+144];
	fma.rn.f32 	%f147, %f146, %f139, %f85;
	ld.shared.f32 	%f148, [%r140+400];
	fma.rn.f32 	%f149, %f139, %f148, %f87;
	fma.rn.f32 	%f150, %f146, %f143, %f88;
	fma.rn.f32 	%f151, %f143, %f148, %f89;
	ld.shared.f32 	%f152, [%r140+20];
	ld.shared.f32 	%f153, [%r145+640];
	fma.rn.f32 	%f154, %f152, %f153, %f140;
	ld.shared.f32 	%f155, [%r140+276];
	fma.rn.f32 	%f156, %f153, %f155, %f142;
	ld.shared.f32 	%f157, [%r145+644];
	fma.rn.f32 	%f158, %f152, %f157, %f144;
	fma.rn.f32 	%f159, %f157, %f155, %f145;
	ld.shared.f32 	%f160, [%r140+148];
	fma.rn.f32 	%f161, %f160, %f153, %f147;
	ld.shared.f32 	%f162, [%r140+404];
	fma.rn.f32 	%f163, %f153, %f162, %f149;
	fma.rn.f32 	%f164, %f160, %f157, %f150;
	fma.rn.f32 	%f165, %f157, %f162, %f151;
	ld.shared.f32 	%f166, [%r140+24];
	ld.shared.f32 	%f167, [%r145+768];
	fma.rn.f32 	%f168, %f166, %f167, %f154;
	ld.shared.f32 	%f169, [%r140+280];
	fma.rn.f32 	%f170, %f167, %f169, %f156;
	ld.shared.f32 	%f171, [%r145+772];
	fma.rn.f32 	%f172, %f166, %f171, %f158;
	fma.rn.f32 	%f173, %f171, %f169, %f159;
	ld.shared.f32 	%f174, [%r140+152];
	fma.rn.f32 	%f175, %f174, %f167, %f161;
	ld.shared.f32 	%f176, [%r140+408];
	fma.rn.f32 	%f177, %f167, %f176, %f163;
	fma.rn.f32 	%f178, %f174, %f171, %f164;
	fma.rn.f32 	%f179, %f171, %f176, %f165;
	ld.shared.f32 	%f180, [%r140+28];
	ld.shared.f32 	%f181, [%r145+896];
	fma.rn.f32 	%f182, %f180, %f181, %f168;
	ld.shared.f32 	%f183, [%r140+284];
	fma.rn.f32 	%f184, %f181, %f183, %f170;
	ld.shared.f32 	%f185, [%r145+900];
	fma.rn.f32 	%f186, %f180, %f185, %f172;
	fma.rn.f32 	%f187, %f185, %f183, %f173;
	ld.shared.f32 	%f188, [%r140+156];
	fma.rn.f32 	%f189, %f188, %f181, %f175;
	ld.shared.f32 	%f190, [%r140+412];
	fma.rn.f32 	%f191, %f181, %f190, %f177;
	fma.rn.f32 	%f192, %f188, %f185, %f178;
	fma.rn.f32 	%f193, %f185, %f190, %f179;
	ld.shared.f32 	%f194, [%r140+528];
	fma.rn.f32 	%f195, %f194, %f139, %f127;
	ld.shared.f32 	%f196, [%r140+784];
	fma.rn.f32 	%f197, %f139, %f196, %f129;
	fma.rn.f32 	%f198, %f194, %f143, %f130;
	fma.rn.f32 	%f199, %f143, %f196, %f131;
	ld.shared.f32 	%f200, [%r140+656];
	fma.rn.f32 	%f201, %f200, %f139, %f133;
	ld.shared.f32 	%f202, [%r140+912];
	fma.rn.f32 	%f203, %f139, %f202, %f135;
	fma.rn.f32 	%f204, %f200, %f143, %f136;
	fma.rn.f32 	%f205, %f143, %f202, %f137;
	ld.shared.f32 	%f206, [%r140+532];
	fma.rn.f32 	%f207, %f206, %f153, %f195;
	ld.shared.f32 	%f208, [%r140+788];
	fma.rn.f32 	%f209, %f153, %f208, %f197;
	fma.rn.f32 	%f210, %f206, %f157, %f198;
	fma.rn.f32 	%f211, %f157, %f208, %f199;
	ld.shared.f32 	%f212, [%r140+660];
	fma.rn.f32 	%f213, %f212, %f153, %f201;
	ld.shared.f32 	%f214, [%r140+916];
	fma.rn.f32 	%f215, %f153, %f214, %f203;
	fma.rn.f32 	%f216, %f212, %f157, %f204;
	fma.rn.f32 	%f217, %f157, %f214, %f205;
	ld.shared.f32 	%f218, [%r140+536];
	fma.rn.f32 	%f219, %f218, %f167, %f207;
	ld.shared.f32 	%f220, [%r140+792];
	fma.rn.f32 	%f221, %f167, %f220, %f209;
	fma.rn.f32 	%f222, %f218, %f171, %f210;
	fma.rn.f32 	%f223, %f171, %f220, %f211;
	ld.shared.f32 	%f224, [%r140+664];
	fma.rn.f32 	%f225, %f224, %f167, %f213;
	ld.shared.f32 	%f226, [%r140+920];
	fma.rn.f32 	%f227, %f167, %f226, %f215;
	fma.rn.f32 	%f228, %f224, %f171, %f216;
	fma.rn.f32 	%f229, %f171, %f226, %f217;
	ld.shared.f32 	%f230, [%r140+540];
	fma.rn.f32 	%f231, %f230, %f181, %f219;
	ld.shared.f32 	%f232, [%r140+796];
	fma.rn.f32 	%f233, %f181, %f232, %f221;
	fma.rn.f32 	%f234, %f230, %f185, %f222;
	fma.rn.f32 	%f235, %f185, %f232, %f223;
	ld.shared.f32 	%f236, [%r140+668];
	fma.rn.f32 	%f237, %f236, %f181, %f225;
	ld.shared.f32 	%f238, [%r140+924];
	fma.rn.f32 	%f239, %f181, %f238, %f227;
	fma.rn.f32 	%f240, %f236, %f185, %f228;
	fma.rn.f32 	%f241, %f185, %f238, %f229;
	ld.shared.f32 	%f242, [%r140+32];
	ld.shared.f32 	%f243, [%r145+1024];
	fma.rn.f32 	%f244, %f242, %f243, %f182;
	ld.shared.f32 	%f245, [%r140+288];
	fma.rn.f32 	%f246, %f243, %f245, %f184;
	ld.shared.f32 	%f247, [%r145+1028];
	fma.rn.f32 	%f248, %f242, %f247, %f186;
	fma.rn.f32 	%f249, %f247, %f245, %f187;
	ld.shared.f32 	%f250, [%r140+160];
	fma.rn.f32 	%f251, %f250, %f243, %f189;
	ld.shared.f32 	%f252, [%r140+416];
	fma.rn.f32 	%f253, %f243, %f252, %f191;
	fma.rn.f32 	%f254, %f250, %f247, %f192;
	fma.rn.f32 	%f255, %f247, %f252, %f193;
	ld.shared.f32 	%f256, [%r140+36];
	ld.shared.f32 	%f257, [%r145+1152];
	fma.rn.f32 	%f258, %f256, %f257, %f244;
	ld.shared.f32 	%f259, [%r140+292];
	fma.rn.f32 	%f260, %f257, %f259, %f246;
	ld.shared.f32 	%f261, [%r145+1156];
	fma.rn.f32 	%f262, %f256, %f261, %f248;
	fma.rn.f32 	%f263, %f261, %f259, %f249;
	ld.shared.f32 	%f264, [%r140+164];
	fma.rn.f32 	%f265, %f264, %f257, %f251;
	ld.shared.f32 	%f266, [%r140+420];
	fma.rn.f32 	%f267, %f257, %f266, %f253;
	fma.rn.f32 	%f268, %f264, %f261, %f254;
	fma.rn.f32 	%f269, %f261, %f266, %f255;
	ld.shared.f32 	%f270, [%r140+40];
	ld.shared.f32 	%f271, [%r145+1280];
	fma.rn.f32 	%f272, %f270, %f271, %f258;
	ld.shared.f32 	%f273, [%r140+296];
	fma.rn.f32 	%f274, %f271, %f273, %f260;
	ld.shared.f32 	%f275, [%r145+1284];
	fma.rn.f32 	%f276, %f270, %f275, %f262;
	fma.rn.f32 	%f277, %f275, %f273, %f263;
	ld.shared.f32 	%f278, [%r140+168];
	fma.rn.f32 	%f279, %f278, %f271, %f265;
	ld.shared.f32 	%f280, [%r140+424];
	fma.rn.f32 	%f281, %f271, %f280, %f267;
	fma.rn.f32 	%f282, %f278, %f275, %f268;
	fma.rn.f32 	%f283, %f275, %f280, %f269;
	ld.shared.f32 	%f284, [%r140+44];
	ld.shared.f32 	%f285, [%r145+1408];
	fma.rn.f32 	%f286, %f284, %f285, %f272;
	ld.shared.f32 	%f287, [%r140+300];
	fma.rn.f32 	%f288, %f285, %f287, %f274;
	ld.shared.f32 	%f289, [%r145+1412];
	fma.rn.f32 	%f290, %f284, %f289, %f276;
	fma.rn.f32 	%f291, %f289, %f287, %f277;
	ld.shared.f32 	%f292, [%r140+172];
	fma.rn.f32 	%f293, %f292, %f285, %f279;
	ld.shared.f32 	%f294, [%r140+428];
	fma.rn.f32 	%f295, %f285, %f294, %f281;
	fma.rn.f32 	%f296, %f292, %f289, %f282;
	fma.rn.f32 	%f297, %f289, %f294, %f283;
	ld.shared.f32 	%f298, [%r140+544];
	fma.rn.f32 	%f299, %f298, %f243, %f231;
	ld.shared.f32 	%f300, [%r140+800];
	fma.rn.f32 	%f301, %f243, %f300, %f233;
	fma.rn.f32 	%f302, %f298, %f247, %f234;
	fma.rn.f32 	%f303, %f247, %f300, %f235;
	ld.shared.f32 	%f304, [%r140+672];
	fma.rn.f32 	%f305, %f304, %f243, %f237;
	ld.shared.f32 	%f306, [%r140+928];
	fma.rn.f32 	%f307, %f243, %f306, %f239;
	fma.rn.f32 	%f308, %f304, %f247, %f240;
	fma.rn.f32 	%f309, %f247, %f306, %f241;
	ld.shared.f32 	%f310, [%r140+548];
	fma.rn.f32 	%f311, %f310, %f257, %f299;
	ld.shared.f32 	%f312, [%r140+804];
	fma.rn.f32 	%f313, %f257, %f312, %f301;
	fma.rn.f32 	%f314, %f310, %f261, %f302;
	fma.rn.f32 	%f315, %f261, %f312, %f303;
	ld.shared.f32 	%f316, [%r140+676];
	fma.rn.f32 	%f317, %f316, %f257, %f305;
	ld.shared.f32 	%f318, [%r140+932];
	fma.rn.f32 	%f319, %f257, %f318, %f307;
	fma.rn.f32 	%f320, %f316, %f261, %f308;
	fma.rn.f32 	%f321, %f261, %f318, %f309;
	ld.shared.f32 	%f322, [%r140+552];
	fma.rn.f32 	%f323, %f322, %f271, %f311;
	ld.shared.f32 	%f324, [%r140+808];
	fma.rn.f32 	%f325, %f271, %f324, %f313;
	fma.rn.f32 	%f326, %f322, %f275, %f314;
	fma.rn.f32 	%f327, %f275, %f324, %f315;
	ld.shared.f32 	%f328, [%r140+680];
	fma.rn.f32 	%f329, %f328, %f271, %f317;
	ld.shared.f32 	%f330, [%r140+936];
	fma.rn.f32 	%f331, %f271, %f330, %f319;
	fma.rn.f32 	%f332, %f328, %f275, %f320;
	fma.rn.f32 	%f333, %f275, %f330, %f321;
	ld.shared.f32 	%f334, [%r140+556];
	fma.rn.f32 	%f335, %f334, %f285, %f323;
	ld.shared.f32 	%f336, [%r140+812];
	fma.rn.f32 	%f337, %f285, %f336, %f325;
	fma.rn.f32 	%f338, %f334, %f289, %f326;
	fma.rn.f32 	%f339, %f289, %f336, %f327;
	ld.shared.f32 	%f340, [%r140+684];
	fma.rn.f32 	%f341, %f340, %f285, %f329;
	ld.shared.f32 	%f342, [%r140+940];
	fma.rn.f32 	%f343, %f285, %f342, %f331;
	fma.rn.f32 	%f344, %f340, %f289, %f332;
	fma.rn.f32 	%f345, %f289, %f342, %f333;
	ld.shared.f32 	%f346, [%r140+48];
	ld.shared.f32 	%f347, [%r145+1536];
	fma.rn.f32 	%f348, %f346, %f347, %f286;
	ld.shared.f32 	%f349, [%r140+304];
	fma.rn.f32 	%f350, %f347, %f349, %f288;
	ld.shared.f32 	%f351, [%r145+1540];
	fma.rn.f32 	%f352, %f346, %f351, %f290;
	fma.rn.f32 	%f353, %f351, %f349, %f291;
	ld.shared.f32 	%f354, [%r140+176];
	fma.rn.f32 	%f355, %f354, %f347, %f293;
	ld.shared.f32 	%f356, [%r140+432];
	fma.rn.f32 	%f357, %f347, %f356, %f295;
	fma.rn.f32 	%f358, %f354, %f351, %f296;
	fma.rn.f32 	%f359, %f351, %f356, %f297;
	ld.shared.f32 	%f360, [%r140+52];
	ld.shared.f32 	%f361, [%r145+1664];
	fma.rn.f32 	%f362, %f360, %f361, %f348;
	ld.shared.f32 	%f363, [%r140+308];
	fma.rn.f32 	%f364, %f361, %f363, %f350;
	ld.shared.f32 	%f365, [%r145+1668];
	fma.rn.f32 	%f366, %f360, %f365, %f352;
	fma.rn.f32 	%f367, %f365, %f363, %f353;
	ld.shared.f32 	%f368, [%r140+180];
	fma.rn.f32 	%f369, %f368, %f361, %f355;
	ld.shared.f32 	%f370, [%r140+436];
	fma.rn.f32 	%f371, %f361, %f370, %f357;
	fma.rn.f32 	%f372, %f368, %f365, %f358;
	fma.rn.f32 	%f373, %f365, %f370, %f359;
	ld.shared.f32 	%f374, [%r140+56];
	ld.shared.f32 	%f375, [%r145+1792];
	fma.rn.f32 	%f376, %f374, %f375, %f362;
	ld.shared.f32 	%f377, [%r140+312];
	fma.rn.f32 	%f378, %f375, %f377, %f364;
	ld.shared.f32 	%f379, [%r145+1796];
	fma.rn.f32 	%f380, %f374, %f379, %f366;
	fma.rn.f32 	%f381, %f379, %f377, %f367;
	ld.shared.f32 	%f382, [%r140+184];
	fma.rn.f32 	%f383, %f382, %f375, %f369;
	ld.shared.f32 	%f384, [%r140+440];
	fma.rn.f32 	%f385, %f375, %f384, %f371;
	fma.rn.f32 	%f386, %f382, %f379, %f372;
	fma.rn.f32 	%f387, %f379, %f384, %f373;
	ld.shared.f32 	%f388, [%r140+60];
	ld.shared.f32 	%f389, [%r145+1920];
	fma.rn.f32 	%f390, %f388, %f389, %f376;
	ld.shared.f32 	%f391, [%r140+316];
	fma.rn.f32 	%f392, %f389, %f391, %f378;
	ld.shared.f32 	%f393, [%r145+1924];
	fma.rn.f32 	%f394, %f388, %f393, %f380;
	fma.rn.f32 	%f395, %f393, %f391, %f381;
	ld.shared.f32 	%f396, [%r140+188];
	fma.rn.f32 	%f397, %f396, %f389, %f383;
	ld.shared.f32 	%f398, [%r140+444];
	fma.rn.f32 	%f399, %f389, %f398, %f385;
	fma.rn.f32 	%f400, %f396, %f393, %f386;
	fma.rn.f32 	%f401, %f393, %f398, %f387;
	ld.shared.f32 	%f402, [%r140+560];
	fma.rn.f32 	%f403, %f402, %f347, %f335;
	ld.shared.f32 	%f404, [%r140+816];
	fma.rn.f32 	%f405, %f347, %f404, %f337;
	fma.rn.f32 	%f406, %f402, %f351, %f338;
	fma.rn.f32 	%f407, %f351, %f404, %f339;
	ld.shared.f32 	%f408, [%r140+688];
	fma.rn.f32 	%f409, %f408, %f347, %f341;
	ld.shared.f32 	%f410, [%r140+944];
	fma.rn.f32 	%f411, %f347, %f410, %f343;
	fma.rn.f32 	%f412, %f408, %f351, %f344;
	fma.rn.f32 	%f413, %f351, %f410, %f345;
	ld.shared.f32 	%f414, [%r140+564];
	fma.rn.f32 	%f415, %f414, %f361, %f403;
	ld.shared.f32 	%f416, [%r140+820];
	fma.rn.f32 	%f417, %f361, %f416, %f405;
	fma.rn.f32 	%f418, %f414, %f365, %f406;
	fma.rn.f32 	%f419, %f365, %f416, %f407;
	ld.shared.f32 	%f420, [%r140+692];
	fma.rn.f32 	%f421, %f420, %f361, %f409;
	ld.shared.f32 	%f422, [%r140+948];
	fma.rn.f32 	%f423, %f361, %f422, %f411;
	fma.rn.f32 	%f424, %f420, %f365, %f412;
	fma.rn.f32 	%f425, %f365, %f422, %f413;
	ld.shared.f32 	%f426, [%r140+568];
	fma.rn.f32 	%f427, %f426, %f375, %f415;
	ld.shared.f32 	%f428, [%r140+824];
	fma.rn.f32 	%f429, %f375, %f428, %f417;
	fma.rn.f32 	%f430, %f426, %f379, %f418;
	fma.rn.f32 	%f431, %f379, %f428, %f419;
	ld.shared.f32 	%f432, [%r140+696];
	fma.rn.f32 	%f433, %f432, %f375, %f421;
	ld.shared.f32 	%f434, [%r140+952];
	fma.rn.f32 	%f435, %f375, %f434, %f423;
	fma.rn.f32 	%f436, %f432, %f379, %f424;
	fma.rn.f32 	%f437, %f379, %f434, %f425;
	ld.shared.f32 	%f438, [%r140+572];
	fma.rn.f32 	%f439, %f438, %f389, %f427;
	ld.shared.f32 	%f440, [%r140+828];
	fma.rn.f32 	%f441, %f389, %f440, %f429;
	fma.rn.f32 	%f442, %f438, %f393, %f430;
	fma.rn.f32 	%f443, %f393, %f440, %f431;
	ld.shared.f32 	%f444, [%r140+700];
	fma.rn.f32 	%f445, %f444, %f389, %f433;
	ld.shared.f32 	%f446, [%r140+956];
	fma.rn.f32 	%f447, %f389, %f446, %f435;
	fma.rn.f32 	%f448, %f444, %f393, %f436;
	fma.rn.f32 	%f449, %f393, %f446, %f437;
	ld.shared.f32 	%f450, [%r140+64];
	ld.shared.f32 	%f451, [%r145+2048];
	fma.rn.f32 	%f452, %f450, %f451, %f390;
	ld.shared.f32 	%f453, [%r140+320];
	fma.rn.f32 	%f454, %f451, %f453, %f392;
	ld.shared.f32 	%f455, [%r145+2052];
	fma.rn.f32 	%f456, %f450, %f455, %f394;
	fma.rn.f32 	%f457, %f455, %f453, %f395;
	ld.shared.f32 	%f458, [%r140+192];
	fma.rn.f32 	%f459, %f458, %f451, %f397;
	ld.shared.f32 	%f460, [%r140+448];
	fma.rn.f32 	%f461, %f451, %f460, %f399;
	fma.rn.f32 	%f462, %f458, %f455, %f400;
	fma.rn.f32 	%f463, %f455, %f460, %f401;
	ld.shared.f32 	%f464, [%r140+68];
	ld.shared.f32 	%f465, [%r145+2176];
	fma.rn.f32 	%f466, %f464, %f465, %f452;
	ld.shared.f32 	%f467, [%r140+324];
	fma.rn.f32 	%f468, %f465, %f467, %f454;
	ld.shared.f32 	%f469, [%r145+2180];
	fma.rn.f32 	%f470, %f464, %f469, %f456;
	fma.rn.f32 	%f471, %f469, %f467, %f457;
	ld.shared.f32 	%f472, [%r140+196];
	fma.rn.f32 	%f473, %f472, %f465, %f459;
	ld.shared.f32 	%f474, [%r140+452];
	fma.rn.f32 	%f475, %f465, %f474, %f461;
	fma.rn.f32 	%f476, %f472, %f469, %f462;
	fma.rn.f32 	%f477, %f469, %f474, %f463;
	ld.shared.f32 	%f478, [%r140+72];
	ld.shared.f32 	%f479, [%r145+2304];
	fma.rn.f32 	%f480, %f478, %f479, %f466;
	ld.shared.f32 	%f481, [%r140+328];
	fma.rn.f32 	%f482, %f479, %f481, %f468;
	ld.shared.f32 	%f483, [%r145+2308];
	fma.rn.f32 	%f484, %f478, %f483, %f470;
	fma.rn.f32 	%f485, %f483, %f481, %f471;
	ld.shared.f32 	%f486, [%r140+200];
	fma.rn.f32 	%f487, %f486, %f479, %f473;
	ld.shared.f32 	%f488, [%r140+456];
	fma.rn.f32 	%f489, %f479, %f488, %f475;
	fma.rn.f32 	%f490, %f486, %f483, %f476;
	fma.rn.f32 	%f491, %f483, %f488, %f477;
	ld.shared.f32 	%f492, [%r140+76];
	ld.shared.f32 	%f493, [%r145+2432];
	fma.rn.f32 	%f494, %f492, %f493, %f480;
	ld.shared.f32 	%f495, [%r140+332];
	fma.rn.f32 	%f496, %f493, %f495, %f482;
	ld.shared.f32 	%f497, [%r145+2436];
	fma.rn.f32 	%f498, %f492, %f497, %f484;
	fma.rn.f32 	%f499, %f497, %f495, %f485;
	ld.shared.f32 	%f500, [%r140+204];
	fma.rn.f32 	%f501, %f500, %f493, %f487;
	ld.shared.f32 	%f502, [%r140+460];
	fma.rn.f32 	%f503, %f493, %f502, %f489;
	fma.rn.f32 	%f504, %f500, %f497, %f490;
	fma.rn.f32 	%f505, %f497, %f502, %f491;
	ld.shared.f32 	%f506, [%r140+576];
	fma.rn.f32 	%f507, %f506, %f451, %f439;
	ld.shared.f32 	%f508, [%r140+832];
	fma.rn.f32 	%f509, %f451, %f508, %f441;
	fma.rn.f32 	%f510, %f506, %f455, %f442;
	fma.rn.f32 	%f511, %f455, %f508, %f443;
	ld.shared.f32 	%f512, [%r140+704];
	fma.rn.f32 	%f513, %f512, %f451, %f445;
	ld.shared.f32 	%f514, [%r140+960];
	fma.rn.f32 	%f515, %f451, %f514, %f447;
	fma.rn.f32 	%f516, %f512, %f455, %f448;
	fma.rn.f32 	%f517, %f455, %f514, %f449;
	ld.shared.f32 	%f518, [%r140+580];
	fma.rn.f32 	%f519, %f518, %f465, %f507;
	ld.shared.f32 	%f520, [%r140+836];
	fma.rn.f32 	%f521, %f465, %f520, %f509;
	fma.rn.f32 	%f522, %f518, %f469, %f510;
	fma.rn.f32 	%f523, %f469, %f520, %f511;
	ld.shared.f32 	%f524, [%r140+708];
	fma.rn.f32 	%f525, %f524, %f465, %f513;
	ld.shared.f32 	%f526, [%r140+964];
	fma.rn.f32 	%f527, %f465, %f526, %f515;
	fma.rn.f32 	%f528, %f524, %f469, %f516;
	fma.rn.f32 	%f529, %f469, %f526, %f517;
	ld.shared.f32 	%f530, [%r140+584];
	fma.rn.f32 	%f531, %f530, %f479, %f519;
	ld.shared.f32 	%f532, [%r140+840];
	fma.rn.f32 	%f533, %f479, %f532, %f521;
	fma.rn.f32 	%f534, %f530, %f483, %f522;
	fma.rn.f32 	%f535, %f483, %f532, %f523;
	ld.shared.f32 	%f536, [%r140+712];
	fma.rn.f32 	%f537, %f536, %f479, %f525;
	ld.shared.f32 	%f538, [%r140+968];
	fma.rn.f32 	%f539, %f479, %f538, %f527;
	fma.rn.f32 	%f540, %f536, %f483, %f528;
	fma.rn.f32 	%f541, %f483, %f538, %f529;
	ld.shared.f32 	%f542, [%r140+588];
	fma.rn.f32 	%f543, %f542, %f493, %f531;
	ld.shared.f32 	%f544, [%r140+844];
	fma.rn.f32 	%f545, %f493, %f544, %f533;
	fma.rn.f32 	%f546, %f542, %f497, %f534;
	fma.rn.f32 	%f547, %f497, %f544, %f535;
	ld.shared.f32 	%f548, [%r140+716];
	fma.rn.f32 	%f549, %f548, %f493, %f537;
	ld.shared.f32 	%f550, [%r140+972];
	fma.rn.f32 	%f551, %f493, %f550, %f539;
	fma.rn.f32 	%f552, %f548, %f497, %f540;
	fma.rn.f32 	%f553, %f497, %f550, %f541;
	ld.shared.f32 	%f554, [%r140+80];
	ld.shared.f32 	%f555, [%r145+2560];
	fma.rn.f32 	%f556, %f554, %f555, %f494;
	ld.shared.f32 	%f557, [%r140+336];
	fma.rn.f32 	%f558, %f555, %f557, %f496;
	ld.shared.f32 	%f559, [%r145+2564];
	fma.rn.f32 	%f560, %f554, %f559, %f498;
	fma.rn.f32 	%f561, %f559, %f557, %f499;
	ld.shared.f32 	%f562, [%r140+208];
	fma.rn.f32 	%f563, %f562, %f555, %f501;
	ld.shared.f32 	%f564, [%r140+464];
	fma.rn.f32 	%f565, %f555, %f564, %f503;
	fma.rn.f32 	%f566, %f562, %f559, %f504;
	fma.rn.f32 	%f567, %f559, %f564, %f505;
	ld.shared.f32 	%f568, [%r140+84];
	ld.shared.f32 	%f569, [%r145+2688];
	fma.rn.f32 	%f570, %f568, %f569, %f556;
	ld.shared.f32 	%f571, [%r140+340];
	fma.rn.f32 	%f572, %f569, %f571, %f558;
	ld.shared.f32 	%f573, [%r145+2692];
	fma.rn.f32 	%f574, %f568, %f573, %f560;
	fma.rn.f32 	%f575, %f573, %f571, %f561;
	ld.shared.f32 	%f576, [%r140+212];
	fma.rn.f32 	%f577, %f576, %f569, %f563;
	ld.shared.f32 	%f578, [%r140+468];
	fma.rn.f32 	%f579, %f569, %f578, %f565;
	fma.rn.f32 	%f580, %f576, %f573, %f566;
	fma.rn.f32 	%f581, %f573, %f578, %f567;
	ld.shared.f32 	%f582, [%r140+88];
	ld.shared.f32 	%f583, [%r145+2816];
	fma.rn.f32 	%f584, %f582, %f583, %f570;
	ld.shared.f32 	%f585, [%r140+344];
	fma.rn.f32 	%f586, %f583, %f585, %f572;
	ld.shared.f32 	%f587, [%r145+2820];
	fma.rn.f32 	%f588, %f582, %f587, %f574;
	fma.rn.f32 	%f589, %f587, %f585, %f575;
	ld.shared.f32 	%f590, [%r140+216];
	fma.rn.f32 	%f591, %f590, %f583, %f577;
	ld.shared.f32 	%f592, [%r140+472];
	fma.rn.f32 	%f593, %f583, %f592, %f579;
	fma.rn.f32 	%f594, %f590, %f587, %f580;
	fma.rn.f32 	%f595, %f587, %f592, %f581;
	ld.shared.f32 	%f596, [%r140+92];
	ld.shared.f32 	%f597, [%r145+2944];
	fma.rn.f32 	%f598, %f596, %f597, %f584;
	ld.shared.f32 	%f599, [%r140+348];
	fma.rn.f32 	%f600, %f597, %f599, %f586;
	ld.shared.f32 	%f601, [%r145+2948];
	fma.rn.f32 	%f602, %f596, %f601, %f588;
	fma.rn.f32 	%f603, %f601, %f599, %f589;
	ld.shared.f32 	%f604, [%r140+220];
	fma.rn.f32 	%f605, %f604, %f597, %f591;
	ld.shared.f32 	%f606, [%r140+476];
	fma.rn.f32 	%f607, %f597, %f606, %f593;
	fma.rn.f32 	%f608, %f604, %f601, %f594;
	fma.rn.f32 	%f609, %f601, %f606, %f595;
	ld.shared.f32 	%f610, [%r140+592];
	fma.rn.f32 	%f611, %f610, %f555, %f543;
	ld.shared.f32 	%f612, [%r140+848];
	fma.rn.f32 	%f613, %f555, %f612, %f545;
	fma.rn.f32 	%f614, %f610, %f559, %f546;
	fma.rn.f32 	%f615, %f559, %f612, %f547;
	ld.shared.f32 	%f616, [%r140+720];
	fma.rn.f32 	%f617, %f616, %f555, %f549;
	ld.shared.f32 	%f618, [%r140+976];
	fma.rn.f32 	%f619, %f555, %f618, %f551;
	fma.rn.f32 	%f620, %f616, %f559, %f552;
	fma.rn.f32 	%f621, %f559, %f618, %f553;
	ld.shared.f32 	%f622, [%r140+596];
	fma.rn.f32 	%f623, %f622, %f569, %f611;
	ld.shared.f32 	%f624, [%r140+852];
	fma.rn.f32 	%f625, %f569, %f624, %f613;
	fma.rn.f32 	%f626, %f622, %f573, %f614;
	fma.rn.f32 	%f627, %f573, %f624, %f615;
	ld.shared.f32 	%f628, [%r140+724];
	fma.rn.f32 	%f629, %f628, %f569, %f617;
	ld.shared.f32 	%f630, [%r140+980];
	fma.rn.f32 	%f631, %f569, %f630, %f619;
	fma.rn.f32 	%f632, %f628, %f573, %f620;
	fma.rn.f32 	%f633, %f573, %f630, %f621;
	ld.shared.f32 	%f634, [%r140+600];
	fma.rn.f32 	%f635, %f634, %f583, %f623;
	ld.shared.f32 	%f636, [%r140+856];
	fma.rn.f32 	%f637, %f583, %f636, %f625;
	fma.rn.f32 	%f638, %f634, %f587, %f626;
	fma.rn.f32 	%f639, %f587, %f636, %f627;
	ld.shared.f32 	%f640, [%r140+728];
	fma.rn.f32 	%f641, %f640, %f583, %f629;
	ld.shared.f32 	%f642, [%r140+984];
	fma.rn.f32 	%f643, %f583, %f642, %f631;
	fma.rn.f32 	%f644, %f640, %f587, %f632;
	fma.rn.f32 	%f645, %f587, %f642, %f633;
	ld.shared.f32 	%f646, [%r140+604];
	fma.rn.f32 	%f647, %f646, %f597, %f635;
	ld.shared.f32 	%f648, [%r140+860];
	fma.rn.f32 	%f649, %f597, %f648, %f637;
	fma.rn.f32 	%f650, %f646, %f601, %f638;
	fma.rn.f32 	%f651, %f601, %f648, %f639;
	ld.shared.f32 	%f652, [%r140+732];
	fma.rn.f32 	%f653, %f652, %f597, %f641;
	ld.shared.f32 	%f654, [%r140+988];
	fma.rn.f32 	%f655, %f597, %f654, %f643;
	fma.rn.f32 	%f656, %f652, %f601, %f644;
	fma.rn.f32 	%f657, %f601, %f654, %f645;
	ld.shared.f32 	%f658, [%r140+96];
	ld.shared.f32 	%f659, [%r145+3072];
	fma.rn.f32 	%f660, %f658, %f659, %f598;
	ld.shared.f32 	%f661, [%r140+352];
	fma.rn.f32 	%f662, %f659, %f661, %f600;
	ld.shared.f32 	%f663, [%r145+3076];
	fma.rn.f32 	%f664, %f658, %f663, %f602;
	fma.rn.f32 	%f665, %f663, %f661, %f603;
	ld.shared.f32 	%f666, [%r140+224];
	fma.rn.f32 	%f667, %f666, %f659, %f605;
	ld.shared.f32 	%f668, [%r140+480];
	fma.rn.f32 	%f669, %f659, %f668, %f607;
	fma.rn.f32 	%f670, %f666, %f663, %f608;
	fma.rn.f32 	%f671, %f663, %f668, %f609;
	ld.shared.f32 	%f672, [%r140+100];
	ld.shared.f32 	%f673, [%r145+3200];
	fma.rn.f32 	%f674, %f672, %f673, %f660;
	ld.shared.f32 	%f675, [%r140+356];
	fma.rn.f32 	%f676, %f673, %f675, %f662;
	ld.shared.f32 	%f677, [%r145+3204];
	fma.rn.f32 	%f678, %f672, %f677, %f664;
	fma.rn.f32 	%f679, %f677, %f675, %f665;
	ld.shared.f32 	%f680, [%r140+228];
	fma.rn.f32 	%f681, %f680, %f673, %f667;
	ld.shared.f32 	%f682, [%r140+484];
	fma.rn.f32 	%f683, %f673, %f682, %f669;
	fma.rn.f32 	%f684, %f680, %f677, %f670;
	fma.rn.f32 	%f685, %f677, %f682, %f671;
	ld.shared.f32 	%f686, [%r140+104];
	ld.shared.f32 	%f687, [%r145+3328];
	fma.rn.f32 	%f688, %f686, %f687, %f674;
	ld.shared.f32 	%f689, [%r140+360];
	fma.rn.f32 	%f690, %f687, %f689, %f676;
	ld.shared.f32 	%f691, [%r145+3332];
	fma.rn.f32 	%f692, %f686, %f691, %f678;
	fma.rn.f32 	%f693, %f691, %f689, %f679;
	ld.shared.f32 	%f694, [%r140+232];
	fma.rn.f32 	%f695, %f694, %f687, %f681;
	ld.shared.f32 	%f696, [%r140+488];
	fma.rn.f32 	%f697, %f687, %f696, %f683;
	fma.rn.f32 	%f698, %f694, %f691, %f684;
	fma.rn.f32 	%f699, %f691, %f696, %f685;
	ld.shared.f32 	%f700, [%r140+108];
	ld.shared.f32 	%f701, [%r145+3456];
	fma.rn.f32 	%f702, %f700, %f701, %f688;
	ld.shared.f32 	%f703, [%r140+364];
	fma.rn.f32 	%f704, %f701, %f703, %f690;
	ld.shared.f32 	%f705, [%r145+3460];
	fma.rn.f32 	%f706, %f700, %f705, %f692;
	fma.rn.f32 	%f707, %f705, %f703, %f693;
	ld.shared.f32 	%f708, [%r140+236];
	fma.rn.f32 	%f709, %f708, %f701, %f695;
	ld.shared.f32 	%f710, [%r140+492];
	fma.rn.f32 	%f711, %f701, %f710, %f697;
	fma.rn.f32 	%f712, %f708, %f705, %f698;
	fma.rn.f32 	%f713, %f705, %f710, %f699;
	ld.shared.f32 	%f714, [%r140+608];
	fma.rn.f32 	%f715, %f714, %f659, %f647;
	ld.shared.f32 	%f716, [%r140+864];
	fma.rn.f32 	%f717, %f659, %f716, %f649;
	fma.rn.f32 	%f718, %f714, %f663, %f650;
	fma.rn.f32 	%f719, %f663, %f716, %f651;
	ld.shared.f32 	%f720, [%r140+736];
	fma.rn.f32 	%f721, %f720, %f659, %f653;
	ld.shared.f32 	%f722, [%r140+992];
	fma.rn.f32 	%f723, %f659, %f722, %f655;
	fma.rn.f32 	%f724, %f720, %f663, %f656;
	fma.rn.f32 	%f725, %f663, %f722, %f657;
	ld.shared.f32 	%f726, [%r140+612];
	fma.rn.f32 	%f727, %f726, %f673, %f715;
	ld.shared.f32 	%f728, [%r140+868];
	fma.rn.f32 	%f729, %f673, %f728, %f717;
	fma.rn.f32 	%f730, %f726, %f677, %f718;
	fma.rn.f32 	%f731, %f677, %f728, %f719;
	ld.shared.f32 	%f732, [%r140+740];
	fma.rn.f32 	%f733, %f732, %f673, %f721;
	ld.shared.f32 	%f734, [%r140+996];
	fma.rn.f32 	%f735, %f673, %f734, %f723;
	fma.rn.f32 	%f736, %f732, %f677, %f724;
	fma.rn.f32 	%f737, %f677, %f734, %f725;
	ld.shared.f32 	%f738, [%r140+616];
	fma.rn.f32 	%f739, %f738, %f687, %f727;
	ld.shared.f32 	%f740, [%r140+872];
	fma.rn.f32 	%f741, %f687, %f740, %f729;
	fma.rn.f32 	%f742, %f738, %f691, %f730;
	fma.rn.f32 	%f743, %f691, %f740, %f731;
	ld.shared.f32 	%f744, [%r140+744];
	fma.rn.f32 	%f745, %f744, %f687, %f733;
	ld.shared.f32 	%f746, [%r140+1000];
	fma.rn.f32 	%f747, %f687, %f746, %f735;
	fma.rn.f32 	%f748, %f744, %f691, %f736;
	fma.rn.f32 	%f749, %f691, %f746, %f737;
	ld.shared.f32 	%f750, [%r140+620];
	fma.rn.f32 	%f751, %f750, %f701, %f739;
	ld.shared.f32 	%f752, [%r140+876];
	fma.rn.f32 	%f753, %f701, %f752, %f741;
	fma.rn.f32 	%f754, %f750, %f705, %f742;
	fma.rn.f32 	%f755, %f705, %f752, %f743;
	ld.shared.f32 	%f756, [%r140+748];
	fma.rn.f32 	%f757, %f756, %f701, %f745;
	ld.shared.f32 	%f758, [%r140+1004];
	fma.rn.f32 	%f759, %f701, %f758, %f747;
	fma.rn.f32 	%f760, %f756, %f705, %f748;
	fma.rn.f32 	%f761, %f705, %f758, %f749;
	ld.shared.f32 	%f762, [%r140+112];
	ld.shared.f32 	%f763, [%r145+3584];
	fma.rn.f32 	%f764, %f762, %f763, %f702;
	ld.shared.f32 	%f765, [%r140+368];
	fma.rn.f32 	%f766, %f763, %f765, %f704;
	ld.shared.f32 	%f767, [%r145+3588];
	fma.rn.f32 	%f768, %f762, %f767, %f706;
	fma.rn.f32 	%f769, %f767, %f765, %f707;
	ld.shared.f32 	%f770, [%r140+240];
	fma.rn.f32 	%f771, %f770, %f763, %f709;
	ld.shared.f32 	%f772, [%r140+496];
	fma.rn.f32 	%f773, %f763, %f772, %f711;
	fma.rn.f32 	%f774, %f770, %f767, %f712;
	fma.rn.f32 	%f775, %f767, %f772, %f713;
	ld.shared.f32 	%f776, [%r140+116];
	ld.shared.f32 	%f777, [%r145+3712];
	fma.rn.f32 	%f778, %f776, %f777, %f764;
	ld.shared.f32 	%f779, [%r140+372];
	fma.rn.f32 	%f780, %f777, %f779, %f766;
	ld.shared.f32 	%f781, [%r145+3716];
	fma.rn.f32 	%f782, %f776, %f781, %f768;
	fma.rn.f32 	%f783, %f781, %f779, %f769;
	ld.shared.f32 	%f784, [%r140+244];
	fma.rn.f32 	%f785, %f784, %f777, %f771;
	ld.shared.f32 	%f786, [%r140+500];
	fma.rn.f32 	%f787, %f777, %f786, %f773;
	fma.rn.f32 	%f788, %f784, %f781, %f774;
	fma.rn.f32 	%f789, %f781, %f786, %f775;
	ld.shared.f32 	%f790, [%r140+120];
	ld.shared.f32 	%f791, [%r145+3840];
	fma.rn.f32 	%f792, %f790, %f791, %f778;
	ld.shared.f32 	%f793, [%r140+376];
	fma.rn.f32 	%f794, %f791, %f793, %f780;
	ld.shared.f32 	%f795, [%r145+3844];
	fma.rn.f32 	%f796, %f790, %f795, %f782;
	fma.rn.f32 	%f797, %f795, %f793, %f783;
	ld.shared.f32 	%f798, [%r140+248];
	fma.rn.f32 	%f799, %f798, %f791, %f785;
	ld.shared.f32 	%f800, [%r140+504];
	fma.rn.f32 	%f801, %f791, %f800, %f787;
	fma.rn.f32 	%f802, %f798, %f795, %f788;
	fma.rn.f32 	%f803, %f795, %f800, %f789;
	ld.shared.f32 	%f804, [%r140+124];
	ld.shared.f32 	%f805, [%r145+3968];
	fma.rn.f32 	%f3346, %f804, %f805, %f792;
	ld.shared.f32 	%f806, [%r140+380];
	fma.rn.f32 	%f3354, %f805, %f806, %f794;
	ld.shared.f32 	%f807, [%r145+3972];
	fma.rn.f32 	%f3347, %f804, %f807, %f796;
	fma.rn.f32 	%f3355, %f807, %f806, %f797;
	ld.shared.f32 	%f808, [%r140+252];
	fma.rn.f32 	%f3348, %f808, %f805, %f799;
	ld.shared.f32 	%f809, [%r140+508];
	fma.rn.f32 	%f3356, %f805, %f809, %f801;
	fma.rn.f32 	%f3349, %f808, %f807, %f802;
	fma.rn.f32 	%f3357, %f807, %f809, %f803;
	ld.shared.f32 	%f810, [%r140+624];
	fma.rn.f32 	%f811, %f810, %f763, %f751;
	ld.shared.f32 	%f812, [%r140+880];
	fma.rn.f32 	%f813, %f763, %f812, %f753;
	fma.rn.f32 	%f814, %f810, %f767, %f754;
	fma.rn.f32 	%f815, %f767, %f812, %f755;
	ld.shared.f32 	%f816, [%r140+752];
	fma.rn.f32 	%f817, %f816, %f763, %f757;
	ld.shared.f32 	%f818, [%r140+1008];
	fma.rn.f32 	%f819, %f763, %f818, %f759;
	fma.rn.f32 	%f820, %f816, %f767, %f760;
	fma.rn.f32 	%f821, %f767, %f818, %f761;
	ld.shared.f32 	%f822, [%r140+628];
	fma.rn.f32 	%f823, %f822, %f777, %f811;
	ld.shared.f32 	%f824, [%r140+884];
	fma.rn.f32 	%f825, %f777, %f824, %f813;
	fma.rn.f32 	%f826, %f822, %f781, %f814;
	fma.rn.f32 	%f827, %f781, %f824, %f815;
	ld.shared.f32 	%f828, [%r140+756];
	fma.rn.f32 	%f829, %f828, %f777, %f817;
	ld.shared.f32 	%f830, [%r140+1012];
	fma.rn.f32 	%f831, %f777, %f830, %f819;
	fma.rn.f32 	%f832, %f828, %f781, %f820;
	fma.rn.f32 	%f833, %f781, %f830, %f821;
	ld.shared.f32 	%f834, [%r140+632];
	fma.rn.f32 	%f835, %f834, %f791, %f823;
	ld.shared.f32 	%f836, [%r140+888];
	fma.rn.f32 	%f837, %f791, %f836, %f825;
	fma.rn.f32 	%f838, %f834, %f795, %f826;
	fma.rn.f32 	%f839, %f795, %f836, %f827;
	ld.shared.f32 	%f840, [%r140+760];
	fma.rn.f32 	%f841, %f840, %f791, %f829;
	ld.shared.f32 	%f842, [%r140+1016];
	fma.rn.f32 	%f843, %f791, %f842, %f831;
	fma.rn.f32 	%f844, %f840, %f795, %f832;
	fma.rn.f32 	%f845, %f795, %f842, %f833;
	ld.shared.f32 	%f846, [%r140+636];
	fma.rn.f32 	%f3350, %f846, %f805, %f835;
	ld.shared.f32 	%f847, [%r140+892];
	fma.rn.f32 	%f3358, %f805, %f847, %f837;
	fma.rn.f32 	%f3351, %f846, %f807, %f838;
	fma.rn.f32 	%f3359, %f807, %f847, %f839;
	ld.shared.f32 	%f848, [%r140+764];
	fma.rn.f32 	%f3352, %f848, %f805, %f841;
	ld.shared.f32 	%f849, [%r140+1020];
	fma.rn.f32 	%f3360, %f805, %f849, %f843;
	fma.rn.f32 	%f3353, %f848, %f807, %f844;
	fma.rn.f32 	%f3361, %f807, %f849, %f845;
	add.s32 	%r163, %r163, 1;
	setp.ne.s32 	%p1, %r163, 13;
	@%p1 bra 	$L__BB0_1;
	cvta.to.global.u64 	%rd116, %rd5;
	// begin inline asm
	cp.async.wait_group 2;
	// end inline asm
	bar.sync 	0;
	add.s32 	%r148, %r84, %r135;
	ld.shared.f32 	%f850, [%r148+2048];
	shl.b32 	%r151, %r1, 3;
	and.b32  	%r152, %r151, 120;
	add.s32 	%r154, %r96, %r152;
	ld.shared.f32 	%f851, [%r154+4096];
	fma.rn.f32 	%f852, %f850, %f851, %f3346;
	ld.shared.f32 	%f853, [%r148+2304];
	fma.rn.f32 	%f854, %f851, %f853, %f3354;
	ld.shared.f32 	%f855, [%r154+4100];
	fma.rn.f32 	%f856, %f850, %f855, %f3347;
	fma.rn.f32 	%f857, %f855, %f853, %f3355;
	ld.shared.f32 	%f858, [%r148+2176];
	fma.rn.f32 	%f859, %f858, %f851, %f3348;
	ld.shared.f32 	%f860, [%r148+2432];
	fma.rn.f32 	%f861, %f851, %f860, %f3356;
	fma.rn.f32 	%f862, %f858, %f855, %f3349;
	fma.rn.f32 	%f863, %f855, %f860, %f3357;
	ld.shared.f32 	%f864, [%r148+2052];
	ld.shared.f32 	%f865, [%r154+4224];
	fma.rn.f32 	%f866, %f864, %f865, %f852;
	ld.shared.f32 	%f867, [%r148+2308];
	fma.rn.f32 	%f868, %f865, %f867, %f854;
	ld.shared.f32 	%f869, [%r154+4228];
	fma.rn.f32 	%f870, %f864, %f869, %f856;
	fma.rn.f32 	%f871, %f869, %f867, %f857;
	ld.shared.f32 	%f872, [%r148+2180];
	fma.rn.f32 	%f873, %f872, %f865, %f859;
	ld.shared.f32 	%f874, [%r148+2436];
	fma.rn.f32 	%f875, %f865, %f874, %f861;
	fma.rn.f32 	%f876, %f872, %f869, %f862;
	fma.rn.f32 	%f877, %f869, %f874, %f863;
	ld.shared.f32 	%f878, [%r148+2056];
	ld.shared.f32 	%f879, [%r154+4352];
	fma.rn.f32 	%f880, %f878, %f879, %f866;
	ld.shared.f32 	%f881, [%r148+2312];
	fma.rn.f32 	%f882, %f879, %f881, %f868;
	ld.shared.f32 	%f883, [%r154+4356];
	fma.rn.f32 	%f884, %f878, %f883, %f870;
	fma.rn.f32 	%f885, %f883, %f881, %f871;
	ld.shared.f32 	%f886, [%r148+2184];
	fma.rn.f32 	%f887, %f886, %f879, %f873;
	ld.shared.f32 	%f888, [%r148+2440];
	fma.rn.f32 	%f889, %f879, %f888, %f875;
	fma.rn.f32 	%f890, %f886, %f883, %f876;
	fma.rn.f32 	%f891, %f883, %f888, %f877;
	ld.shared.f32 	%f892, [%r148+2060];
	ld.shared.f32 	%f893, [%r154+4480];
	fma.rn.f32 	%f894, %f892, %f893, %f880;
	ld.shared.f32 	%f895, [%r148+2316];
	fma.rn.f32 	%f896, %f893, %f895, %f882;
	ld.shared.f32 	%f897, [%r154+4484];
	fma.rn.f32 	%f898, %f892, %f897, %f884;
	fma.rn.f32 	%f899, %f897, %f895, %f885;
	ld.shared.f32 	%f900, [%r148+2188];
	fma.rn.f32 	%f901, %f900, %f893, %f887;
	ld.shared.f32 	%f902, [%r148+2444];
	fma.rn.f32 	%f903, %f893, %f902, %f889;
	fma.rn.f32 	%f904, %f900, %f897, %f890;
	fma.rn.f32 	%f905, %f897, %f902, %f891;
	ld.shared.f32 	%f906, [%r148+2560];
	fma.rn.f32 	%f907, %f906, %f851, %f3350;
	ld.shared.f32 	%f908, [%r148+2816];
	fma.rn.f32 	%f909, %f851, %f908, %f3358;
	fma.rn.f32 	%f910, %f906, %f855, %f3351;
	fma.rn.f32 	%f911, %f855, %f908, %f3359;
	ld.shared.f32 	%f912, [%r148+2688];
	fma.rn.f32 	%f913, %f912, %f851, %f3352;
	ld.shared.f32 	%f914, [%r148+2944];
	fma.rn.f32 	%f915, %f851, %f914, %f3360;
	fma.rn.f32 	%f916, %f912, %f855, %f3353;
	fma.rn.f32 	%f917, %f855, %f914, %f3361;
	ld.shared.f32 	%f918, [%r148+2564];
	fma.rn.f32 	%f919, %f918, %f865, %f907;
	ld.shared.f32 	%f920, [%r148+2820];
	fma.rn.f32 	%f921, %f865, %f920, %f909;
	fma.rn.f32 	%f922, %f918, %f869, %f910;
	fma.rn.f32 	%f923, %f869, %f920, %f911;
	ld.shared.f32 	%f924, [%r148+2692];
	fma.rn.f32 	%f925, %f924, %f865, %f913;
	ld.shared.f32 	%f926, [%r148+2948];
	fma.rn.f32 	%f927, %f865, %f926, %f915;
	fma.rn.f32 	%f928, %f924, %f869, %f916;
	fma.rn.f32 	%f929, %f869, %f926, %f917;
	ld.shared.f32 	%f930, [%r148+2568];
	fma.rn.f32 	%f931, %f930, %f879, %f919;
	ld.shared.f32 	%f932, [%r148+2824];
	fma.rn.f32 	%f933, %f879, %f932, %f921;
	fma.rn.f32 	%f934, %f930, %f883, %f922;
	fma.rn.f32 	%f935, %f883, %f932, %f923;
	ld.shared.f32 	%f936, [%r148+2696];
	fma.rn.f32 	%f937, %f936, %f879, %f925;
	ld.shared.f32 	%f938, [%r148+2952];
	fma.rn.f32 	%f939, %f879, %f938, %f927;
	fma.rn.f32 	%f940, %f936, %f883, %f928;
	fma.rn.f32 	%f941, %f883, %f938, %f929;
	ld.shared.f32 	%f942, [%r148+2572];
	fma.rn.f32 	%f943, %f942, %f893, %f931;
	ld.shared.f32 	%f944, [%r148+2828];
	fma.rn.f32 	%f945, %f893, %f944, %f933;
	fma.rn.f32 	%f946, %f942, %f897, %f934;
	fma.rn.f32 	%f947, %f897, %f944, %f935;
	ld.shared.f32 	%f948, [%r148+2700];
	fma.rn.f32 	%f949, %f948, %f893, %f937;
	ld.shared.f32 	%f950, [%r148+2956];
	fma.rn.f32 	%f951, %f893, %f950, %f939;
	fma.rn.f32 	%f952, %f948, %f897, %f940;
	fma.rn.f32 	%f953, %f897, %f950, %f941;
	ld.shared.f32 	%f954, [%r148+2064];
	ld.shared.f32 	%f955, [%r154+4608];
	fma.rn.f32 	%f956, %f954, %f955, %f894;
	ld.shared.f32 	%f957, [%r148+2320];
	fma.rn.f32 	%f958, %f955, %f957, %f896;
	ld.shared.f32 	%f959, [%r154+4612];
	fma.rn.f32 	%f960, %f954, %f959, %f898;
	fma.rn.f32 	%f961, %f959, %f957, %f899;
	ld.shared.f32 	%f962, [%r148+2192];
	fma.rn.f32 	%f963, %f962, %f955, %f901;
	ld.shared.f32 	%f964, [%r148+2448];
	fma.rn.f32 	%f965, %f955, %f964, %f903;
	fma.rn.f32 	%f966, %f962, %f959, %f904;
	fma.rn.f32 	%f967, %f959, %f964, %f905;
	ld.shared.f32 	%f968, [%r148+2068];
	ld.shared.f32 	%f969, [%r154+4736];
	fma.rn.f32 	%f970, %f968, %f969, %f956;
	ld.shared.f32 	%f971, [%r148+2324];
	fma.rn.f32 	%f972, %f969, %f971, %f958;
	ld.shared.f32 	%f973, [%r154+4740];
	fma.rn.f32 	%f974, %f968, %f973, %f960;
	fma.rn.f32 	%f975, %f973, %f971, %f961;
	ld.shared.f32 	%f976, [%r148+2196];
	fma.rn.f32 	%f977, %f976, %f969, %f963;
	ld.shared.f32 	%f978, [%r148+2452];
	fma.rn.f32 	%f979, %f969, %f978, %f965;
	fma.rn.f32 	%f980, %f976, %f973, %f966;
	fma.rn.f32 	%f981, %f973, %f978, %f967;
	ld.shared.f32 	%f982, [%r148+2072];
	ld.shared.f32 	%f983, [%r154+4864];
	fma.rn.f32 	%f984, %f982, %f983, %f970;
	ld.shared.f32 	%f985, [%r148+2328];
	fma.rn.f32 	%f986, %f983, %f985, %f972;
	ld.shared.f32 	%f987, [%r154+4868];
	fma.rn.f32 	%f988, %f982, %f987, %f974;
	fma.rn.f32 	%f989, %f987, %f985, %f975;
	ld.shared.f32 	%f990, [%r148+2200];
	fma.rn.f32 	%f991, %f990, %f983, %f977;
	ld.shared.f32 	%f992, [%r148+2456];
	fma.rn.f32 	%f993, %f983, %f992, %f979;
	fma.rn.f32 	%f994, %f990, %f987, %f980;
	fma.rn.f32 	%f995, %f987, %f992, %f981;
	ld.shared.f32 	%f996, [%r148+2076];
	ld.shared.f32 	%f997, [%r154+4992];
	fma.rn.f32 	%f998, %f996, %f997, %f984;
	ld.shared.f32 	%f999, [%r148+2332];
	fma.rn.f32 	%f1000, %f997, %f999, %f986;
	ld.shared.f32 	%f1001, [%r154+4996];
	fma.rn.f32 	%f1002, %f996, %f1001, %f988;
	fma.rn.f32 	%f1003, %f1001, %f999, %f989;
	ld.shared.f32 	%f1004, [%r148+2204];
	fma.rn.f32 	%f1005, %f1004, %f997, %f991;
	ld.shared.f32 	%f1006, [%r148+2460];
	fma.rn.f32 	%f1007, %f997, %f1006, %f993;
	fma.rn.f32 	%f1008, %f1004, %f1001, %f994;
	fma.rn.f32 	%f1009, %f1001, %f1006, %f995;
	ld.shared.f32 	%f1010, [%r148+2576];
	fma.rn.f32 	%f1011, %f1010, %f955, %f943;
	ld.shared.f32 	%f1012, [%r148+2832];
	fma.rn.f32 	%f1013, %f955, %f1012, %f945;
	fma.rn.f32 	%f1014, %f1010, %f959, %f946;
	fma.rn.f32 	%f1015, %f959, %f1012, %f947;
	ld.shared.f32 	%f1016, [%r148+2704];
	fma.rn.f32 	%f1017, %f1016, %f955, %f949;
	ld.shared.f32 	%f1018, [%r148+2960];
	fma.rn.f32 	%f1019, %f955, %f1018, %f951;
	fma.rn.f32 	%f1020, %f1016, %f959, %f952;
	fma.rn.f32 	%f1021, %f959, %f1018, %f953;
	ld.shared.f32 	%f1022, [%r148+2580];
	fma.rn.f32 	%f1023, %f1022, %f969, %f1011;
	ld.shared.f32 	%f1024, [%r148+2836];
	fma.rn.f32 	%f1025, %f969, %f1024, %f1013;
	fma.rn.f32 	%f1026, %f1022, %f973, %f1014;
	fma.rn.f32 	%f1027, %f973, %f1024, %f1015;
	ld.shared.f32 	%f1028, [%r148+2708];
	fma.rn.f32 	%f1029, %f1028, %f969, %f1017;
	ld.shared.f32 	%f1030, [%r148+2964];
	fma.rn.f32 	%f1031, %f969, %f1030, %f1019;
	fma.rn.f32 	%f1032, %f1028, %f973, %f1020;
	fma.rn.f32 	%f1033, %f973, %f1030, %f1021;
	ld.shared.f32 	%f1034, [%r148+2584];
	fma.rn.f32 	%f1035, %f1034, %f983, %f1023;
	ld.shared.f32 	%f1036, [%r148+2840];
	fma.rn.f32 	%f1037, %f983, %f1036, %f1025;
	fma.rn.f32 	%f1038, %f1034, %f987, %f1026;
	fma.rn.f32 	%f1039, %f987, %f1036, %f1027;
	ld.shared.f32 	%f1040, [%r148+2712];
	fma.rn.f32 	%f1041, %f1040, %f983, %f1029;
	ld.shared.f32 	%f1042, [%r148+2968];
	fma.rn.f32 	%f1043, %f983, %f1042, %f1031;
	fma.rn.f32 	%f1044, %f1040, %f987, %f1032;
	fma.rn.f32 	%f1045, %f987, %f1042, %f1033;
	ld.shared.f32 	%f1046, [%r148+2588];
	fma.rn.f32 	%f1047, %f1046, %f997, %f1035;
	ld.shared.f32 	%f1048, [%r148+2844];
	fma.rn.f32 	%f1049, %f997, %f1048, %f1037;
	fma.rn.f32 	%f1050, %f1046, %f1001, %f1038;
	fma.rn.f32 	%f1051, %f1001, %f1048, %f1039;
	ld.shared.f32 	%f1052, [%r148+2716];
	fma.rn.f32 	%f1053, %f1052, %f997, %f1041;
	ld.shared.f32 	%f1054, [%r148+2972];
	fma.rn.f32 	%f1055, %f997, %f1054, %f1043;
	fma.rn.f32 	%f1056, %f1052, %f1001, %f1044;
	fma.rn.f32 	%f1057, %f1001, %f1054, %f1045;
	ld.shared.f32 	%f1058, [%r148+2080];
	ld.shared.f32 	%f1059, [%r154+5120];
	fma.rn.f32 	%f1060, %f1058, %f1059, %f998;
	ld.shared.f32 	%f1061, [%r148+2336];
	fma.rn.f32 	%f1062, %f1059, %f1061, %f1000;
	ld.shared.f32 	%f1063, [%r154+5124];
	fma.rn.f32 	%f1064, %f1058, %f1063, %f1002;
	fma.rn.f32 	%f1065, %f1063, %f1061, %f1003;
	ld.shared.f32 	%f1066, [%r148+2208];
	fma.rn.f32 	%f1067, %f1066, %f1059, %f1005;
	ld.shared.f32 	%f1068, [%r148+2464];
	fma.rn.f32 	%f1069, %f1059, %f1068, %f1007;
	fma.rn.f32 	%f1070, %f1066, %f1063, %f1008;
	fma.rn.f32 	%f1071, %f1063, %f1068, %f1009;
	ld.shared.f32 	%f1072, [%r148+2084];
	ld.shared.f32 	%f1073, [%r154+5248];
	fma.rn.f32 	%f1074, %f1072, %f1073, %f1060;
	ld.shared.f32 	%f1075, [%r148+2340];
	fma.rn.f32 	%f1076, %f1073, %f1075, %f1062;
	ld.shared.f32 	%f1077, [%r154+5252];
	fma.rn.f32 	%f1078, %f1072, %f1077, %f1064;
	fma.rn.f32 	%f1079, %f1077, %f1075, %f1065;
	ld.shared.f32 	%f1080, [%r148+2212];
	fma.rn.f32 	%f1081, %f1080, %f1073, %f1067;
	ld.shared.f32 	%f1082, [%r148+2468];
	fma.rn.f32 	%f1083, %f1073, %f1082, %f1069;
	fma.rn.f32 	%f1084, %f1080, %f1077, %f1070;
	fma.rn.f32 	%f1085, %f1077, %f1082, %f1071;
	ld.shared.f32 	%f1086, [%r148+2088];
	ld.shared.f32 	%f1087, [%r154+5376];
	fma.rn.f32 	%f1088, %f1086, %f1087, %f1074;
	ld.shared.f32 	%f1089, [%r148+2344];
	fma.rn.f32 	%f1090, %f1087, %f1089, %f1076;
	ld.shared.f32 	%f1091, [%r154+5380];
	fma.rn.f32 	%f1092, %f1086, %f1091, %f1078;
	fma.rn.f32 	%f1093, %f1091, %f1089, %f1079;
	ld.shared.f32 	%f1094, [%r148+2216];
	fma.rn.f32 	%f1095, %f1094, %f1087, %f1081;
	ld.shared.f32 	%f1096, [%r148+2472];
	fma.rn.f32 	%f1097, %f1087, %f1096, %f1083;
	fma.rn.f32 	%f1098, %f1094, %f1091, %f1084;
	fma.rn.f32 	%f1099, %f1091, %f1096, %f1085;
	ld.shared.f32 	%f1100, [%r148+2092];
	ld.shared.f32 	%f1101, [%r154+5504];
	fma.rn.f32 	%f1102, %f1100, %f1101, %f1088;
	ld.shared.f32 	%f1103, [%r148+2348];
	fma.rn.f32 	%f1104, %f1101, %f1103, %f1090;
	ld.shared.f32 	%f1105, [%r154+5508];
	fma.rn.f32 	%f1106, %f1100, %f1105, %f1092;
	fma.rn.f32 	%f1107, %f1105, %f1103, %f1093;
	ld.shared.f32 	%f1108, [%r148+2220];
	fma.rn.f32 	%f1109, %f1108, %f1101, %f1095;
	ld.shared.f32 	%f1110, [%r148+2476];
	fma.rn.f32 	%f1111, %f1101, %f1110, %f1097;
	fma.rn.f32 	%f1112, %f1108, %f1105, %f1098;
	fma.rn.f32 	%f1113, %f1105, %f1110, %f1099;
	ld.shared.f32 	%f1114, [%r148+2592];
	fma.rn.f32 	%f1115, %f1114, %f1059, %f1047;
	ld.shared.f32 	%f1116, [%r148+2848];
	fma.rn.f32 	%f1117, %f1059, %f1116, %f1049;
	fma.rn.f32 	%f1118, %f1114, %f1063, %f1050;
	fma.rn.f32 	%f1119, %f1063, %f1116, %f1051;
	ld.shared.f32 	%f1120, [%r148+2720];
	fma.rn.f32 	%f1121, %f1120, %f1059, %f1053;
	ld.shared.f32 	%f1122, [%r148+2976];
	fma.rn.f32 	%f1123, %f1059, %f1122, %f1055;
	fma.rn.f32 	%f1124, %f1120, %f1063, %f1056;
	fma.rn.f32 	%f1125, %f1063, %f1122, %f1057;
	ld.shared.f32 	%f1126, [%r148+2596];
	fma.rn.f32 	%f1127, %f1126, %f1073, %f1115;
	ld.shared.f32 	%f1128, [%r148+2852];
	fma.rn.f32 	%f1129, %f1073, %f1128, %f1117;
	fma.rn.f32 	%f1130, %f1126, %f1077, %f1118;
	fma.rn.f32 	%f1131, %f1077, %f1128, %f1119;
	ld.shared.f32 	%f1132, [%r148+2724];
	fma.rn.f32 	%f1133, %f1132, %f1073, %f1121;
	ld.shared.f32 	%f1134, [%r148+2980];
	fma.rn.f32 	%f1135, %f1073, %f1134, %f1123;
	fma.rn.f32 	%f1136, %f1132, %f1077, %f1124;
	fma.rn.f32 	%f1137, %f1077, %f1134, %f1125;
	ld.shared.f32 	%f1138, [%r148+2600];
	fma.rn.f32 	%f1139, %f1138, %f1087, %f1127;
	ld.shared.f32 	%f1140, [%r148+2856];
	fma.rn.f32 	%f1141, %f1087, %f1140, %f1129;
	fma.rn.f32 	%f1142, %f1138, %f1091, %f1130;
	fma.rn.f32 	%f1143, %f1091, %f1140, %f1131;
	ld.shared.f32 	%f1144, [%r148+2728];
	fma.rn.f32 	%f1145, %f1144, %f1087, %f1133;
	ld.shared.f32 	%f1146, [%r148+2984];
	fma.rn.f32 	%f1147, %f1087, %f1146, %f1135;
	fma.rn.f32 	%f1148, %f1144, %f1091, %f1136;
	fma.rn.f32 	%f1149, %f1091, %f1146, %f1137;
	ld.shared.f32 	%f1150, [%r148+2604];
	fma.rn.f32 	%f1151, %f1150, %f1101, %f1139;
	ld.shared.f32 	%f1152, [%r148+2860];
	fma.rn.f32 	%f1153, %f1101, %f1152, %f1141;
	fma.rn.f32 	%f1154, %f1150, %f1105, %f1142;
	fma.rn.f32 	%f1155, %f1105, %f1152, %f1143;
	ld.shared.f32 	%f1156, [%r148+2732];
	fma.rn.f32 	%f1157, %f1156, %f1101, %f1145;
	ld.shared.f32 	%f1158, [%r148+2988];
	fma.rn.f32 	%f1159, %f1101, %f1158, %f1147;
	fma.rn.f32 	%f1160, %f1156, %f1105, %f1148;
	fma.rn.f32 	%f1161, %f1105, %f1158, %f1149;
	ld.shared.f32 	%f1162, [%r148+2096];
	ld.shared.f32 	%f1163, [%r154+5632];
	fma.rn.f32 	%f1164, %f1162, %f1163, %f1102;
	ld.shared.f32 	%f1165, [%r148+2352];
	fma.rn.f32 	%f1166, %f1163, %f1165, %f1104;
	ld.shared.f32 	%f1167, [%r154+5636];
	fma.rn.f32 	%f1168, %f1162, %f1167, %f1106;
	fma.rn.f32 	%f1169, %f1167, %f1165, %f1107;
	ld.shared.f32 	%f1170, [%r148+2224];
	fma.rn.f32 	%f1171, %f1170, %f1163, %f1109;
	ld.shared.f32 	%f1172, [%r148+2480];
	fma.rn.f32 	%f1173, %f1163, %f1172, %f1111;
	fma.rn.f32 	%f1174, %f1170, %f1167, %f1112;
	fma.rn.f32 	%f1175, %f1167, %f1172, %f1113;
	ld.shared.f32 	%f1176, [%r148+2100];
	ld.shared.f32 	%f1177, [%r154+5760];
	fma.rn.f32 	%f1178, %f1176, %f1177, %f1164;
	ld.shared.f32 	%f1179, [%r148+2356];
	fma.rn.f32 	%f1180, %f1177, %f1179, %f1166;
	ld.shared.f32 	%f1181, [%r154+5764];
	fma.rn.f32 	%f1182, %f1176, %f1181, %f1168;
	fma.rn.f32 	%f1183, %f1181, %f1179, %f1169;
	ld.shared.f32 	%f1184, [%r148+2228];
	fma.rn.f32 	%f1185, %f1184, %f1177, %f1171;
	ld.shared.f32 	%f1186, [%r148+2484];
	fma.rn.f32 	%f1187, %f1177, %f1186, %f1173;
	fma.rn.f32 	%f1188, %f1184, %f1181, %f1174;
	fma.rn.f32 	%f1189, %f1181, %f1186, %f1175;
	ld.shared.f32 	%f1190, [%r148+2104];
	ld.shared.f32 	%f1191, [%r154+5888];
	fma.rn.f32 	%f1192, %f1190, %f1191, %f1178;
	ld.shared.f32 	%f1193, [%r148+2360];
	fma.rn.f32 	%f1194, %f1191, %f1193, %f1180;
	ld.shared.f32 	%f1195, [%r154+5892];
	fma.rn.f32 	%f1196, %f1190, %f1195, %f1182;
	fma.rn.f32 	%f1197, %f1195, %f1193, %f1183;
	ld.shared.f32 	%f1198, [%r148+2232];
	fma.rn.f32 	%f1199, %f1198, %f1191, %f1185;
	ld.shared.f32 	%f1200, [%r148+2488];
	fma.rn.f32 	%f1201, %f1191, %f1200, %f1187;
	fma.rn.f32 	%f1202, %f1198, %f1195, %f1188;
	fma.rn.f32 	%f1203, %f1195, %f1200, %f1189;
	ld.shared.f32 	%f1204, [%r148+2108];
	ld.shared.f32 	%f1205, [%r154+6016];
	fma.rn.f32 	%f1206, %f1204, %f1205, %f1192;
	ld.shared.f32 	%f1207, [%r148+2364];
	fma.rn.f32 	%f1208, %f1205, %f1207, %f1194;
	ld.shared.f32 	%f1209, [%r154+6020];
	fma.rn.f32 	%f1210, %f1204, %f1209, %f1196;
	fma.rn.f32 	%f1211, %f1209, %f1207, %f1197;
	ld.shared.f32 	%f1212, [%r148+2236];
	fma.rn.f32 	%f1213, %f1212, %f1205, %f1199;
	ld.shared.f32 	%f1214, [%r148+2492];
	fma.rn.f32 	%f1215, %f1205, %f1214, %f1201;
	fma.rn.f32 	%f1216, %f1212, %f1209, %f1202;
	fma.rn.f32 	%f1217, %f1209, %f1214, %f1203;
	ld.shared.f32 	%f1218, [%r148+2608];
	fma.rn.f32 	%f1219, %f1218, %f1163, %f1151;
	ld.shared.f32 	%f1220, [%r148+2864];
	fma.rn.f32 	%f1221, %f1163, %f1220, %f1153;
	fma.rn.f32 	%f1222, %f1218, %f1167, %f1154;
	fma.rn.f32 	%f1223, %f1167, %f1220, %f1155;
	ld.shared.f32 	%f1224, [%r148+2736];
	fma.rn.f32 	%f1225, %f1224, %f1163, %f1157;
	ld.shared.f32 	%f1226, [%r148+2992];
	fma.rn.f32 	%f1227, %f1163, %f1226, %f1159;
	fma.rn.f32 	%f1228, %f1224, %f1167, %f1160;
	fma.rn.f32 	%f1229, %f1167, %f1226, %f1161;
	ld.shared.f32 	%f1230, [%r148+2612];
	fma.rn.f32 	%f1231, %f1230, %f1177, %f1219;
	ld.shared.f32 	%f1232, [%r148+2868];
	fma.rn.f32 	%f1233, %f1177, %f1232, %f1221;
	fma.rn.f32 	%f1234, %f1230, %f1181, %f1222;
	fma.rn.f32 	%f1235, %f1181, %f1232, %f1223;
	ld.shared.f32 	%f1236, [%r148+2740];
	fma.rn.f32 	%f1237, %f1236, %f1177, %f1225;
	ld.shared.f32 	%f1238, [%r148+2996];
	fma.rn.f32 	%f1239, %f1177, %f1238, %f1227;
	fma.rn.f32 	%f1240, %f1236, %f1181, %f1228;
	fma.rn.f32 	%f1241, %f1181, %f1238, %f1229;
	ld.shared.f32 	%f1242, [%r148+2616];
	fma.rn.f32 	%f1243, %f1242, %f1191, %f1231;
	ld.shared.f32 	%f1244, [%r148+2872];
	fma.rn.f32 	%f1245, %f1191, %f1244, %f1233;
	fma.rn.f32 	%f1246, %f1242, %f1195, %f1234;
	fma.rn.f32 	%f1247, %f1195, %f1244, %f1235;
	ld.shared.f32 	%f1248, [%r148+2744];
	fma.rn.f32 	%f1249, %f1248, %f1191, %f1237;
	ld.shared.f32 	%f1250, [%r148+3000];
	fma.rn.f32 	%f1251, %f1191, %f1250, %f1239;
	fma.rn.f32 	%f1252, %f1248, %f1195, %f1240;
	fma.rn.f32 	%f1253, %f1195, %f1250, %f1241;
	ld.shared.f32 	%f1254, [%r148+2620];
	fma.rn.f32 	%f1255, %f1254, %f1205, %f1243;
	ld.shared.f32 	%f1256, [%r148+2876];
	fma.rn.f32 	%f1257, %f1205, %f1256, %f1245;
	fma.rn.f32 	%f1258, %f1254, %f1209, %f1246;
	fma.rn.f32 	%f1259, %f1209, %f1256, %f1247;
	ld.shared.f32 	%f1260, [%r148+2748];
	fma.rn.f32 	%f1261, %f1260, %f1205, %f1249;
	ld.shared.f32 	%f1262, [%r148+3004];
	fma.rn.f32 	%f1263, %f1205, %f1262, %f1251;
	fma.rn.f32 	%f1264, %f1260, %f1209, %f1252;
	fma.rn.f32 	%f1265, %f1209, %f1262, %f1253;
	ld.shared.f32 	%f1266, [%r148+2112];
	ld.shared.f32 	%f1267, [%r154+6144];
	fma.rn.f32 	%f1268, %f1266, %f1267, %f1206;
	ld.shared.f32 	%f1269, [%r148+2368];
	fma.rn.f32 	%f1270, %f1267, %f1269, %f1208;
	ld.shared.f32 	%f1271, [%r154+6148];
	fma.rn.f32 	%f1272, %f1266, %f1271, %f1210;
	fma.rn.f32 	%f1273, %f1271, %f1269, %f1211;
	ld.shared.f32 	%f1274, [%r148+2240];
	fma.rn.f32 	%f1275, %f1274, %f1267, %f1213;
	ld.shared.f32 	%f1276, [%r148+2496];
	fma.rn.f32 	%f1277, %f1267, %f1276, %f1215;
	fma.rn.f32 	%f1278, %f1274, %f1271, %f1216;
	fma.rn.f32 	%f1279, %f1271, %f1276, %f1217;
	ld.shared.f32 	%f1280, [%r148+2116];
	ld.shared.f32 	%f1281, [%r154+6272];
	fma.rn.f32 	%f1282, %f1280, %f1281, %f1268;
	ld.shared.f32 	%f1283, [%r148+2372];
	fma.rn.f32 	%f1284, %f1281, %f1283, %f1270;
	ld.shared.f32 	%f1285, [%r154+6276];
	fma.rn.f32 	%f1286, %f1280, %f1285, %f1272;
	fma.rn.f32 	%f1287, %f1285, %f1283, %f1273;
	ld.shared.f32 	%f1288, [%r148+2244];
	fma.rn.f32 	%f1289, %f1288, %f1281, %f1275;
	ld.shared.f32 	%f1290, [%r148+2500];
	fma.rn.f32 	%f1291, %f1281, %f1290, %f1277;
	fma.rn.f32 	%f1292, %f1288, %f1285, %f1278;
	fma.rn.f32 	%f1293, %f1285, %f1290, %f1279;
	ld.shared.f32 	%f1294, [%r148+2120];
	ld.shared.f32 	%f1295, [%r154+6400];
	fma.rn.f32 	%f1296, %f1294, %f1295, %f1282;
	ld.shared.f32 	%f1297, [%r148+2376];
	fma.rn.f32 	%f1298, %f1295, %f1297, %f1284;
	ld.shared.f32 	%f1299, [%r154+6404];
	fma.rn.f32 	%f1300, %f1294, %f1299, %f1286;
	fma.rn.f32 	%f1301, %f1299, %f1297, %f1287;
	ld.shared.f32 	%f1302, [%r148+2248];
	fma.rn.f32 	%f1303, %f1302, %f1295, %f1289;
	ld.shared.f32 	%f1304, [%r148+2504];
	fma.rn.f32 	%f1305, %f1295, %f1304, %f1291;
	fma.rn.f32 	%f1306, %f1302, %f1299, %f1292;
	fma.rn.f32 	%f1307, %f1299, %f1304, %f1293;
	ld.shared.f32 	%f1308, [%r148+2124];
	ld.shared.f32 	%f1309, [%r154+6528];
	fma.rn.f32 	%f1310, %f1308, %f1309, %f1296;
	ld.shared.f32 	%f1311, [%r148+2380];
	fma.rn.f32 	%f1312, %f1309, %f1311, %f1298;
	ld.shared.f32 	%f1313, [%r154+6532];
	fma.rn.f32 	%f1314, %f1308, %f1313, %f1300;
	fma.rn.f32 	%f1315, %f1313, %f1311, %f1301;
	ld.shared.f32 	%f1316, [%r148+2252];
	fma.rn.f32 	%f1317, %f1316, %f1309, %f1303;
	ld.shared.f32 	%f1318, [%r148+2508];
	fma.rn.f32 	%f1319, %f1309, %f1318, %f1305;
	fma.rn.f32 	%f1320, %f1316, %f1313, %f1306;
	fma.rn.f32 	%f1321, %f1313, %f1318, %f1307;
	ld.shared.f32 	%f1322, [%r148+2624];
	fma.rn.f32 	%f1323, %f1322, %f1267, %f1255;
	ld.shared.f32 	%f1324, [%r148+2880];
	fma.rn.f32 	%f1325, %f1267, %f1324, %f1257;
	fma.rn.f32 	%f1326, %f1322, %f1271, %f1258;
	fma.rn.f32 	%f1327, %f1271, %f1324, %f1259;
	ld.shared.f32 	%f1328, [%r148+2752];
	fma.rn.f32 	%f1329, %f1328, %f1267, %f1261;
	ld.shared.f32 	%f1330, [%r148+3008];
	fma.rn.f32 	%f1331, %f1267, %f1330, %f1263;
	fma.rn.f32 	%f1332, %f1328, %f1271, %f1264;
	fma.rn.f32 	%f1333, %f1271, %f1330, %f1265;
	ld.shared.f32 	%f1334, [%r148+2628];
	fma.rn.f32 	%f1335, %f1334, %f1281, %f1323;
	ld.shared.f32 	%f1336, [%r148+2884];
	fma.rn.f32 	%f1337, %f1281, %f1336, %f1325;
	fma.rn.f32 	%f1338, %f1334, %f1285, %f1326;
	fma.rn.f32 	%f1339, %f1285, %f1336, %f1327;
	ld.shared.f32 	%f1340, [%r148+2756];
	fma.rn.f32 	%f1341, %f1340, %f1281, %f1329;
	ld.shared.f32 	%f1342, [%r148+3012];
	fma.rn.f32 	%f1343, %f1281, %f1342, %f1331;
	fma.rn.f32 	%f1344, %f1340, %f1285, %f1332;
	fma.rn.f32 	%f1345, %f1285, %f1342, %f1333;
	ld.shared.f32 	%f1346, [%r148+2632];
	fma.rn.f32 	%f1347, %f1346, %f1295, %f1335;
	ld.shared.f32 	%f1348, [%r148+2888];
	fma.rn.f32 	%f1349, %f1295, %f1348, %f1337;
	fma.rn.f32 	%f1350, %f1346, %f1299, %f1338;
	fma.rn.f32 	%f1351, %f1299, %f1348, %f1339;
	ld.shared.f32 	%f1352, [%r148+2760];
	fma.rn.f32 	%f1353, %f1352, %f1295, %f1341;
	ld.shared.f32 	%f1354, [%r148+3016];
	fma.rn.f32 	%f1355, %f1295, %f1354, %f1343;
	fma.rn.f32 	%f1356, %f1352, %f1299, %f1344;
	fma.rn.f32 	%f1357, %f1299, %f1354, %f1345;
	ld.shared.f32 	%f1358, [%r148+2636];
	fma.rn.f32 	%f1359, %f1358, %f1309, %f1347;
	ld.shared.f32 	%f1360, [%r148+2892];
	fma.rn.f32 	%f1361, %f1309, %f1360, %f1349;
	fma.rn.f32 	%f1362, %f1358, %f1313, %f1350;
	fma.rn.f32 	%f1363, %f1313, %f1360, %f1351;
	ld.shared.f32 	%f1364, [%r148+2764];
	fma.rn.f32 	%f1365, %f1364, %f1309, %f1353;
	ld.shared.f32 	%f1366, [%r148+3020];
	fma.rn.f32 	%f1367, %f1309, %f1366, %f1355;
	fma.rn.f32 	%f1368, %f1364, %f1313, %f1356;
	fma.rn.f32 	%f1369, %f1313, %f1366, %f1357;
	ld.shared.f32 	%f1370, [%r148+2128];
	ld.shared.f32 	%f1371, [%r154+6656];
	fma.rn.f32 	%f1372, %f1370, %f1371, %f1310;
	ld.shared.f32 	%f1373, [%r148+2384];
	fma.rn.f32 	%f1374, %f1371, %f1373, %f1312;
	ld.shared.f32 	%f1375, [%r154+6660];
	fma.rn.f32 	%f1376, %f1370, %f1375, %f1314;
	fma.rn.f32 	%f1377, %f1375, %f1373, %f1315;
	ld.shared.f32 	%f1378, [%r148+2256];
	fma.rn.f32 	%f1379, %f1378, %f1371, %f1317;
	ld.shared.f32 	%f1380, [%r148+2512];
	fma.rn.f32 	%f1381, %f1371, %f1380, %f1319;
	fma.rn.f32 	%f1382, %f1378, %f1375, %f1320;
	fma.rn.f32 	%f1383, %f1375, %f1380, %f1321;
	ld.shared.f32 	%f1384, [%r148+2132];
	ld.shared.f32 	%f1385, [%r154+6784];
	fma.rn.f32 	%f1386, %f1384, %f1385, %f1372;
	ld.shared.f32 	%f1387, [%r148+2388];
	fma.rn.f32 	%f1388, %f1385, %f1387, %f1374;
	ld.shared.f32 	%f1389, [%r154+6788];
	fma.rn.f32 	%f1390, %f1384, %f1389, %f1376;
	fma.rn.f32 	%f1391, %f1389, %f1387, %f1377;
	ld.shared.f32 	%f1392, [%r148+2260];
	fma.rn.f32 	%f1393, %f1392, %f1385, %f1379;
	ld.shared.f32 	%f1394, [%r148+2516];
	fma.rn.f32 	%f1395, %f1385, %f1394, %f1381;
	fma.rn.f32 	%f1396, %f1392, %f1389, %f1382;
	fma.rn.f32 	%f1397, %f1389, %f1394, %f1383;
	ld.shared.f32 	%f1398, [%r148+2136];
	ld.shared.f32 	%f1399, [%r154+6912];
	fma.rn.f32 	%f1400, %f1398, %f1399, %f1386;
	ld.shared.f32 	%f1401, [%r148+2392];
	fma.rn.f32 	%f1402, %f1399, %f1401, %f1388;
	ld.shared.f32 	%f1403, [%r154+6916];
	fma.rn.f32 	%f1404, %f1398, %f1403, %f1390;
	fma.rn.f32 	%f1405, %f1403, %f1401, %f1391;
	ld.shared.f32 	%f1406, [%r148+2264];
	fma.rn.f32 	%f1407, %f1406, %f1399, %f1393;
	ld.shared.f32 	%f1408, [%r148+2520];
	fma.rn.f32 	%f1409, %f1399, %f1408, %f1395;
	fma.rn.f32 	%f1410, %f1406, %f1403, %f1396;
	fma.rn.f32 	%f1411, %f1403, %f1408, %f1397;
	ld.shared.f32 	%f1412, [%r148+2140];
	ld.shared.f32 	%f1413, [%r154+7040];
	fma.rn.f32 	%f1414, %f1412, %f1413, %f1400;
	ld.shared.f32 	%f1415, [%r148+2396];
	fma.rn.f32 	%f1416, %f1413, %f1415, %f1402;
	ld.shared.f32 	%f1417, [%r154+7044];
	fma.rn.f32 	%f1418, %f1412, %f1417, %f1404;
	fma.rn.f32 	%f1419, %f1417, %f1415, %f1405;
	ld.shared.f32 	%f1420, [%r148+2268];
	fma.rn.f32 	%f1421, %f1420, %f1413, %f1407;
	ld.shared.f32 	%f1422, [%r148+2524];
	fma.rn.f32 	%f1423, %f1413, %f1422, %f1409;
	fma.rn.f32 	%f1424, %f1420, %f1417, %f1410;
	fma.rn.f32 	%f1425, %f1417, %f1422, %f1411;
	ld.shared.f32 	%f1426, [%r148+2640];
	fma.rn.f32 	%f1427, %f1426, %f1371, %f1359;
	ld.shared.f32 	%f1428, [%r148+2896];
	fma.rn.f32 	%f1429, %f1371, %f1428, %f1361;
	fma.rn.f32 	%f1430, %f1426, %f1375, %f1362;
	fma.rn.f32 	%f1431, %f1375, %f1428, %f1363;
	ld.shared.f32 	%f1432, [%r148+2768];
	fma.rn.f32 	%f1433, %f1432, %f1371, %f1365;
	ld.shared.f32 	%f1434, [%r148+3024];
	fma.rn.f32 	%f1435, %f1371, %f1434, %f1367;
	fma.rn.f32 	%f1436, %f1432, %f1375, %f1368;
	fma.rn.f32 	%f1437, %f1375, %f1434, %f1369;
	ld.shared.f32 	%f1438, [%r148+2644];
	fma.rn.f32 	%f1439, %f1438, %f1385, %f1427;
	ld.shared.f32 	%f1440, [%r148+2900];
	fma.rn.f32 	%f1441, %f1385, %f1440, %f1429;
	fma.rn.f32 	%f1442, %f1438, %f1389, %f1430;
	fma.rn.f32 	%f1443, %f1389, %f1440, %f1431;
	ld.shared.f32 	%f1444, [%r148+2772];
	fma.rn.f32 	%f1445, %f1444, %f1385, %f1433;
	ld.shared.f32 	%f1446, [%r148+3028];
	fma.rn.f32 	%f1447, %f1385, %f1446, %f1435;
	fma.rn.f32 	%f1448, %f1444, %f1389, %f1436;
	fma.rn.f32 	%f1449, %f1389, %f1446, %f1437;
	ld.shared.f32 	%f1450, [%r148+2648];
	fma.rn.f32 	%f1451, %f1450, %f1399, %f1439;
	ld.shared.f32 	%f1452, [%r148+2904];
	fma.rn.f32 	%f1453, %f1399, %f1452, %f1441;
	fma.rn.f32 	%f1454, %f1450, %f1403, %f1442;
	fma.rn.f32 	%f1455, %f1403, %f1452, %f1443;
	ld.shared.f32 	%f1456, [%r148+2776];
	fma.rn.f32 	%f1457, %f1456, %f1399, %f1445;
	ld.shared.f32 	%f1458, [%r148+3032];
	fma.rn.f32 	%f1459, %f1399, %f1458, %f1447;
	fma.rn.f32 	%f1460, %f1456, %f1403, %f1448;
	fma.rn.f32 	%f1461, %f1403, %f1458, %f1449;
	ld.shared.f32 	%f1462, [%r148+2652];
	fma.rn.f32 	%f1463, %f1462, %f1413, %f1451;
	ld.shared.f32 	%f1464, [%r148+2908];
	fma.rn.f32 	%f1465, %f1413, %f1464, %f1453;
	fma.rn.f32 	%f1466, %f1462, %f1417, %f1454;
	fma.rn.f32 	%f1467, %f1417, %f1464, %f1455;
	ld.shared.f32 	%f1468, [%r148+2780];
	fma.rn.f32 	%f1469, %f1468, %f1413, %f1457;
	ld.shared.f32 	%f1470, [%r148+3036];
	fma.rn.f32 	%f1471, %f1413, %f1470, %f1459;
	fma.rn.f32 	%f1472, %f1468, %f1417, %f1460;
	fma.rn.f32 	%f1473, %f1417, %f1470, %f1461;
	ld.shared.f32 	%f1474, [%r148+2144];
	ld.shared.f32 	%f1475, [%r154+7168];
	fma.rn.f32 	%f1476, %f1474, %f1475, %f1414;
	ld.shared.f32 	%f1477, [%r148+2400];
	fma.rn.f32 	%f1478, %f1475, %f1477, %f1416;
	ld.shared.f32 	%f1479, [%r154+7172];
	fma.rn.f32 	%f1480, %f1474, %f1479, %f1418;
	fma.rn.f32 	%f1481, %f1479, %f1477, %f1419;
	ld.shared.f32 	%f1482, [%r148+2272];
	fma.rn.f32 	%f1483, %f1482, %f1475, %f1421;
	ld.shared.f32 	%f1484, [%r148+2528];
	fma.rn.f32 	%f1485, %f1475, %f1484, %f1423;
	fma.rn.f32 	%f1486, %f1482, %f1479, %f1424;
	fma.rn.f32 	%f1487, %f1479, %f1484, %f1425;
	ld.shared.f32 	%f1488, [%r148+2148];
	ld.shared.f32 	%f1489, [%r154+7296];
	fma.rn.f32 	%f1490, %f1488, %f1489, %f1476;
	ld.shared.f32 	%f1491, [%r148+2404];
	fma.rn.f32 	%f1492, %f1489, %f1491, %f1478;
	ld.shared.f32 	%f1493, [%r154+7300];
	fma.rn.f32 	%f1494, %f1488, %f1493, %f1480;
	fma.rn.f32 	%f1495, %f1493, %f1491, %f1481;
	ld.shared.f32 	%f1496, [%r148+2276];
	fma.rn.f32 	%f1497, %f1496, %f1489, %f1483;
	ld.shared.f32 	%f1498, [%r148+2532];
	fma.rn.f32 	%f1499, %f1489, %f1498, %f1485;
	fma.rn.f32 	%f1500, %f1496, %f1493, %f1486;
	fma.rn.f32 	%f1501, %f1493, %f1498, %f1487;
	ld.shared.f32 	%f1502, [%r148+2152];
	ld.shared.f32 	%f1503, [%r154+7424];
	fma.rn.f32 	%f1504, %f1502, %f1503, %f1490;
	ld.shared.f32 	%f1505, [%r148+2408];
	fma.rn.f32 	%f1506, %f1503, %f1505, %f1492;
	ld.shared.f32 	%f1507, [%r154+7428];
	fma.rn.f32 	%f1508, %f1502, %f1507, %f1494;
	fma.rn.f32 	%f1509, %f1507, %f1505, %f1495;
	ld.shared.f32 	%f1510, [%r148+2280];
	fma.rn.f32 	%f1511, %f1510, %f1503, %f1497;
	ld.shared.f32 	%f1512, [%r148+2536];
	fma.rn.f32 	%f1513, %f1503, %f1512, %f1499;
	fma.rn.f32 	%f1514, %f1510, %f1507, %f1500;
	fma.rn.f32 	%f1515, %f1507, %f1512, %f1501;
	ld.shared.f32 	%f1516, [%r148+2156];
	ld.shared.f32 	%f1517, [%r154+7552];
	fma.rn.f32 	%f1518, %f1516, %f1517, %f1504;
	ld.shared.f32 	%f1519, [%r148+2412];
	fma.rn.f32 	%f1520, %f1517, %f1519, %f1506;
	ld.shared.f32 	%f1521, [%r154+7556];
	fma.rn.f32 	%f1522, %f1516, %f1521, %f1508;
	fma.rn.f32 	%f1523, %f1521, %f1519, %f1509;
	ld.shared.f32 	%f1524, [%r148+2284];
	fma.rn.f32 	%f1525, %f1524, %f1517, %f1511;
	ld.shared.f32 	%f1526, [%r148+2540];
	fma.rn.f32 	%f1527, %f1517, %f1526, %f1513;
	fma.rn.f32 	%f1528, %f1524, %f1521, %f1514;
	fma.rn.f32 	%f1529, %f1521, %f1526, %f1515;
	ld.shared.f32 	%f1530, [%r148+2656];
	fma.rn.f32 	%f1531, %f1530, %f1475, %f1463;
	ld.shared.f32 	%f1532, [%r148+2912];
	fma.rn.f32 	%f1533, %f1475, %f1532, %f1465;
	fma.rn.f32 	%f1534, %f1530, %f1479, %f1466;
	fma.rn.f32 	%f1535, %f1479, %f1532, %f1467;
	ld.shared.f32 	%f1536, [%r148+2784];
	fma.rn.f32 	%f1537, %f1536, %f1475, %f1469;
	ld.shared.f32 	%f1538, [%r148+3040];
	fma.rn.f32 	%f1539, %f1475, %f1538, %f1471;
	fma.rn.f32 	%f1540, %f1536, %f1479, %f1472;
	fma.rn.f32 	%f1541, %f1479, %f1538, %f1473;
	ld.shared.f32 	%f1542, [%r148+2660];
	fma.rn.f32 	%f1543, %f1542, %f1489, %f1531;
	ld.shared.f32 	%f1544, [%r148+2916];
	fma.rn.f32 	%f1545, %f1489, %f1544, %f1533;
	fma.rn.f32 	%f1546, %f1542, %f1493, %f1534;
	fma.rn.f32 	%f1547, %f1493, %f1544, %f1535;
	ld.shared.f32 	%f1548, [%r148+2788];
	fma.rn.f32 	%f1549, %f1548, %f1489, %f1537;
	ld.shared.f32 	%f1550, [%r148+3044];
	fma.rn.f32 	%f1551, %f1489, %f1550, %f1539;
	fma.rn.f32 	%f1552, %f1548, %f1493, %f1540;
	fma.rn.f32 	%f1553, %f1493, %f1550, %f1541;
	ld.shared.f32 	%f1554, [%r148+2664];
	fma.rn.f32 	%f1555, %f1554, %f1503, %f1543;
	ld.shared.f32 	%f1556, [%r148+2920];
	fma.rn.f32 	%f1557, %f1503, %f1556, %f1545;
	fma.rn.f32 	%f1558, %f1554, %f1507, %f1546;
	fma.rn.f32 	%f1559, %f1507, %f1556, %f1547;
	ld.shared.f32 	%f1560, [%r148+2792];
	fma.rn.f32 	%f1561, %f1560, %f1503, %f1549;
	ld.shared.f32 	%f1562, [%r148+3048];
	fma.rn.f32 	%f1563, %f1503, %f1562, %f1551;
	fma.rn.f32 	%f1564, %f1560, %f1507, %f1552;
	fma.rn.f32 	%f1565, %f1507, %f1562, %f1553;
	ld.shared.f32 	%f1566, [%r148+2668];
	fma.rn.f32 	%f1567, %f1566, %f1517, %f1555;
	ld.shared.f32 	%f1568, [%r148+2924];
	fma.rn.f32 	%f1569, %f1517, %f1568, %f1557;
	fma.rn.f32 	%f1570, %f1566, %f1521, %f1558;
	fma.rn.f32 	%f1571, %f1521, %f1568, %f1559;
	ld.shared.f32 	%f1572, [%r148+2796];
	fma.rn.f32 	%f1573, %f1572, %f1517, %f1561;
	ld.shared.f32 	%f1574, [%r148+3052];
	fma.rn.f32 	%f1575, %f1517, %f1574, %f1563;
	fma.rn.f32 	%f1576, %f1572, %f1521, %f1564;
	fma.rn.f32 	%f1577, %f1521, %f1574, %f1565;
	ld.shared.f32 	%f1578, [%r148+2160];
	ld.shared.f32 	%f1579, [%r154+7680];
	fma.rn.f32 	%f1580, %f1578, %f1579, %f1518;
	ld.shared.f32 	%f1581, [%r148+2416];
	fma.rn.f32 	%f1582, %f1579, %f1581, %f1520;
	ld.shared.f32 	%f1583, [%r154+7684];
	fma.rn.f32 	%f1584, %f1578, %f1583, %f1522;
	fma.rn.f32 	%f1585, %f1583, %f1581, %f1523;
	ld.shared.f32 	%f1586, [%r148+2288];
	fma.rn.f32 	%f1587, %f1586, %f1579, %f1525;
	ld.shared.f32 	%f1588, [%r148+2544];
	fma.rn.f32 	%f1589, %f1579, %f1588, %f1527;
	fma.rn.f32 	%f1590, %f1586, %f1583, %f1528;
	fma.rn.f32 	%f1591, %f1583, %f1588, %f1529;
	ld.shared.f32 	%f1592, [%r148+2164];
	ld.shared.f32 	%f1593, [%r154+7808];
	fma.rn.f32 	%f1594, %f1592, %f1593, %f1580;
	ld.shared.f32 	%f1595, [%r148+2420];
	fma.rn.f32 	%f1596, %f1593, %f1595, %f1582;
	ld.shared.f32 	%f1597, [%r154+7812];
	fma.rn.f32 	%f1598, %f1592, %f1597, %f1584;
	fma.rn.f32 	%f1599, %f1597, %f1595, %f1585;
	ld.shared.f32 	%f1600, [%r148+2292];
	fma.rn.f32 	%f1601, %f1600, %f1593, %f1587;
	ld.shared.f32 	%f1602, [%r148+2548];
	fma.rn.f32 	%f1603, %f1593, %f1602, %f1589;
	fma.rn.f32 	%f1604, %f1600, %f1597, %f1590;
	fma.rn.f32 	%f1605, %f1597, %f1602, %f1591;
	ld.shared.f32 	%f1606, [%r148+2168];
	ld.shared.f32 	%f1607, [%r154+7936];
	fma.rn.f32 	%f1608, %f1606, %f1607, %f1594;
	ld.shared.f32 	%f1609, [%r148+2424];
	fma.rn.f32 	%f1610, %f1607, %f1609, %f1596;
	ld.shared.f32 	%f1611, [%r154+7940];
	fma.rn.f32 	%f1612, %f1606, %f1611, %f1598;
	fma.rn.f32 	%f1613, %f1611, %f1609, %f1599;
	ld.shared.f32 	%f1614, [%r148+2296];
	fma.rn.f32 	%f1615, %f1614, %f1607, %f1601;
	ld.shared.f32 	%f1616, [%r148+2552];
	fma.rn.f32 	%f1617, %f1607, %f1616, %f1603;
	fma.rn.f32 	%f1618, %f1614, %f1611, %f1604;
	fma.rn.f32 	%f1619, %f1611, %f1616, %f1605;
	ld.shared.f32 	%f1620, [%r148+2172];
	ld.shared.f32 	%f1621, [%r154+8064];
	fma.rn.f32 	%f1622, %f1620, %f1621, %f1608;
	ld.shared.f32 	%f1623, [%r148+2428];
	fma.rn.f32 	%f1624, %f1621, %f1623, %f1610;
	ld.shared.f32 	%f1625, [%r154+8068];
	fma.rn.f32 	%f1626, %f1620, %f1625, %f1612;
	fma.rn.f32 	%f1627, %f1625, %f1623, %f1613;
	ld.shared.f32 	%f1628, [%r148+2300];
	fma.rn.f32 	%f1629, %f1628, %f1621, %f1615;
	ld.shared.f32 	%f1630, [%r148+2556];
	fma.rn.f32 	%f1631, %f1621, %f1630, %f1617;
	fma.rn.f32 	%f1632, %f1628, %f1625, %f1618;
	fma.rn.f32 	%f1633, %f1625, %f1630, %f1619;
	ld.shared.f32 	%f1634, [%r148+2672];
	fma.rn.f32 	%f1635, %f1634, %f1579, %f1567;
	ld.shared.f32 	%f1636, [%r148+2928];
	fma.rn.f32 	%f1637, %f1579, %f1636, %f1569;
	fma.rn.f32 	%f1638, %f1634, %f1583, %f1570;
	fma.rn.f32 	%f1639, %f1583, %f1636, %f1571;
	ld.shared.f32 	%f1640, [%r148+2800];
	fma.rn.f32 	%f1641, %f1640, %f1579, %f1573;
	ld.shared.f32 	%f1642, [%r148+3056];
	fma.rn.f32 	%f1643, %f1579, %f1642, %f1575;
	fma.rn.f32 	%f1644, %f1640, %f1583, %f1576;
	fma.rn.f32 	%f1645, %f1583, %f1642, %f1577;
	ld.shared.f32 	%f1646, [%r148+2676];
	fma.rn.f32 	%f1647, %f1646, %f1593, %f1635;
	ld.shared.f32 	%f1648, [%r148+2932];
	fma.rn.f32 	%f1649, %f1593, %f1648, %f1637;
	fma.rn.f32 	%f1650, %f1646, %f1597, %f1638;
	fma.rn.f32 	%f1651, %f1597, %f1648, %f1639;
	ld.shared.f32 	%f1652, [%r148+2804];
	fma.rn.f32 	%f1653, %f1652, %f1593, %f1641;
	ld.shared.f32 	%f1654, [%r148+3060];
	fma.rn.f32 	%f1655, %f1593, %f1654, %f1643;
	fma.rn.f32 	%f1656, %f1652, %f1597, %f1644;
	fma.rn.f32 	%f1657, %f1597, %f1654, %f1645;
	ld.shared.f32 	%f1658, [%r148+2680];
	fma.rn.f32 	%f1659, %f1658, %f1607, %f1647;
	ld.shared.f32 	%f1660, [%r148+2936];
	fma.rn.f32 	%f1661, %f1607, %f1660, %f1649;
	fma.rn.f32 	%f1662, %f1658, %f1611, %f1650;
	fma.rn.f32 	%f1663, %f1611, %f1660, %f1651;
	ld.shared.f32 	%f1664, [%r148+2808];
	fma.rn.f32 	%f1665, %f1664, %f1607, %f1653;
	ld.shared.f32 	%f1666, [%r148+3064];
	fma.rn.f32 	%f1667, %f1607, %f1666, %f1655;
	fma.rn.f32 	%f1668, %f1664, %f1611, %f1656;
	fma.rn.f32 	%f1669, %f1611, %f1666, %f1657;
	ld.shared.f32 	%f1670, [%r148+2684];
	fma.rn.f32 	%f1671, %f1670, %f1621, %f1659;
	ld.shared.f32 	%f1672, [%r148+2940];
	fma.rn.f32 	%f1673, %f1621, %f1672, %f1661;
	fma.rn.f32 	%f1674, %f1670, %f1625, %f1662;
	fma.rn.f32 	%f1675, %f1625, %f1672, %f1663;
	ld.shared.f32 	%f1676, [%r148+2812];
	fma.rn.f32 	%f1677, %f1676, %f1621, %f1665;
	ld.shared.f32 	%f1678, [%r148+3068];
	fma.rn.f32 	%f1679, %f1621, %f1678, %f1667;
	fma.rn.f32 	%f1680, %f1676, %f1625, %f1668;
	fma.rn.f32 	%f1681, %f1625, %f1678, %f1669;
	// begin inline asm
	cp.async.wait_group 1;
	// end inline asm
	bar.sync 	0;
	ld.shared.f32 	%f1682, [%r148+4096];
	ld.shared.f32 	%f1683, [%r154+8192];
	fma.rn.f32 	%f1684, %f1682, %f1683, %f1622;
	ld.shared.f32 	%f1685, [%r148+4352];
	fma.rn.f32 	%f1686, %f1683, %f1685, %f1624;
	ld.shared.f32 	%f1687, [%r154+8196];
	fma.rn.f32 	%f1688, %f1682, %f1687, %f1626;
	fma.rn.f32 	%f1689, %f1687, %f1685, %f1627;
	ld.shared.f32 	%f1690, [%r148+4224];
	fma.rn.f32 	%f1691, %f1690, %f1683, %f1629;
	ld.shared.f32 	%f1692, [%r148+4480];
	fma.rn.f32 	%f1693, %f1683, %f1692, %f1631;
	fma.rn.f32 	%f1694, %f1690, %f1687, %f1632;
	fma.rn.f32 	%f1695, %f1687, %f1692, %f1633;
	ld.shared.f32 	%f1696, [%r148+4100];
	ld.shared.f32 	%f1697, [%r154+8320];
	fma.rn.f32 	%f1698, %f1696, %f1697, %f1684;
	ld.shared.f32 	%f1699, [%r148+4356];
	fma.rn.f32 	%f1700, %f1697, %f1699, %f1686;
	ld.shared.f32 	%f1701, [%r154+8324];
	fma.rn.f32 	%f1702, %f1696, %f1701, %f1688;
	fma.rn.f32 	%f1703, %f1701, %f1699, %f1689;
	ld.shared.f32 	%f1704, [%r148+4228];
	fma.rn.f32 	%f1705, %f1704, %f1697, %f1691;
	ld.shared.f32 	%f1706, [%r148+4484];
	fma.rn.f32 	%f1707, %f1697, %f1706, %f1693;
	fma.rn.f32 	%f1708, %f1704, %f1701, %f1694;
	fma.rn.f32 	%f1709, %f1701, %f1706, %f1695;
	ld.shared.f32 	%f1710, [%r148+4104];
	ld.shared.f32 	%f1711, [%r154+8448];
	fma.rn.f32 	%f1712, %f1710, %f1711, %f1698;
	ld.shared.f32 	%f1713, [%r148+4360];
	fma.rn.f32 	%f1714, %f1711, %f1713, %f1700;
	ld.shared.f32 	%f1715, [%r154+8452];
	fma.rn.f32 	%f1716, %f1710, %f1715, %f1702;
	fma.rn.f32 	%f1717, %f1715, %f1713, %f1703;
	ld.shared.f32 	%f1718, [%r148+4232];
	fma.rn.f32 	%f1719, %f1718, %f1711, %f1705;
	ld.shared.f32 	%f1720, [%r148+4488];
	fma.rn.f32 	%f1721, %f1711, %f1720, %f1707;
	fma.rn.f32 	%f1722, %f1718, %f1715, %f1708;
	fma.rn.f32 	%f1723, %f1715, %f1720, %f1709;
	ld.shared.f32 	%f1724, [%r148+4108];
	ld.shared.f32 	%f1725, [%r154+8576];
	fma.rn.f32 	%f1726, %f1724, %f1725, %f1712;
	ld.shared.f32 	%f1727, [%r148+4364];
	fma.rn.f32 	%f1728, %f1725, %f1727, %f1714;
	ld.shared.f32 	%f1729, [%r154+8580];
	fma.rn.f32 	%f1730, %f1724, %f1729, %f1716;
	fma.rn.f32 	%f1731, %f1729, %f1727, %f1717;
	ld.shared.f32 	%f1732, [%r148+4236];
	fma.rn.f32 	%f1733, %f1732, %f1725, %f1719;
	ld.shared.f32 	%f1734, [%r148+4492];
	fma.rn.f32 	%f1735, %f1725, %f1734, %f1721;
	fma.rn.f32 	%f1736, %f1732, %f1729, %f1722;
	fma.rn.f32 	%f1737, %f1729, %f1734, %f1723;
	ld.shared.f32 	%f1738, [%r148+4608];
	fma.rn.f32 	%f1739, %f1738, %f1683, %f1671;
	ld.shared.f32 	%f1740, [%r148+4864];
	fma.rn.f32 	%f1741, %f1683, %f1740, %f1673;
	fma.rn.f32 	%f1742, %f1738, %f1687, %f1674;
	fma.rn.f32 	%f1743, %f1687, %f1740, %f1675;
	ld.shared.f32 	%f1744, [%r148+4736];
	fma.rn.f32 	%f1745, %f1744, %f1683, %f1677;
	ld.shared.f32 	%f1746, [%r148+4992];
	fma.rn.f32 	%f1747, %f1683, %f1746, %f1679;
	fma.rn.f32 	%f1748, %f1744, %f1687, %f1680;
	fma.rn.f32 	%f1749, %f1687, %f1746, %f1681;
	ld.shared.f32 	%f1750, [%r148+4612];
	fma.rn.f32 	%f1751, %f1750, %f1697, %f1739;
	ld.shared.f32 	%f1752, [%r148+4868];
	fma.rn.f32 	%f1753, %f1697, %f1752, %f1741;
	fma.rn.f32 	%f1754, %f1750, %f1701, %f1742;
	fma.rn.f32 	%f1755, %f1701, %f1752, %f1743;
	ld.shared.f32 	%f1756, [%r148+4740];
	fma.rn.f32 	%f1757, %f1756, %f1697, %f1745;
	ld.shared.f32 	%f1758, [%r148+4996];
	fma.rn.f32 	%f1759, %f1697, %f1758, %f1747;
	fma.rn.f32 	%f1760, %f1756, %f1701, %f1748;
	fma.rn.f32 	%f1761, %f1701, %f1758, %f1749;
	ld.shared.f32 	%f1762, [%r148+4616];
	fma.rn.f32 	%f1763, %f1762, %f1711, %f1751;
	ld.shared.f32 	%f1764, [%r148+4872];
	fma.rn.f32 	%f1765, %f1711, %f1764, %f1753;
	fma.rn.f32 	%f1766, %f1762, %f1715, %f1754;
	fma.rn.f32 	%f1767, %f1715, %f1764, %f1755;
	ld.shared.f32 	%f1768, [%r148+4744];
	fma.rn.f32 	%f1769, %f1768, %f1711, %f1757;
	ld.shared.f32 	%f1770, [%r148+5000];
	fma.rn.f32 	%f1771, %f1711, %f1770, %f1759;
	fma.rn.f32 	%f1772, %f1768, %f1715, %f1760;
	fma.rn.f32 	%f1773, %f1715, %f1770, %f1761;
	ld.shared.f32 	%f1774, [%r148+4620];
	fma.rn.f32 	%f1775, %f1774, %f1725, %f1763;
	ld.shared.f32 	%f1776, [%r148+4876];
	fma.rn.f32 	%f1777, %f1725, %f1776, %f1765;
	fma.rn.f32 	%f1778, %f1774, %f1729, %f1766;
	fma.rn.f32 	%f1779, %f1729, %f1776, %f1767;
	ld.shared.f32 	%f1780, [%r148+4748];
	fma.rn.f32 	%f1781, %f1780, %f1725, %f1769;
	ld.shared.f32 	%f1782, [%r148+5004];
	fma.rn.f32 	%f1783, %f1725, %f1782, %f1771;
	fma.rn.f32 	%f1784, %f1780, %f1729, %f1772;
	fma.rn.f32 	%f1785, %f1729, %f1782, %f1773;
	ld.shared.f32 	%f1786, [%r148+4112];
	ld.shared.f32 	%f1787, [%r154+8704];
	fma.rn.f32 	%f1788, %f1786, %f1787, %f1726;
	ld.shared.f32 	%f1789, [%r148+4368];
	fma.rn.f32 	%f1790, %f1787, %f1789, %f1728;
	ld.shared.f32 	%f1791, [%r154+8708];
	fma.rn.f32 	%f1792, %f1786, %f1791, %f1730;
	fma.rn.f32 	%f1793, %f1791, %f1789, %f1731;
	ld.shared.f32 	%f1794, [%r148+4240];
	fma.rn.f32 	%f1795, %f1794, %f1787, %f1733;
	ld.shared.f32 	%f1796, [%r148+4496];
	fma.rn.f32 	%f1797, %f1787, %f1796, %f1735;
	fma.rn.f32 	%f1798, %f1794, %f1791, %f1736;
	fma.rn.f32 	%f1799, %f1791, %f1796, %f1737;
	ld.shared.f32 	%f1800, [%r148+4116];
	ld.shared.f32 	%f1801, [%r154+8832];
	fma.rn.f32 	%f1802, %f1800, %f1801, %f1788;
	ld.shared.f32 	%f1803, [%r148+4372];
	fma.rn.f32 	%f1804, %f1801, %f1803, %f1790;
	ld.shared.f32 	%f1805, [%r154+8836];
	fma.rn.f32 	%f1806, %f1800, %f1805, %f1792;
	fma.rn.f32 	%f1807, %f1805, %f1803, %f1793;
	ld.shared.f32 	%f1808, [%r148+4244];
	fma.rn.f32 	%f1809, %f1808, %f1801, %f1795;
	ld.shared.f32 	%f1810, [%r148+4500];
	fma.rn.f32 	%f1811, %f1801, %f1810, %f1797;
	fma.rn.f32 	%f1812, %f1808, %f1805, %f1798;
	fma.rn.f32 	%f1813, %f1805, %f1810, %f1799;
	ld.shared.f32 	%f1814, [%r148+4120];
	ld.shared.f32 	%f1815, [%r154+8960];
	fma.rn.f32 	%f1816, %f1814, %f1815, %f1802;
	ld.shared.f32 	%f1817, [%r148+4376];
	fma.rn.f32 	%f1818, %f1815, %f1817, %f1804;
	ld.shared.f32 	%f1819, [%r154+8964];
	fma.rn.f32 	%f1820, %f1814, %f1819, %f1806;
	fma.rn.f32 	%f1821, %f1819, %f1817, %f1807;
	ld.shared.f32 	%f1822, [%r148+4248];
	fma.rn.f32 	%f1823, %f1822, %f1815, %f1809;
	ld.shared.f32 	%f1824, [%r148+4504];
	fma.rn.f32 	%f1825, %f1815, %f1824, %f1811;
	fma.rn.f32 	%f1826, %f1822, %f1819, %f1812;
	fma.rn.f32 	%f1827, %f1819, %f1824, %f1813;
	ld.shared.f32 	%f1828, [%r148+4124];
	ld.shared.f32 	%f1829, [%r154+9088];
	fma.rn.f32 	%f1830, %f1828, %f1829, %f1816;
	ld.shared.f32 	%f1831, [%r148+4380];
	fma.rn.f32 	%f1832, %f1829, %f1831, %f1818;
	ld.shared.f32 	%f1833, [%r154+9092];
	fma.rn.f32 	%f1834, %f1828, %f1833, %f1820;
	fma.rn.f32 	%f1835, %f1833, %f1831, %f1821;
	ld.shared.f32 	%f1836, [%r148+4252];
	fma.rn.f32 	%f1837, %f1836, %f1829, %f1823;
	ld.shared.f32 	%f1838, [%r148+4508];
	fma.rn.f32 	%f1839, %f1829, %f1838, %f1825;
	fma.rn.f32 	%f1840, %f1836, %f1833, %f1826;
	fma.rn.f32 	%f1841, %f1833, %f1838, %f1827;
	ld.shared.f32 	%f1842, [%r148+4624];
	fma.rn.f32 	%f1843, %f1842, %f1787, %f1775;
	ld.shared.f32 	%f1844, [%r148+4880];
	fma.rn.f32 	%f1845, %f1787, %f1844, %f1777;
	fma.rn.f32 	%f1846, %f1842, %f1791, %f1778;
	fma.rn.f32 	%f1847, %f1791, %f1844, %f1779;
	ld.shared.f32 	%f1848, [%r148+4752];
	fma.rn.f32 	%f1849, %f1848, %f1787, %f1781;
	ld.shared.f32 	%f1850, [%r148+5008];
	fma.rn.f32 	%f1851, %f1787, %f1850, %f1783;
	fma.rn.f32 	%f1852, %f1848, %f1791, %f1784;
	fma.rn.f32 	%f1853, %f1791, %f1850, %f1785;
	ld.shared.f32 	%f1854, [%r148+4628];
	fma.rn.f32 	%f1855, %f1854, %f1801, %f1843;
	ld.shared.f32 	%f1856, [%r148+4884];
	fma.rn.f32 	%f1857, %f1801, %f1856, %f1845;
	fma.rn.f32 	%f1858, %f1854, %f1805, %f1846;
	fma.rn.f32 	%f1859, %f1805, %f1856, %f1847;
	ld.shared.f32 	%f1860, [%r148+4756];
	fma.rn.f32 	%f1861, %f1860, %f1801, %f1849;
	ld.shared.f32 	%f1862, [%r148+5012];
	fma.rn.f32 	%f1863, %f1801, %f1862, %f1851;
	fma.rn.f32 	%f1864, %f1860, %f1805, %f1852;
	fma.rn.f32 	%f1865, %f1805, %f1862, %f1853;
	ld.shared.f32 	%f1866, [%r148+4632];
	fma.rn.f32 	%f1867, %f1866, %f1815, %f1855;
	ld.shared.f32 	%f1868, [%r148+4888];
	fma.rn.f32 	%f1869, %f1815, %f1868, %f1857;
	fma.rn.f32 	%f1870, %f1866, %f1819, %f1858;
	fma.rn.f32 	%f1871, %f1819, %f1868, %f1859;
	ld.shared.f32 	%f1872, [%r148+4760];
	fma.rn.f32 	%f1873, %f1872, %f1815, %f1861;
	ld.shared.f32 	%f1874, [%r148+5016];
	fma.rn.f32 	%f1875, %f1815, %f1874, %f1863;
	fma.rn.f32 	%f1876, %f1872, %f1819, %f1864;
	fma.rn.f32 	%f1877, %f1819, %f1874, %f1865;
	ld.shared.f32 	%f1878, [%r148+4636];
	fma.rn.f32 	%f1879, %f1878, %f1829, %f1867;
	ld.shared.f32 	%f1880, [%r148+4892];
	fma.rn.f32 	%f1881, %f1829, %f1880, %f1869;
	fma.rn.f32 	%f1882, %f1878, %f1833, %f1870;
	fma.rn.f32 	%f1883, %f1833, %f1880, %f1871;
	ld.shared.f32 	%f1884, [%r148+4764];
	fma.rn.f32 	%f1885, %f1884, %f1829, %f1873;
	ld.shared.f32 	%f1886, [%r148+5020];
	fma.rn.f32 	%f1887, %f1829, %f1886, %f1875;
	fma.rn.f32 	%f1888, %f1884, %f1833, %f1876;
	fma.rn.f32 	%f1889, %f1833, %f1886, %f1877;
	ld.shared.f32 	%f1890, [%r148+4128];
	ld.shared.f32 	%f1891, [%r154+9216];
	fma.rn.f32 	%f1892, %f1890, %f1891, %f1830;
	ld.shared.f32 	%f1893, [%r148+4384];
	fma.rn.f32 	%f1894, %f1891, %f1893, %f1832;
	ld.shared.f32 	%f1895, [%r154+9220];
	fma.rn.f32 	%f1896, %f1890, %f1895, %f1834;
	fma.rn.f32 	%f1897, %f1895, %f1893, %f1835;
	ld.shared.f32 	%f1898, [%r148+4256];
	fma.rn.f32 	%f1899, %f1898, %f1891, %f1837;
	ld.shared.f32 	%f1900, [%r148+4512];
	fma.rn.f32 	%f1901, %f1891, %f1900, %f1839;
	fma.rn.f32 	%f1902, %f1898, %f1895, %f1840;
	fma.rn.f32 	%f1903, %f1895, %f1900, %f1841;
	ld.shared.f32 	%f1904, [%r148+4132];
	ld.shared.f32 	%f1905, [%r154+9344];
	fma.rn.f32 	%f1906, %f1904, %f1905, %f1892;
	ld.shared.f32 	%f1907, [%r148+4388];
	fma.rn.f32 	%f1908, %f1905, %f1907, %f1894;
	ld.shared.f32 	%f1909, [%r154+9348];
	fma.rn.f32 	%f1910, %f1904, %f1909, %f1896;
	fma.rn.f32 	%f1911, %f1909, %f1907, %f1897;
	ld.shared.f32 	%f1912, [%r148+4260];
	fma.rn.f32 	%f1913, %f1912, %f1905, %f1899;
	ld.shared.f32 	%f1914, [%r148+4516];
	fma.rn.f32 	%f1915, %f1905, %f1914, %f1901;
	fma.rn.f32 	%f1916, %f1912, %f1909, %f1902;
	fma.rn.f32 	%f1917, %f1909, %f1914, %f1903;
	ld.shared.f32 	%f1918, [%r148+4136];
	ld.shared.f32 	%f1919, [%r154+9472];
	fma.rn.f32 	%f1920, %f1918, %f1919, %f1906;
	ld.shared.f32 	%f1921, [%r148+4392];
	fma.rn.f32 	%f1922, %f1919, %f1921, %f1908;
	ld.shared.f32 	%f1923, [%r154+9476];
	fma.rn.f32 	%f1924, %f1918, %f1923, %f1910;
	fma.rn.f32 	%f1925, %f1923, %f1921, %f1911;
	ld.shared.f32 	%f1926, [%r148+4264];
	fma.rn.f32 	%f1927, %f1926, %f1919, %f1913;
	ld.shared.f32 	%f1928, [%r148+4520];
	fma.rn.f32 	%f1929, %f1919, %f1928, %f1915;
	fma.rn.f32 	%f1930, %f1926, %f1923, %f1916;
	fma.rn.f32 	%f1931, %f1923, %f1928, %f1917;
	ld.shared.f32 	%f1932, [%r148+4140];
	ld.shared.f32 	%f1933, [%r154+9600];
	fma.rn.f32 	%f1934, %f1932, %f1933, %f1920;
	ld.shared.f32 	%f1935, [%r148+4396];
	fma.rn.f32 	%f1936, %f1933, %f1935, %f1922;
	ld.shared.f32 	%f1937, [%r154+9604];
	fma.rn.f32 	%f1938, %f1932, %f1937, %f1924;
	fma.rn.f32 	%f1939, %f1937, %f1935, %f1925;
	ld.shared.f32 	%f1940, [%r148+4268];
	fma.rn.f32 	%f1941, %f1940, %f1933, %f1927;
	ld.shared.f32 	%f1942, [%r148+4524];
	fma.rn.f32 	%f1943, %f1933, %f1942, %f1929;
	fma.rn.f32 	%f1944, %f1940, %f1937, %f1930;
	fma.rn.f32 	%f1945, %f1937, %f1942, %f1931;
	ld.shared.f32 	%f1946, [%r148+4640];
	fma.rn.f32 	%f1947, %f1946, %f1891, %f1879;
	ld.shared.f32 	%f1948, [%r148+4896];
	fma.rn.f32 	%f1949, %f1891, %f1948, %f1881;
	fma.rn.f32 	%f1950, %f1946, %f1895, %f1882;
	fma.rn.f32 	%f1951, %f1895, %f1948, %f1883;
	ld.shared.f32 	%f1952, [%r148+4768];
	fma.rn.f32 	%f1953, %f1952, %f1891, %f1885;
	ld.shared.f32 	%f1954, [%r148+5024];
	fma.rn.f32 	%f1955, %f1891, %f1954, %f1887;
	fma.rn.f32 	%f1956, %f1952, %f1895, %f1888;
	fma.rn.f32 	%f1957, %f1895, %f1954, %f1889;
	ld.shared.f32 	%f1958, [%r148+4644];
	fma.rn.f32 	%f1959, %f1958, %f1905, %f1947;
	ld.shared.f32 	%f1960, [%r148+4900];
	fma.rn.f32 	%f1961, %f1905, %f1960, %f1949;
	fma.rn.f32 	%f1962, %f1958, %f1909, %f1950;
	fma.rn.f32 	%f1963, %f1909, %f1960, %f1951;
	ld.shared.f32 	%f1964, [%r148+4772];
	fma.rn.f32 	%f1965, %f1964, %f1905, %f1953;
	ld.shared.f32 	%f1966, [%r148+5028];
	fma.rn.f32 	%f1967, %f1905, %f1966, %f1955;
	fma.rn.f32 	%f1968, %f1964, %f1909, %f1956;
	fma.rn.f32 	%f1969, %f1909, %f1966, %f1957;
	ld.shared.f32 	%f1970, [%r148+4648];
	fma.rn.f32 	%f1971, %f1970, %f1919, %f1959;
	ld.shared.f32 	%f1972, [%r148+4904];
	fma.rn.f32 	%f1973, %f1919, %f1972, %f1961;
	fma.rn.f32 	%f1974, %f1970, %f1923, %f1962;
	fma.rn.f32 	%f1975, %f1923, %f1972, %f1963;
	ld.shared.f32 	%f1976, [%r148+4776];
	fma.rn.f32 	%f1977, %f1976, %f1919, %f1965;
	ld.shared.f32 	%f1978, [%r148+5032];
	fma.rn.f32 	%f1979, %f1919, %f1978, %f1967;
	fma.rn.f32 	%f1980, %f1976, %f1923, %f1968;
	fma.rn.f32 	%f1981, %f1923, %f1978, %f1969;
	ld.shared.f32 	%f1982, [%r148+4652];
	fma.rn.f32 	%f1983, %f1982, %f1933, %f1971;
	ld.shared.f32 	%f1984, [%r148+4908];
	fma.rn.f32 	%f1985, %f1933, %f1984, %f1973;
	fma.rn.f32 	%f1986, %f1982, %f1937, %f1974;
	fma.rn.f32 	%f1987, %f1937, %f1984, %f1975;
	ld.shared.f32 	%f1988, [%r148+4780];
	fma.rn.f32 	%f1989, %f1988, %f1933, %f1977;
	ld.shared.f32 	%f1990, [%r148+5036];
	fma.rn.f32 	%f1991, %f1933, %f1990, %f1979;
	fma.rn.f32 	%f1992, %f1988, %f1937, %f1980;
	fma.rn.f32 	%f1993, %f1937, %f1990, %f1981;
	ld.shared.f32 	%f1994, [%r148+4144];
	ld.shared.f32 	%f1995, [%r154+9728];
	fma.rn.f32 	%f1996, %f1994, %f1995, %f1934;
	ld.shared.f32 	%f1997, [%r148+4400];
	fma.rn.f32 	%f1998, %f1995, %f1997, %f1936;
	ld.shared.f32 	%f1999, [%r154+9732];
	fma.rn.f32 	%f2000, %f1994, %f1999, %f1938;
	fma.rn.f32 	%f2001, %f1999, %f1997, %f1939;
	ld.shared.f32 	%f2002, [%r148+4272];
	fma.rn.f32 	%f2003, %f2002, %f1995, %f1941;
	ld.shared.f32 	%f2004, [%r148+4528];
	fma.rn.f32 	%f2005, %f1995, %f2004, %f1943;
	fma.rn.f32 	%f2006, %f2002, %f1999, %f1944;
	fma.rn.f32 	%f2007, %f1999, %f2004, %f1945;
	ld.shared.f32 	%f2008, [%r148+4148];
	ld.shared.f32 	%f2009, [%r154+9856];
	fma.rn.f32 	%f2010, %f2008, %f2009, %f1996;
	ld.shared.f32 	%f2011, [%r148+4404];
	fma.rn.f32 	%f2012, %f2009, %f2011, %f1998;
	ld.shared.f32 	%f2013, [%r154+9860];
	fma.rn.f32 	%f2014, %f2008, %f2013, %f2000;
	fma.rn.f32 	%f2015, %f2013, %f2011, %f2001;
	ld.shared.f32 	%f2016, [%r148+4276];
	fma.rn.f32 	%f2017, %f2016, %f2009, %f2003;
	ld.shared.f32 	%f2018, [%r148+4532];
	fma.rn.f32 	%f2019, %f2009, %f2018, %f2005;
	fma.rn.f32 	%f2020, %f2016, %f2013, %f2006;
	fma.rn.f32 	%f2021, %f2013, %f2018, %f2007;
	ld.shared.f32 	%f2022, [%r148+4152];
	ld.shared.f32 	%f2023, [%r154+9984];
	fma.rn.f32 	%f2024, %f2022, %f2023, %f2010;
	ld.shared.f32 	%f2025, [%r148+4408];
	fma.rn.f32 	%f2026, %f2023, %f2025, %f2012;
	ld.shared.f32 	%f2027, [%r154+9988];
	fma.rn.f32 	%f2028, %f2022, %f2027, %f2014;
	fma.rn.f32 	%f2029, %f2027, %f2025, %f2015;
	ld.shared.f32 	%f2030, [%r148+4280];
	fma.rn.f32 	%f2031, %f2030, %f2023, %f2017;
	ld.shared.f32 	%f2032, [%r148+4536];
	fma.rn.f32 	%f2033, %f2023, %f2032, %f2019;
	fma.rn.f32 	%f2034, %f2030, %f2027, %f2020;
	fma.rn.f32 	%f2035, %f2027, %f2032, %f2021;
	ld.shared.f32 	%f2036, [%r148+4156];
	ld.shared.f32 	%f2037, [%r154+10112];
	fma.rn.f32 	%f2038, %f2036, %f2037, %f2024;
	ld.shared.f32 	%f2039, [%r148+4412];
	fma.rn.f32 	%f2040, %f2037, %f2039, %f2026;
	ld.shared.f32 	%f2041, [%r154+10116];
	fma.rn.f32 	%f2042, %f2036, %f2041, %f2028;
	fma.rn.f32 	%f2043, %f2041, %f2039, %f2029;
	ld.shared.f32 	%f2044, [%r148+4284];
	fma.rn.f32 	%f2045, %f2044, %f2037, %f2031;
	ld.shared.f32 	%f2046, [%r148+4540];
	fma.rn.f32 	%f2047, %f2037, %f2046, %f2033;
	fma.rn.f32 	%f2048, %f2044, %f2041, %f2034;
	fma.rn.f32 	%f2049, %f2041, %f2046, %f2035;
	ld.shared.f32 	%f2050, [%r148+4656];
	fma.rn.f32 	%f2051, %f2050, %f1995, %f1983;
	ld.shared.f32 	%f2052, [%r148+4912];
	fma.rn.f32 	%f2053, %f1995, %f2052, %f1985;
	fma.rn.f32 	%f2054, %f2050, %f1999, %f1986;
	fma.rn.f32 	%f2055, %f1999, %f2052, %f1987;
	ld.shared.f32 	%f2056, [%r148+4784];
	fma.rn.f32 	%f2057, %f2056, %f1995, %f1989;
	ld.shared.f32 	%f2058, [%r148+5040];
	fma.rn.f32 	%f2059, %f1995, %f2058, %f1991;
	fma.rn.f32 	%f2060, %f2056, %f1999, %f1992;
	fma.rn.f32 	%f2061, %f1999, %f2058, %f1993;
	ld.shared.f32 	%f2062, [%r148+4660];
	fma.rn.f32 	%f2063, %f2062, %f2009, %f2051;
	ld.shared.f32 	%f2064, [%r148+4916];
	fma.rn.f32 	%f2065, %f2009, %f2064, %f2053;
	fma.rn.f32 	%f2066, %f2062, %f2013, %f2054;
	fma.rn.f32 	%f2067, %f2013, %f2064, %f2055;
	ld.shared.f32 	%f2068, [%r148+4788];
	fma.rn.f32 	%f2069, %f2068, %f2009, %f2057;
	ld.shared.f32 	%f2070, [%r148+5044];
	fma.rn.f32 	%f2071, %f2009, %f2070, %f2059;
	fma.rn.f32 	%f2072, %f2068, %f2013, %f2060;
	fma.rn.f32 	%f2073, %f2013, %f2070, %f2061;
	ld.shared.f32 	%f2074, [%r148+4664];
	fma.rn.f32 	%f2075, %f2074, %f2023, %f2063;
	ld.shared.f32 	%f2076, [%r148+4920];
	fma.rn.f32 	%f2077, %f2023, %f2076, %f2065;
	fma.rn.f32 	%f2078, %f2074, %f2027, %f2066;
	fma.rn.f32 	%f2079, %f2027, %f2076, %f2067;
	ld.shared.f32 	%f2080, [%r148+4792];
	fma.rn.f32 	%f2081, %f2080, %f2023, %f2069;
	ld.shared.f32 	%f2082, [%r148+5048];
	fma.rn.f32 	%f2083, %f2023, %f2082, %f2071;
	fma.rn.f32 	%f2084, %f2080, %f2027, %f2072;
	fma.rn.f32 	%f2085, %f2027, %f2082, %f2073;
	ld.shared.f32 	%f2086, [%r148+4668];
	fma.rn.f32 	%f2087, %f2086, %f2037, %f2075;
	ld.shared.f32 	%f2088, [%r148+4924];
	fma.rn.f32 	%f2089, %f2037, %f2088, %f2077;
	fma.rn.f32 	%f2090, %f2086, %f2041, %f2078;
	fma.rn.f32 	%f2091, %f2041, %f2088, %f2079;
	ld.shared.f32 	%f2092, [%r148+4796];
	fma.rn.f32 	%f2093, %f2092, %f2037, %f2081;
	ld.shared.f32 	%f2094, [%r148+5052];
	fma.rn.f32 	%f2095, %f2037, %f2094, %f2083;
	fma.rn.f32 	%f2096, %f2092, %f2041, %f2084;
	fma.rn.f32 	%f2097, %f2041, %f2094, %f2085;
	ld.shared.f32 	%f2098, [%r148+4160];
	ld.shared.f32 	%f2099, [%r154+10240];
	fma.rn.f32 	%f2100, %f2098, %f2099, %f2038;
	ld.shared.f32 	%f2101, [%r148+4416];
	fma.rn.f32 	%f2102, %f2099, %f2101, %f2040;
	ld.shared.f32 	%f2103, [%r154+10244];
	fma.rn.f32 	%f2104, %f2098, %f2103, %f2042;
	fma.rn.f32 	%f2105, %f2103, %f2101, %f2043;
	ld.shared.f32 	%f2106, [%r148+4288];
	fma.rn.f32 	%f2107, %f2106, %f2099, %f2045;
	ld.shared.f32 	%f2108, [%r148+4544];
	fma.rn.f32 	%f2109, %f2099, %f2108, %f2047;
	fma.rn.f32 	%f2110, %f2106, %f2103, %f2048;
	fma.rn.f32 	%f2111, %f2103, %f2108, %f2049;
	ld.shared.f32 	%f2112, [%r148+4164];
	ld.shared.f32 	%f2113, [%r154+10368];
	fma.rn.f32 	%f2114, %f2112, %f2113, %f2100;
	ld.shared.f32 	%f2115, [%r148+4420];
	fma.rn.f32 	%f2116, %f2113, %f2115, %f2102;
	ld.shared.f32 	%f2117, [%r154+10372];
	fma.rn.f32 	%f2118, %f2112, %f2117, %f2104;
	fma.rn.f32 	%f2119, %f2117, %f2115, %f2105;
	ld.shared.f32 	%f2120, [%r148+4292];
	fma.rn.f32 	%f2121, %f2120, %f2113, %f2107;
	ld.shared.f32 	%f2122, [%r148+4548];
	fma.rn.f32 	%f2123, %f2113, %f2122, %f2109;
	fma.rn.f32 	%f2124, %f2120, %f2117, %f2110;
	fma.rn.f32 	%f2125, %f2117, %f2122, %f2111;
	ld.shared.f32 	%f2126, [%r148+4168];
	ld.shared.f32 	%f2127, [%r154+10496];
	fma.rn.f32 	%f2128, %f2126, %f2127, %f2114;
	ld.shared.f32 	%f2129, [%r148+4424];
	fma.rn.f32 	%f2130, %f2127, %f2129, %f2116;
	ld.shared.f32 	%f2131, [%r154+10500];
	fma.rn.f32 	%f2132, %f2126, %f2131, %f2118;
	fma.rn.f32 	%f2133, %f2131, %f2129, %f2119;
	ld.shared.f32 	%f2134, [%r148+4296];
	fma.rn.f32 	%f2135, %f2134, %f2127, %f2121;
	ld.shared.f32 	%f2136, [%r148+4552];
	fma.rn.f32 	%f2137, %f2127, %f2136, %f2123;
	fma.rn.f32 	%f2138, %f2134, %f2131, %f2124;
	fma.rn.f32 	%f2139, %f2131, %f2136, %f2125;
	ld.shared.f32 	%f2140, [%r148+4172];
	ld.shared.f32 	%f2141, [%r154+10624];
	fma.rn.f32 	%f2142, %f2140, %f2141, %f2128;
	ld.shared.f32 	%f2143, [%r148+4428];
	fma.rn.f32 	%f2144, %f2141, %f2143, %f2130;
	ld.shared.f32 	%f2145, [%r154+10628];
	fma.rn.f32 	%f2146, %f2140, %f2145, %f2132;
	fma.rn.f32 	%f2147, %f2145, %f2143, %f2133;
	ld.shared.f32 	%f2148, [%r148+4300];
	fma.rn.f32 	%f2149, %f2148, %f2141, %f2135;
	ld.shared.f32 	%f2150, [%r148+4556];
	fma.rn.f32 	%f2151, %f2141, %f2150, %f2137;
	fma.rn.f32 	%f2152, %f2148, %f2145, %f2138;
	fma.rn.f32 	%f2153, %f2145, %f2150, %f2139;
	ld.shared.f32 	%f2154, [%r148+4672];
	fma.rn.f32 	%f2155, %f2154, %f2099, %f2087;
	ld.shared.f32 	%f2156, [%r148+4928];
	fma.rn.f32 	%f2157, %f2099, %f2156, %f2089;
	fma.rn.f32 	%f2158, %f2154, %f2103, %f2090;
	fma.rn.f32 	%f2159, %f2103, %f2156, %f2091;
	ld.shared.f32 	%f2160, [%r148+4800];
	fma.rn.f32 	%f2161, %f2160, %f2099, %f2093;
	ld.shared.f32 	%f2162, [%r148+5056];
	fma.rn.f32 	%f2163, %f2099, %f2162, %f2095;
	fma.rn.f32 	%f2164, %f2160, %f2103, %f2096;
	fma.rn.f32 	%f2165, %f2103, %f2162, %f2097;
	ld.shared.f32 	%f2166, [%r148+4676];
	fma.rn.f32 	%f2167, %f2166, %f2113, %f2155;
	ld.shared.f32 	%f2168, [%r148+4932];
	fma.rn.f32 	%f2169, %f2113, %f2168, %f2157;
	fma.rn.f32 	%f2170, %f2166, %f2117, %f2158;
	fma.rn.f32 	%f2171, %f2117, %f2168, %f2159;
	ld.shared.f32 	%f2172, [%r148+4804];
	fma.rn.f32 	%f2173, %f2172, %f2113, %f2161;
	ld.shared.f32 	%f2174, [%r148+5060];
	fma.rn.f32 	%f2175, %f2113, %f2174, %f2163;
	fma.rn.f32 	%f2176, %f2172, %f2117, %f2164;
	fma.rn.f32 	%f2177, %f2117, %f2174, %f2165;
	ld.shared.f32 	%f2178, [%r148+4680];
	fma.rn.f32 	%f2179, %f2178, %f2127, %f2167;
	ld.shared.f32 	%f2180, [%r148+4936];
	fma.rn.f32 	%f2181, %f2127, %f2180, %f2169;
	fma.rn.f32 	%f2182, %f2178, %f2131, %f2170;
	fma.rn.f32 	%f2183, %f2131, %f2180, %f2171;
	ld.shared.f32 	%f2184, [%r148+4808];
	fma.rn.f32 	%f2185, %f2184, %f2127, %f2173;
	ld.shared.f32 	%f2186, [%r148+5064];
	fma.rn.f32 	%f2187, %f2127, %f2186, %f2175;
	fma.rn.f32 	%f2188, %f2184, %f2131, %f2176;
	fma.rn.f32 	%f2189, %f2131, %f2186, %f2177;
	ld.shared.f32 	%f2190, [%r148+4684];
	fma.rn.f32 	%f2191, %f2190, %f2141, %f2179;
	ld.shared.f32 	%f2192, [%r148+4940];
	fma.rn.f32 	%f2193, %f2141, %f2192, %f2181;
	fma.rn.f32 	%f2194, %f2190, %f2145, %f2182;
	fma.rn.f32 	%f2195, %f2145, %f2192, %f2183;
	ld.shared.f32 	%f2196, [%r148+4812];
	fma.rn.f32 	%f2197, %f2196, %f2141, %f2185;
	ld.shared.f32 	%f2198, [%r148+5068];
	fma.rn.f32 	%f2199, %f2141, %f2198, %f2187;
	fma.rn.f32 	%f2200, %f2196, %f2145, %f2188;
	fma.rn.f32 	%f2201, %f2145, %f2198, %f2189;
	ld.shared.f32 	%f2202, [%r148+4176];
	ld.shared.f32 	%f2203, [%r154+10752];
	fma.rn.f32 	%f2204, %f2202, %f2203, %f2142;
	ld.shared.f32 	%f2205, [%r148+4432];
	fma.rn.f32 	%f2206, %f2203, %f2205, %f2144;
	ld.shared.f32 	%f2207, [%r154+10756];
	fma.rn.f32 	%f2208, %f2202, %f2207, %f2146;
	fma.rn.f32 	%f2209, %f2207, %f2205, %f2147;
	ld.shared.f32 	%f2210, [%r148+4304];
	fma.rn.f32 	%f2211, %f2210, %f2203, %f2149;
	ld.shared.f32 	%f2212, [%r148+4560];
	fma.rn.f32 	%f2213, %f2203, %f2212, %f2151;
	fma.rn.f32 	%f2214, %f2210, %f2207, %f2152;
	fma.rn.f32 	%f2215, %f2207, %f2212, %f2153;
	ld.shared.f32 	%f2216, [%r148+4180];
	ld.shared.f32 	%f2217, [%r154+10880];
	fma.rn.f32 	%f2218, %f2216, %f2217, %f2204;
	ld.shared.f32 	%f2219, [%r148+4436];
	fma.rn.f32 	%f2220, %f2217, %f2219, %f2206;
	ld.shared.f32 	%f2221, [%r154+10884];
	fma.rn.f32 	%f2222, %f2216, %f2221, %f2208;
	fma.rn.f32 	%f2223, %f2221, %f2219, %f2209;
	ld.shared.f32 	%f2224, [%r148+4308];
	fma.rn.f32 	%f2225, %f2224, %f2217, %f2211;
	ld.shared.f32 	%f2226, [%r148+4564];
	fma.rn.f32 	%f2227, %f2217, %f2226, %f2213;
	fma.rn.f32 	%f2228, %f2224, %f2221, %f2214;
	fma.rn.f32 	%f2229, %f2221, %f2226, %f2215;
	ld.shared.f32 	%f2230, [%r148+4184];
	ld.shared.f32 	%f2231, [%r154+11008];
	fma.rn.f32 	%f2232, %f2230, %f2231, %f2218;
	ld.shared.f32 	%f2233, [%r148+4440];
	fma.rn.f32 	%f2234, %f2231, %f2233, %f2220;
	ld.shared.f32 	%f2235, [%r154+11012];
	fma.rn.f32 	%f2236, %f2230, %f2235, %f2222;
	fma.rn.f32 	%f2237, %f2235, %f2233, %f2223;
	ld.shared.f32 	%f2238, [%r148+4312];
	fma.rn.f32 	%f2239, %f2238, %f2231, %f2225;
	ld.shared.f32 	%f2240, [%r148+4568];
	fma.rn.f32 	%f2241, %f2231, %f2240, %f2227;
	fma.rn.f32 	%f2242, %f2238, %f2235, %f2228;
	fma.rn.f32 	%f2243, %f2235, %f2240, %f2229;
	ld.shared.f32 	%f2244, [%r148+4188];
	ld.shared.f32 	%f2245, [%r154+11136];
	fma.rn.f32 	%f2246, %f2244, %f2245, %f2232;
	ld.shared.f32 	%f2247, [%r148+4444];
	fma.rn.f32 	%f2248, %f2245, %f2247, %f2234;
	ld.shared.f32 	%f2249, [%r154+11140];
	fma.rn.f32 	%f2250, %f2244, %f2249, %f2236;
	fma.rn.f32 	%f2251, %f2249, %f2247, %f2237;
	ld.shared.f32 	%f2252, [%r148+4316];
	fma.rn.f32 	%f2253, %f2252, %f2245, %f2239;
	ld.shared.f32 	%f2254, [%r148+4572];
	fma.rn.f32 	%f2255, %f2245, %f2254, %f2241;
	fma.rn.f32 	%f2256, %f2252, %f2249, %f2242;
	fma.rn.f32 	%f2257, %f2249, %f2254, %f2243;
	ld.shared.f32 	%f2258, [%r148+4688];
	fma.rn.f32 	%f2259, %f2258, %f2203, %f2191;
	ld.shared.f32 	%f2260, [%r148+4944];
	fma.rn.f32 	%f2261, %f2203, %f2260, %f2193;
	fma.rn.f32 	%f2262, %f2258, %f2207, %f2194;
	fma.rn.f32 	%f2263, %f2207, %f2260, %f2195;
	ld.shared.f32 	%f2264, [%r148+4816];
	fma.rn.f32 	%f2265, %f2264, %f2203, %f2197;
	ld.shared.f32 	%f2266, [%r148+5072];
	fma.rn.f32 	%f2267, %f2203, %f2266, %f2199;
	fma.rn.f32 	%f2268, %f2264, %f2207, %f2200;
	fma.rn.f32 	%f2269, %f2207, %f2266, %f2201;
	ld.shared.f32 	%f2270, [%r148+4692];
	fma.rn.f32 	%f2271, %f2270, %f2217, %f2259;
	ld.shared.f32 	%f2272, [%r148+4948];
	fma.rn.f32 	%f2273, %f2217, %f2272, %f2261;
	fma.rn.f32 	%f2274, %f2270, %f2221, %f2262;
	fma.rn.f32 	%f2275, %f2221, %f2272, %f2263;
	ld.shared.f32 	%f2276, [%r148+4820];
	fma.rn.f32 	%f2277, %f2276, %f2217, %f2265;
	ld.shared.f32 	%f2278, [%r148+5076];
	fma.rn.f32 	%f2279, %f2217, %f2278, %f2267;
	fma.rn.f32 	%f2280, %f2276, %f2221, %f2268;
	fma.rn.f32 	%f2281, %f2221, %f2278, %f2269;
	ld.shared.f32 	%f2282, [%r148+4696];
	fma.rn.f32 	%f2283, %f2282, %f2231, %f2271;
	ld.shared.f32 	%f2284, [%r148+4952];
	fma.rn.f32 	%f2285, %f2231, %f2284, %f2273;
	fma.rn.f32 	%f2286, %f2282, %f2235, %f2274;
	fma.rn.f32 	%f2287, %f2235, %f2284, %f2275;
	ld.shared.f32 	%f2288, [%r148+4824];
	fma.rn.f32 	%f2289, %f2288, %f2231, %f2277;
	ld.shared.f32 	%f2290, [%r148+5080];
	fma.rn.f32 	%f2291, %f2231, %f2290, %f2279;
	fma.rn.f32 	%f2292, %f2288, %f2235, %f2280;
	fma.rn.f32 	%f2293, %f2235, %f2290, %f2281;
	ld.shared.f32 	%f2294, [%r148+4700];
	fma.rn.f32 	%f2295, %f2294, %f2245, %f2283;
	ld.shared.f32 	%f2296, [%r148+4956];
	fma.rn.f32 	%f2297, %f2245, %f2296, %f2285;
	fma.rn.f32 	%f2298, %f2294, %f2249, %f2286;
	fma.rn.f32 	%f2299, %f2249, %f2296, %f2287;
	ld.shared.f32 	%f2300, [%r148+4828];
	fma.rn.f32 	%f2301, %f2300, %f2245, %f2289;
	ld.shared.f32 	%f2302, [%r148+5084];
	fma.rn.f32 	%f2303, %f2245, %f2302, %f2291;
	fma.rn.f32 	%f2304, %f2300, %f2249, %f2292;
	fma.rn.f32 	%f2305, %f2249, %f2302, %f2293;
	ld.shared.f32 	%f2306, [%r148+4192];
	ld.shared.f32 	%f2307, [%r154+11264];
	fma.rn.f32 	%f2308, %f2306, %f2307, %f2246;
	ld.shared.f32 	%f2309, [%r148+4448];
	fma.rn.f32 	%f2310, %f2307, %f2309, %f2248;
	ld.shared.f32 	%f2311, [%r154+11268];
	fma.rn.f32 	%f2312, %f2306, %f2311, %f2250;
	fma.rn.f32 	%f2313, %f2311, %f2309, %f2251;
	ld.shared.f32 	%f2314, [%r148+4320];
	fma.rn.f32 	%f2315, %f2314, %f2307, %f2253;
	ld.shared.f32 	%f2316, [%r148+4576];
	fma.rn.f32 	%f2317, %f2307, %f2316, %f2255;
	fma.rn.f32 	%f2318, %f2314, %f2311, %f2256;
	fma.rn.f32 	%f2319, %f2311, %f2316, %f2257;
	ld.shared.f32 	%f2320, [%r148+4196];
	ld.shared.f32 	%f2321, [%r154+11392];
	fma.rn.f32 	%f2322, %f2320, %f2321, %f2308;
	ld.shared.f32 	%f2323, [%r148+4452];
	fma.rn.f32 	%f2324, %f2321, %f2323, %f2310;
	ld.shared.f32 	%f2325, [%r154+11396];
	fma.rn.f32 	%f2326, %f2320, %f2325, %f2312;
	fma.rn.f32 	%f2327, %f2325, %f2323, %f2313;
	ld.shared.f32 	%f2328, [%r148+4324];
	fma.rn.f32 	%f2329, %f2328, %f2321, %f2315;
	ld.shared.f32 	%f2330, [%r148+4580];
	fma.rn.f32 	%f2331, %f2321, %f2330, %f2317;
	fma.rn.f32 	%f2332, %f2328, %f2325, %f2318;
	fma.rn.f32 	%f2333, %f2325, %f2330, %f2319;
	ld.shared.f32 	%f2334, [%r148+4200];
	ld.shared.f32 	%f2335, [%r154+11520];
	fma.rn.f32 	%f2336, %f2334, %f2335, %f2322;
	ld.shared.f32 	%f2337, [%r148+4456];
	fma.rn.f32 	%f2338, %f2335, %f2337, %f2324;
	ld.shared.f32 	%f2339, [%r154+11524];
	fma.rn.f32 	%f2340, %f2334, %f2339, %f2326;
	fma.rn.f32 	%f2341, %f2339, %f2337, %f2327;
	ld.shared.f32 	%f2342, [%r148+4328];
	fma.rn.f32 	%f2343, %f2342, %f2335, %f2329;
	ld.shared.f32 	%f2344, [%r148+4584];
	fma.rn.f32 	%f2345, %f2335, %f2344, %f2331;
	fma.rn.f32 	%f2346, %f2342, %f2339, %f2332;
	fma.rn.f32 	%f2347, %f2339, %f2344, %f2333;
	ld.shared.f32 	%f2348, [%r148+4204];
	ld.shared.f32 	%f2349, [%r154+11648];
	fma.rn.f32 	%f2350, %f2348, %f2349, %f2336;
	ld.shared.f32 	%f2351, [%r148+4460];
	fma.rn.f32 	%f2352, %f2349, %f2351, %f2338;
	ld.shared.f32 	%f2353, [%r154+11652];
	fma.rn.f32 	%f2354, %f2348, %f2353, %f2340;
	fma.rn.f32 	%f2355, %f2353, %f2351, %f2341;
	ld.shared.f32 	%f2356, [%r148+4332];
	fma.rn.f32 	%f2357, %f2356, %f2349, %f2343;
	ld.shared.f32 	%f2358, [%r148+4588];
	fma.rn.f32 	%f2359, %f2349, %f2358, %f2345;
	fma.rn.f32 	%f2360, %f2356, %f2353, %f2346;
	fma.rn.f32 	%f2361, %f2353, %f2358, %f2347;
	ld.shared.f32 	%f2362, [%r148+4704];
	fma.rn.f32 	%f2363, %f2362, %f2307, %f2295;
	ld.shared.f32 	%f2364, [%r148+4960];
	fma.rn.f32 	%f2365, %f2307, %f2364, %f2297;
	fma.rn.f32 	%f2366, %f2362, %f2311, %f2298;
	fma.rn.f32 	%f2367, %f2311, %f2364, %f2299;
	ld.shared.f32 	%f2368, [%r148+4832];
	fma.rn.f32 	%f2369, %f2368, %f2307, %f2301;
	ld.shared.f32 	%f2370, [%r148+5088];
	fma.rn.f32 	%f2371, %f2307, %f2370, %f2303;
	fma.rn.f32 	%f2372, %f2368, %f2311, %f2304;
	fma.rn.f32 	%f2373, %f2311, %f2370, %f2305;
	ld.shared.f32 	%f2374, [%r148+4708];
	fma.rn.f32 	%f2375, %f2374, %f2321, %f2363;
	ld.shared.f32 	%f2376, [%r148+4964];
	fma.rn.f32 	%f2377, %f2321, %f2376, %f2365;
	fma.rn.f32 	%f2378, %f2374, %f2325, %f2366;
	fma.rn.f32 	%f2379, %f2325, %f2376, %f2367;
	ld.shared.f32 	%f2380, [%r148+4836];
	fma.rn.f32 	%f2381, %f2380, %f2321, %f2369;
	ld.shared.f32 	%f2382, [%r148+5092];
	fma.rn.f32 	%f2383, %f2321, %f2382, %f2371;
	fma.rn.f32 	%f2384, %f2380, %f2325, %f2372;
	fma.rn.f32 	%f2385, %f2325, %f2382, %f2373;
	ld.shared.f32 	%f2386, [%r148+4712];
	fma.rn.f32 	%f2387, %f2386, %f2335, %f2375;
	ld.shared.f32 	%f2388, [%r148+4968];
	fma.rn.f32 	%f2389, %f2335, %f2388, %f2377;
	fma.rn.f32 	%f2390, %f2386, %f2339, %f2378;
	fma.rn.f32 	%f2391, %f2339, %f2388, %f2379;
	ld.shared.f32 	%f2392, [%r148+4840];
	fma.rn.f32 	%f2393, %f2392, %f2335, %f2381;
	ld.shared.f32 	%f2394, [%r148+5096];
	fma.rn.f32 	%f2395, %f2335, %f2394, %f2383;
	fma.rn.f32 	%f2396, %f2392, %f2339, %f2384;
	fma.rn.f32 	%f2397, %f2339, %f2394, %f2385;
	ld.shared.f32 	%f2398, [%r148+4716];
	fma.rn.f32 	%f2399, %f2398, %f2349, %f2387;
	ld.shared.f32 	%f2400, [%r148+4972];
	fma.rn.f32 	%f2401, %f2349, %f2400, %f2389;
	fma.rn.f32 	%f2402, %f2398, %f2353, %f2390;
	fma.rn.f32 	%f2403, %f2353, %f2400, %f2391;
	ld.shared.f32 	%f2404, [%r148+4844];
	fma.rn.f32 	%f2405, %f2404, %f2349, %f2393;
	ld.shared.f32 	%f2406, [%r148+5100];
	fma.rn.f32 	%f2407, %f2349, %f2406, %f2395;
	fma.rn.f32 	%f2408, %f2404, %f2353, %f2396;
	fma.rn.f32 	%f2409, %f2353, %f2406, %f2397;
	ld.shared.f32 	%f2410, [%r148+4208];
	ld.shared.f32 	%f2411, [%r154+11776];
	fma.rn.f32 	%f2412, %f2410, %f2411, %f2350;
	ld.shared.f32 	%f2413, [%r148+4464];
	fma.rn.f32 	%f2414, %f2411, %f2413, %f2352;
	ld.shared.f32 	%f2415, [%r154+11780];
	fma.rn.f32 	%f2416, %f2410, %f2415, %f2354;
	fma.rn.f32 	%f2417, %f2415, %f2413, %f2355;
	ld.shared.f32 	%f2418, [%r148+4336];
	fma.rn.f32 	%f2419, %f2418, %f2411, %f2357;
	ld.shared.f32 	%f2420, [%r148+4592];
	fma.rn.f32 	%f2421, %f2411, %f2420, %f2359;
	fma.rn.f32 	%f2422, %f2418, %f2415, %f2360;
	fma.rn.f32 	%f2423, %f2415, %f2420, %f2361;
	ld.shared.f32 	%f2424, [%r148+4212];
	ld.shared.f32 	%f2425, [%r154+11904];
	fma.rn.f32 	%f2426, %f2424, %f2425, %f2412;
	ld.shared.f32 	%f2427, [%r148+4468];
	fma.rn.f32 	%f2428, %f2425, %f2427, %f2414;
	ld.shared.f32 	%f2429, [%r154+11908];
	fma.rn.f32 	%f2430, %f2424, %f2429, %f2416;
	fma.rn.f32 	%f2431, %f2429, %f2427, %f2417;
	ld.shared.f32 	%f2432, [%r148+4340];
	fma.rn.f32 	%f2433, %f2432, %f2425, %f2419;
	ld.shared.f32 	%f2434, [%r148+4596];
	fma.rn.f32 	%f2435, %f2425, %f2434, %f2421;
	fma.rn.f32 	%f2436, %f2432, %f2429, %f2422;
	fma.rn.f32 	%f2437, %f2429, %f2434, %f2423;
	ld.shared.f32 	%f2438, [%r148+4216];
	ld.shared.f32 	%f2439, [%r154+12032];
	fma.rn.f32 	%f2440, %f2438, %f2439, %f2426;
	ld.shared.f32 	%f2441, [%r148+4472];
	fma.rn.f32 	%f2442, %f2439, %f2441, %f2428;
	ld.shared.f32 	%f2443, [%r154+12036];
	fma.rn.f32 	%f2444, %f2438, %f2443, %f2430;
	fma.rn.f32 	%f2445, %f2443, %f2441, %f2431;
	ld.shared.f32 	%f2446, [%r148+4344];
	fma.rn.f32 	%f2447, %f2446, %f2439, %f2433;
	ld.shared.f32 	%f2448, [%r148+4600];
	fma.rn.f32 	%f2449, %f2439, %f2448, %f2435;
	fma.rn.f32 	%f2450, %f2446, %f2443, %f2436;
	fma.rn.f32 	%f2451, %f2443, %f2448, %f2437;
	ld.shared.f32 	%f2452, [%r148+4220];
	ld.shared.f32 	%f2453, [%r154+12160];
	fma.rn.f32 	%f2454, %f2452, %f2453, %f2440;
	ld.shared.f32 	%f2455, [%r148+4476];
	fma.rn.f32 	%f2456, %f2453, %f2455, %f2442;
	ld.shared.f32 	%f2457, [%r154+12164];
	fma.rn.f32 	%f2458, %f2452, %f2457, %f2444;
	fma.rn.f32 	%f2459, %f2457, %f2455, %f2445;
	ld.shared.f32 	%f2460, [%r148+4348];
	fma.rn.f32 	%f2461, %f2460, %f2453, %f2447;
	ld.shared.f32 	%f2462, [%r148+4604];
	fma.rn.f32 	%f2463, %f2453, %f2462, %f2449;
	fma.rn.f32 	%f2464, %f2460, %f2457, %f2450;
	fma.rn.f32 	%f2465, %f2457, %f2462, %f2451;
	ld.shared.f32 	%f2466, [%r148+4720];
	fma.rn.f32 	%f2467, %f2466, %f2411, %f2399;
	ld.shared.f32 	%f2468, [%r148+4976];
	fma.rn.f32 	%f2469, %f2411, %f2468, %f2401;
	fma.rn.f32 	%f2470, %f2466, %f2415, %f2402;
	fma.rn.f32 	%f2471, %f2415, %f2468, %f2403;
	ld.shared.f32 	%f2472, [%r148+4848];
	fma.rn.f32 	%f2473, %f2472, %f2411, %f2405;
	ld.shared.f32 	%f2474, [%r148+5104];
	fma.rn.f32 	%f2475, %f2411, %f2474, %f2407;
	fma.rn.f32 	%f2476, %f2472, %f2415, %f2408;
	fma.rn.f32 	%f2477, %f2415, %f2474, %f2409;
	ld.shared.f32 	%f2478, [%r148+4724];
	fma.rn.f32 	%f2479, %f2478, %f2425, %f2467;
	ld.shared.f32 	%f2480, [%r148+4980];
	fma.rn.f32 	%f2481, %f2425, %f2480, %f2469;
	fma.rn.f32 	%f2482, %f2478, %f2429, %f2470;
	fma.rn.f32 	%f2483, %f2429, %f2480, %f2471;
	ld.shared.f32 	%f2484, [%r148+4852];
	fma.rn.f32 	%f2485, %f2484, %f2425, %f2473;
	ld.shared.f32 	%f2486, [%r148+5108];
	fma.rn.f32 	%f2487, %f2425, %f2486, %f2475;
	fma.rn.f32 	%f2488, %f2484, %f2429, %f2476;
	fma.rn.f32 	%f2489, %f2429, %f2486, %f2477;
	ld.shared.f32 	%f2490, [%r148+4728];
	fma.rn.f32 	%f2491, %f2490, %f2439, %f2479;
	ld.shared.f32 	%f2492, [%r148+4984];
	fma.rn.f32 	%f2493, %f2439, %f2492, %f2481;
	fma.rn.f32 	%f2494, %f2490, %f2443, %f2482;
	fma.rn.f32 	%f2495, %f2443, %f2492, %f2483;
	ld.shared.f32 	%f2496, [%r148+4856];
	fma.rn.f32 	%f2497, %f2496, %f2439, %f2485;
	ld.shared.f32 	%f2498, [%r148+5112];
	fma.rn.f32 	%f2499, %f2439, %f2498, %f2487;
	fma.rn.f32 	%f2500, %f2496, %f2443, %f2488;
	fma.rn.f32 	%f2501, %f2443, %f2498, %f2489;
	ld.shared.f32 	%f2502, [%r148+4732];
	fma.rn.f32 	%f2503, %f2502, %f2453, %f2491;
	ld.shared.f32 	%f2504, [%r148+4988];
	fma.rn.f32 	%f2505, %f2453, %f2504, %f2493;
	fma.rn.f32 	%f2506, %f2502, %f2457, %f2494;
	fma.rn.f32 	%f2507, %f2457, %f2504, %f2495;
	ld.shared.f32 	%f2508, [%r148+4860];
	fma.rn.f32 	%f2509, %f2508, %f2453, %f2497;
	ld.shared.f32 	%f2510, [%r148+5116];
	fma.rn.f32 	%f2511, %f2453, %f2510, %f2499;
	fma.rn.f32 	%f2512, %f2508, %f2457, %f2500;
	fma.rn.f32 	%f2513, %f2457, %f2510, %f2501;
	// begin inline asm
	cp.async.wait_group 0;
	// end inline asm
	bar.sync 	0;
	ld.shared.f32 	%f2514, [%r148+6144];
	ld.shared.f32 	%f2515, [%r154+12288];
	fma.rn.f32 	%f2516, %f2514, %f2515, %f2454;
	ld.shared.f32 	%f2517, [%r148+6400];
	fma.rn.f32 	%f2518, %f2515, %f2517, %f2456;
	ld.shared.f32 	%f2519, [%r154+12292];
	fma.rn.f32 	%f2520, %f2514, %f2519, %f2458;
	fma.rn.f32 	%f2521, %f2519, %f2517, %f2459;
	ld.shared.f32 	%f2522, [%r148+6272];
	fma.rn.f32 	%f2523, %f2522, %f2515, %f2461;
	ld.shared.f32 	%f2524, [%r148+6528];
	fma.rn.f32 	%f2525, %f2515, %f2524, %f2463;
	fma.rn.f32 	%f2526, %f2522, %f2519, %f2464;
	fma.rn.f32 	%f2527, %f2519, %f2524, %f2465;
	ld.shared.f32 	%f2528, [%r148+6148];
	ld.shared.f32 	%f2529, [%r154+12416];
	fma.rn.f32 	%f2530, %f2528, %f2529, %f2516;
	ld.shared.f32 	%f2531, [%r148+6404];
	fma.rn.f32 	%f2532, %f2529, %f2531, %f2518;
	ld.shared.f32 	%f2533, [%r154+12420];
	fma.rn.f32 	%f2534, %f2528, %f2533, %f2520;
	fma.rn.f32 	%f2535, %f2533, %f2531, %f2521;
	ld.shared.f32 	%f2536, [%r148+6276];
	fma.rn.f32 	%f2537, %f2536, %f2529, %f2523;
	ld.shared.f32 	%f2538, [%r148+6532];
	fma.rn.f32 	%f2539, %f2529, %f2538, %f2525;
	fma.rn.f32 	%f2540, %f2536, %f2533, %f2526;
	fma.rn.f32 	%f2541, %f2533, %f2538, %f2527;
	ld.shared.f32 	%f2542, [%r148+6152];
	ld.shared.f32 	%f2543, [%r154+12544];
	fma.rn.f32 	%f2544, %f2542, %f2543, %f2530;
	ld.shared.f32 	%f2545, [%r148+6408];
	fma.rn.f32 	%f2546, %f2543, %f2545, %f2532;
	ld.shared.f32 	%f2547, [%r154+12548];
	fma.rn.f32 	%f2548, %f2542, %f2547, %f2534;
	fma.rn.f32 	%f2549, %f2547, %f2545, %f2535;
	ld.shared.f32 	%f2550, [%r148+6280];
	fma.rn.f32 	%f2551, %f2550, %f2543, %f2537;
	ld.shared.f32 	%f2552, [%r148+6536];
	fma.rn.f32 	%f2553, %f2543, %f2552, %f2539;
	fma.rn.f32 	%f2554, %f2550, %f2547, %f2540;
	fma.rn.f32 	%f2555, %f2547, %f2552, %f2541;
	ld.shared.f32 	%f2556, [%r148+6156];
	ld.shared.f32 	%f2557, [%r154+12672];
	fma.rn.f32 	%f2558, %f2556, %f2557, %f2544;
	ld.shared.f32 	%f2559, [%r148+6412];
	fma.rn.f32 	%f2560, %f2557, %f2559, %f2546;
	ld.shared.f32 	%f2561, [%r154+12676];
	fma.rn.f32 	%f2562, %f2556, %f2561, %f2548;
	fma.rn.f32 	%f2563, %f2561, %f2559, %f2549;
	ld.shared.f32 	%f2564, [%r148+6284];
	fma.rn.f32 	%f2565, %f2564, %f2557, %f2551;
	ld.shared.f32 	%f2566, [%r148+6540];
	fma.rn.f32 	%f2567, %f2557, %f2566, %f2553;
	fma.rn.f32 	%f2568, %f2564, %f2561, %f2554;
	fma.rn.f32 	%f2569, %f2561, %f2566, %f2555;
	ld.shared.f32 	%f2570, [%r148+6656];
	fma.rn.f32 	%f2571, %f2570, %f2515, %f2503;
	ld.shared.f32 	%f2572, [%r148+6912];
	fma.rn.f32 	%f2573, %f2515, %f2572, %f2505;
	fma.rn.f32 	%f2574, %f2570, %f2519, %f2506;
	fma.rn.f32 	%f2575, %f2519, %f2572, %f2507;
	ld.shared.f32 	%f2576, [%r148+6784];
	fma.rn.f32 	%f2577, %f2576, %f2515, %f2509;
	ld.shared.f32 	%f2578, [%r148+7040];
	fma.rn.f32 	%f2579, %f2515, %f2578, %f2511;
	fma.rn.f32 	%f2580, %f2576, %f2519, %f2512;
	fma.rn.f32 	%f2581, %f2519, %f2578, %f2513;
	ld.shared.f32 	%f2582, [%r148+6660];
	fma.rn.f32 	%f2583, %f2582, %f2529, %f2571;
	ld.shared.f32 	%f2584, [%r148+6916];
	fma.rn.f32 	%f2585, %f2529, %f2584, %f2573;
	fma.rn.f32 	%f2586, %f2582, %f2533, %f2574;
	fma.rn.f32 	%f2587, %f2533, %f2584, %f2575;
	ld.shared.f32 	%f2588, [%r148+6788];
	fma.rn.f32 	%f2589, %f2588, %f2529, %f2577;
	ld.shared.f32 	%f2590, [%r148+7044];
	fma.rn.f32 	%f2591, %f2529, %f2590, %f2579;
	fma.rn.f32 	%f2592, %f2588, %f2533, %f2580;
	fma.rn.f32 	%f2593, %f2533, %f2590, %f2581;
	ld.shared.f32 	%f2594, [%r148+6664];
	fma.rn.f32 	%f2595, %f2594, %f2543, %f2583;
	ld.shared.f32 	%f2596, [%r148+6920];
	fma.rn.f32 	%f2597, %f2543, %f2596, %f2585;
	fma.rn.f32 	%f2598, %f2594, %f2547, %f2586;
	fma.rn.f32 	%f2599, %f2547, %f2596, %f2587;
	ld.shared.f32 	%f2600, [%r148+6792];
	fma.rn.f32 	%f2601, %f2600, %f2543, %f2589;
	ld.shared.f32 	%f2602, [%r148+7048];
	fma.rn.f32 	%f2603, %f2543, %f2602, %f2591;
	fma.rn.f32 	%f2604, %f2600, %f2547, %f2592;
	fma.rn.f32 	%f2605, %f2547, %f2602, %f2593;
	ld.shared.f32 	%f2606, [%r148+6668];
	fma.rn.f32 	%f2607, %f2606, %f2557, %f2595;
	ld.shared.f32 	%f2608, [%r148+6924];
	fma.rn.f32 	%f2609, %f2557, %f2608, %f2597;
	fma.rn.f32 	%f2610, %f2606, %f2561, %f2598;
	fma.rn.f32 	%f2611, %f2561, %f2608, %f2599;
	ld.shared.f32 	%f2612, [%r148+6796];
	fma.rn.f32 	%f2613, %f2612, %f2557, %f2601;
	ld.shared.f32 	%f2614, [%r148+7052];
	fma.rn.f32 	%f2615, %f2557, %f2614, %f2603;
	fma.rn.f32 	%f2616, %f2612, %f2561, %f2604;
	fma.rn.f32 	%f2617, %f2561, %f2614, %f2605;
	ld.shared.f32 	%f2618, [%r148+6160];
	ld.shared.f32 	%f2619, [%r154+12800];
	fma.rn.f32 	%f2620, %f2618, %f2619, %f2558;
	ld.shared.f32 	%f2621, [%r148+6416];
	fma.rn.f32 	%f2622, %f2619, %f2621, %f2560;
	ld.shared.f32 	%f2623, [%r154+12804];
	fma.rn.f32 	%f2624, %f2618, %f2623, %f2562;
	fma.rn.f32 	%f2625, %f2623, %f2621, %f2563;
	ld.shared.f32 	%f2626, [%r148+6288];
	fma.rn.f32 	%f2627, %f2626, %f2619, %f2565;
	ld.shared.f32 	%f2628, [%r148+6544];
	fma.rn.f32 	%f2629, %f2619, %f2628, %f2567;
	fma.rn.f32 	%f2630, %f2626, %f2623, %f2568;
	fma.rn.f32 	%f2631, %f2623, %f2628, %f2569;
	ld.shared.f32 	%f2632, [%r148+6164];
	ld.shared.f32 	%f2633, [%r154+12928];
	fma.rn.f32 	%f2634, %f2632, %f2633, %f2620;
	ld.shared.f32 	%f2635, [%r148+6420];
	fma.rn.f32 	%f2636, %f2633, %f2635, %f2622;
	ld.shared.f32 	%f2637, [%r154+12932];
	fma.rn.f32 	%f2638, %f2632, %f2637, %f2624;
	fma.rn.f32 	%f2639, %f2637, %f2635, %f2625;
	ld.shared.f32 	%f2640, [%r148+6292];
	fma.rn.f32 	%f2641, %f2640, %f2633, %f2627;
	ld.shared.f32 	%f2642, [%r148+6548];
	fma.rn.f32 	%f2643, %f2633, %f2642, %f2629;
	fma.rn.f32 	%f2644, %f2640, %f2637, %f2630;
	fma.rn.f32 	%f2645, %f2637, %f2642, %f2631;
	ld.shared.f32 	%f2646, [%r148+6168];
	ld.shared.f32 	%f2647, [%r154+13056];
	fma.rn.f32 	%f2648, %f2646, %f2647, %f2634;
	ld.shared.f32 	%f2649, [%r148+6424];
	fma.rn.f32 	%f2650, %f2647, %f2649, %f2636;
	ld.shared.f32 	%f2651, [%r154+13060];
	fma.rn.f32 	%f2652, %f2646, %f2651, %f2638;
	fma.rn.f32 	%f2653, %f2651, %f2649, %f2639;
	ld.shared.f32 	%f2654, [%r148+6296];
	fma.rn.f32 	%f2655, %f2654, %f2647, %f2641;
	ld.shared.f32 	%f2656, [%r148+6552];
	fma.rn.f32 	%f2657, %f2647, %f2656, %f2643;
	fma.rn.f32 	%f2658, %f2654, %f2651, %f2644;
	fma.rn.f32 	%f2659, %f2651, %f2656, %f2645;
	ld.shared.f32 	%f2660, [%r148+6172];
	ld.shared.f32 	%f2661, [%r154+13184];
	fma.rn.f32 	%f2662, %f2660, %f2661, %f2648;
	ld.shared.f32 	%f2663, [%r148+6428];
	fma.rn.f32 	%f2664, %f2661, %f2663, %f2650;
	ld.shared.f32 	%f2665, [%r154+13188];
	fma.rn.f32 	%f2666, %f2660, %f2665, %f2652;
	fma.rn.f32 	%f2667, %f2665, %f2663, %f2653;
	ld.shared.f32 	%f2668, [%r148+6300];
	fma.rn.f32 	%f2669, %f2668, %f2661, %f2655;
	ld.shared.f32 	%f2670, [%r148+6556];
	fma.rn.f32 	%f2671, %f2661, %f2670, %f2657;
	fma.rn.f32 	%f2672, %f2668, %f2665, %f2658;
	fma.rn.f32 	%f2673, %f2665, %f2670, %f2659;
	ld.shared.f32 	%f2674, [%r148+6672];
	fma.rn.f32 	%f2675, %f2674, %f2619, %f2607;
	ld.shared.f32 	%f2676, [%r148+6928];
	fma.rn.f32 	%f2677, %f2619, %f2676, %f2609;
	fma.rn.f32 	%f2678, %f2674, %f2623, %f2610;
	fma.rn.f32 	%f2679, %f2623, %f2676, %f2611;
	ld.shared.f32 	%f2680, [%r148+6800];
	fma.rn.f32 	%f2681, %f2680, %f2619, %f2613;
	ld.shared.f32 	%f2682, [%r148+7056];
	fma.rn.f32 	%f2683, %f2619, %f2682, %f2615;
	fma.rn.f32 	%f2684, %f2680, %f2623, %f2616;
	fma.rn.f32 	%f2685, %f2623, %f2682, %f2617;
	ld.shared.f32 	%f2686, [%r148+6676];
	fma.rn.f32 	%f2687, %f2686, %f2633, %f2675;
	ld.shared.f32 	%f2688, [%r148+6932];
	fma.rn.f32 	%f2689, %f2633, %f2688, %f2677;
	fma.rn.f32 	%f2690, %f2686, %f2637, %f2678;
	fma.rn.f32 	%f2691, %f2637, %f2688, %f2679;
	ld.shared.f32 	%f2692, [%r148+6804];
	fma.rn.f32 	%f2693, %f2692, %f2633, %f2681;
	ld.shared.f32 	%f2694, [%r148+7060];
	fma.rn.f32 	%f2695, %f2633, %f2694, %f2683;
	fma.rn.f32 	%f2696, %f2692, %f2637, %f2684;
	fma.rn.f32 	%f2697, %f2637, %f2694, %f2685;
	ld.shared.f32 	%f2698, [%r148+6680];
	fma.rn.f32 	%f2699, %f2698, %f2647, %f2687;
	ld.shared.f32 	%f2700, [%r148+6936];
	fma.rn.f32 	%f2701, %f2647, %f2700, %f2689;
	fma.rn.f32 	%f2702, %f2698, %f2651, %f2690;
	fma.rn.f32 	%f2703, %f2651, %f2700, %f2691;
	ld.shared.f32 	%f2704, [%r148+6808];
	fma.rn.f32 	%f2705, %f2704, %f2647, %f2693;
	ld.shared.f32 	%f2706, [%r148+7064];
	fma.rn.f32 	%f2707, %f2647, %f2706, %f2695;
	fma.rn.f32 	%f2708, %f2704, %f2651, %f2696;
	fma.rn.f32 	%f2709, %f2651, %f2706, %f2697;
	ld.shared.f32 	%f2710, [%r148+6684];
	fma.rn.f32 	%f2711, %f2710, %f2661, %f2699;
	ld.shared.f32 	%f2712, [%r148+6940];
	fma.rn.f32 	%f2713, %f2661, %f2712, %f2701;
	fma.rn.f32 	%f2714, %f2710, %f2665, %f2702;
	fma.rn.f32 	%f2715, %f2665, %f2712, %f2703;
	ld.shared.f32 	%f2716, [%r148+6812];
	fma.rn.f32 	%f2717, %f2716, %f2661, %f2705;
	ld.shared.f32 	%f2718, [%r148+7068];
	fma.rn.f32 	%f2719, %f2661, %f2718, %f2707;
	fma.rn.f32 	%f2720, %f2716, %f2665, %f2708;
	fma.rn.f32 	%f2721, %f2665, %f2718, %f2709;
	ld.shared.f32 	%f2722, [%r148+6176];
	ld.shared.f32 	%f2723, [%r154+13312];
	fma.rn.f32 	%f2724, %f2722, %f2723, %f2662;
	ld.shared.f32 	%f2725, [%r148+6432];
	fma.rn.f32 	%f2726, %f2723, %f2725, %f2664;
	ld.shared.f32 	%f2727, [%r154+13316];
	fma.rn.f32 	%f2728, %f2722, %f2727, %f2666;
	fma.rn.f32 	%f2729, %f2727, %f2725, %f2667;
	ld.shared.f32 	%f2730, [%r148+6304];
	fma.rn.f32 	%f2731, %f2730, %f2723, %f2669;
	ld.shared.f32 	%f2732, [%r148+6560];
	fma.rn.f32 	%f2733, %f2723, %f2732, %f2671;
	fma.rn.f32 	%f2734, %f2730, %f2727, %f2672;
	fma.rn.f32 	%f2735, %f2727, %f2732, %f2673;
	ld.shared.f32 	%f2736, [%r148+6180];
	ld.shared.f32 	%f2737, [%r154+13440];
	fma.rn.f32 	%f2738, %f2736, %f2737, %f2724;
	ld.shared.f32 	%f2739, [%r148+6436];
	fma.rn.f32 	%f2740, %f2737, %f2739, %f2726;
	ld.shared.f32 	%f2741, [%r154+13444];
	fma.rn.f32 	%f2742, %f2736, %f2741, %f2728;
	fma.rn.f32 	%f2743, %f2741, %f2739, %f2729;
	ld.shared.f32 	%f2744, [%r148+6308];
	fma.rn.f32 	%f2745, %f2744, %f2737, %f2731;
	ld.shared.f32 	%f2746, [%r148+6564];
	fma.rn.f32 	%f2747, %f2737, %f2746, %f2733;
	fma.rn.f32 	%f2748, %f2744, %f2741, %f2734;
	fma.rn.f32 	%f2749, %f2741, %f2746, %f2735;
	ld.shared.f32 	%f2750, [%r148+6184];
	ld.shared.f32 	%f2751, [%r154+13568];
	fma.rn.f32 	%f2752, %f2750, %f2751, %f2738;
	ld.shared.f32 	%f2753, [%r148+6440];
	fma.rn.f32 	%f2754, %f2751, %f2753, %f2740;
	ld.shared.f32 	%f2755, [%r154+13572];
	fma.rn.f32 	%f2756, %f2750, %f2755, %f2742;
	fma.rn.f32 	%f2757, %f2755, %f2753, %f2743;
	ld.shared.f32 	%f2758, [%r148+6312];
	fma.rn.f32 	%f2759, %f2758, %f2751, %f2745;
	ld.shared.f32 	%f2760, [%r148+6568];
	fma.rn.f32 	%f2761, %f2751, %f2760, %f2747;
	fma.rn.f32 	%f2762, %f2758, %f2755, %f2748;
	fma.rn.f32 	%f2763, %f2755, %f2760, %f2749;
	ld.shared.f32 	%f2764, [%r148+6188];
	ld.shared.f32 	%f2765, [%r154+13696];
	fma.rn.f32 	%f2766, %f2764, %f2765, %f2752;
	ld.shared.f32 	%f2767, [%r148+6444];
	fma.rn.f32 	%f2768, %f2765, %f2767, %f2754;
	ld.shared.f32 	%f2769, [%r154+13700];
	fma.rn.f32 	%f2770, %f2764, %f2769, %f2756;
	fma.rn.f32 	%f2771, %f2769, %f2767, %f2757;
	ld.shared.f32 	%f2772, [%r148+6316];
	fma.rn.f32 	%f2773, %f2772, %f2765, %f2759;
	ld.shared.f32 	%f2774, [%r148+6572];
	fma.rn.f32 	%f2775, %f2765, %f2774, %f2761;
	fma.rn.f32 	%f2776, %f2772, %f2769, %f2762;
	fma.rn.f32 	%f2777, %f2769, %f2774, %f2763;
	ld.shared.f32 	%f2778, [%r148+6688];
	fma.rn.f32 	%f2779, %f2778, %f2723, %f2711;
	ld.shared.f32 	%f2780, [%r148+6944];
	fma.rn.f32 	%f2781, %f2723, %f2780, %f2713;
	fma.rn.f32 	%f2782, %f2778, %f2727, %f2714;
	fma.rn.f32 	%f2783, %f2727, %f2780, %f2715;
	ld.shared.f32 	%f2784, [%r148+6816];
	fma.rn.f32 	%f2785, %f2784, %f2723, %f2717;
	ld.shared.f32 	%f2786, [%r148+7072];
	fma.rn.f32 	%f2787, %f2723, %f2786, %f2719;
	fma.rn.f32 	%f2788, %f2784, %f2727, %f2720;
	fma.rn.f32 	%f2789, %f2727, %f2786, %f2721;
	ld.shared.f32 	%f2790, [%r148+6692];
	fma.rn.f32 	%f2791, %f2790, %f2737, %f2779;
	ld.shared.f32 	%f2792, [%r148+6948];
	fma.rn.f32 	%f2793, %f2737, %f2792, %f2781;
	fma.rn.f32 	%f2794, %f2790, %f2741, %f2782;
	fma.rn.f32 	%f2795, %f2741, %f2792, %f2783;
	ld.shared.f32 	%f2796, [%r148+6820];
	fma.rn.f32 	%f2797, %f2796, %f2737, %f2785;
	ld.shared.f32 	%f2798, [%r148+7076];
	fma.rn.f32 	%f2799, %f2737, %f2798, %f2787;
	fma.rn.f32 	%f2800, %f2796, %f2741, %f2788;
	fma.rn.f32 	%f2801, %f2741, %f2798, %f2789;
	ld.shared.f32 	%f2802, [%r148+6696];
	fma.rn.f32 	%f2803, %f2802, %f2751, %f2791;
	ld.shared.f32 	%f2804, [%r148+6952];
	fma.rn.f32 	%f2805, %f2751, %f2804, %f2793;
	fma.rn.f32 	%f2806, %f2802, %f2755, %f2794;
	fma.rn.f32 	%f2807, %f2755, %f2804, %f2795;
	ld.shared.f32 	%f2808, [%r148+6824];
	fma.rn.f32 	%f2809, %f2808, %f2751, %f2797;
	ld.shared.f32 	%f2810, [%r148+7080];
	fma.rn.f32 	%f2811, %f2751, %f2810, %f2799;
	fma.rn.f32 	%f2812, %f2808, %f2755, %f2800;
	fma.rn.f32 	%f2813, %f2755, %f2810, %f2801;
	ld.shared.f32 	%f2814, [%r148+6700];
	fma.rn.f32 	%f2815, %f2814, %f2765, %f2803;
	ld.shared.f32 	%f2816, [%r148+6956];
	fma.rn.f32 	%f2817, %f2765, %f2816, %f2805;
	fma.rn.f32 	%f2818, %f2814, %f2769, %f2806;
	fma.rn.f32 	%f2819, %f2769, %f2816, %f2807;
	ld.shared.f32 	%f2820, [%r148+6828];
	fma.rn.f32 	%f2821, %f2820, %f2765, %f2809;
	ld.shared.f32 	%f2822, [%r148+7084];
	fma.rn.f32 	%f2823, %f2765, %f2822, %f2811;
	fma.rn.f32 	%f2824, %f2820, %f2769, %f2812;
	fma.rn.f32 	%f2825, %f2769, %f2822, %f2813;
	ld.shared.f32 	%f2826, [%r148+6192];
	ld.shared.f32 	%f2827, [%r154+13824];
	fma.rn.f32 	%f2828, %f2826, %f2827, %f2766;
	ld.shared.f32 	%f2829, [%r148+6448];
	fma.rn.f32 	%f2830, %f2827, %f2829, %f2768;
	ld.shared.f32 	%f2831, [%r154+13828];
	fma.rn.f32 	%f2832, %f2826, %f2831, %f2770;
	fma.rn.f32 	%f2833, %f2831, %f2829, %f2771;
	ld.shared.f32 	%f2834, [%r148+6320];
	fma.rn.f32 	%f2835, %f2834, %f2827, %f2773;
	ld.shared.f32 	%f2836, [%r148+6576];
	fma.rn.f32 	%f2837, %f2827, %f2836, %f2775;
	fma.rn.f32 	%f2838, %f2834, %f2831, %f2776;
	fma.rn.f32 	%f2839, %f2831, %f2836, %f2777;
	ld.shared.f32 	%f2840, [%r148+6196];
	ld.shared.f32 	%f2841, [%r154+13952];
	fma.rn.f32 	%f2842, %f2840, %f2841, %f2828;
	ld.shared.f32 	%f2843, [%r148+6452];
	fma.rn.f32 	%f2844, %f2841, %f2843, %f2830;
	ld.shared.f32 	%f2845, [%r154+13956];
	fma.rn.f32 	%f2846, %f2840, %f2845, %f2832;
	fma.rn.f32 	%f2847, %f2845, %f2843, %f2833;
	ld.shared.f32 	%f2848, [%r148+6324];
	fma.rn.f32 	%f2849, %f2848, %f2841, %f2835;
	ld.shared.f32 	%f2850, [%r148+6580];
	fma.rn.f32 	%f2851, %f2841, %f2850, %f2837;
	fma.rn.f32 	%f2852, %f2848, %f2845, %f2838;
	fma.rn.f32 	%f2853, %f2845, %f2850, %f2839;
	ld.shared.f32 	%f2854, [%r148+6200];
	ld.shared.f32 	%f2855, [%r154+14080];
	fma.rn.f32 	%f2856, %f2854, %f2855, %f2842;
	ld.shared.f32 	%f2857, [%r148+6456];
	fma.rn.f32 	%f2858, %f2855, %f2857, %f2844;
	ld.shared.f32 	%f2859, [%r154+14084];
	fma.rn.f32 	%f2860, %f2854, %f2859, %f2846;
	fma.rn.f32 	%f2861, %f2859, %f2857, %f2847;
	ld.shared.f32 	%f2862, [%r148+6328];
	fma.rn.f32 	%f2863, %f2862, %f2855, %f2849;
	ld.shared.f32 	%f2864, [%r148+6584];
	fma.rn.f32 	%f2865, %f2855, %f2864, %f2851;
	fma.rn.f32 	%f2866, %f2862, %f2859, %f2852;
	fma.rn.f32 	%f2867, %f2859, %f2864, %f2853;
	ld.shared.f32 	%f2868, [%r148+6204];
	ld.shared.f32 	%f2869, [%r154+14208];
	fma.rn.f32 	%f2870, %f2868, %f2869, %f2856;
	ld.shared.f32 	%f2871, [%r148+6460];
	fma.rn.f32 	%f2872, %f2869, %f2871, %f2858;
	ld.shared.f32 	%f2873, [%r154+14212];
	fma.rn.f32 	%f2874, %f2868, %f2873, %f2860;
	fma.rn.f32 	%f2875, %f2873, %f2871, %f2861;
	ld.shared.f32 	%f2876, [%r148+6332];
	fma.rn.f32 	%f2877, %f2876, %f2869, %f2863;
	ld.shared.f32 	%f2878, [%r148+6588];
	fma.rn.f32 	%f2879, %f2869, %f2878, %f2865;
	fma.rn.f32 	%f2880, %f2876, %f2873, %f2866;
	fma.rn.f32 	%f2881, %f2873, %f2878, %f2867;
	ld.shared.f32 	%f2882, [%r148+6704];
	fma.rn.f32 	%f2883, %f2882, %f2827, %f2815;
	ld.shared.f32 	%f2884, [%r148+6960];
	fma.rn.f32 	%f2885, %f2827, %f2884, %f2817;
	fma.rn.f32 	%f2886, %f2882, %f2831, %f2818;
	fma.rn.f32 	%f2887, %f2831, %f2884, %f2819;
	ld.shared.f32 	%f2888, [%r148+6832];
	fma.rn.f32 	%f2889, %f2888, %f2827, %f2821;
	ld.shared.f32 	%f2890, [%r148+7088];
	fma.rn.f32 	%f2891, %f2827, %f2890, %f2823;
	fma.rn.f32 	%f2892, %f2888, %f2831, %f2824;
	fma.rn.f32 	%f2893, %f2831, %f2890, %f2825;
	ld.shared.f32 	%f2894, [%r148+6708];
	fma.rn.f32 	%f2895, %f2894, %f2841, %f2883;
	ld.shared.f32 	%f2896, [%r148+6964];
	fma.rn.f32 	%f2897, %f2841, %f2896, %f2885;
	fma.rn.f32 	%f2898, %f2894, %f2845, %f2886;
	fma.rn.f32 	%f2899, %f2845, %f2896, %f2887;
	ld.shared.f32 	%f2900, [%r148+6836];
	fma.rn.f32 	%f2901, %f2900, %f2841, %f2889;
	ld.shared.f32 	%f2902, [%r148+7092];
	fma.rn.f32 	%f2903, %f2841, %f2902, %f2891;
	fma.rn.f32 	%f2904, %f2900, %f2845, %f2892;
	fma.rn.f32 	%f2905, %f2845, %f2902, %f2893;
	ld.shared.f32 	%f2906, [%r148+6712];
	fma.rn.f32 	%f2907, %f2906, %f2855, %f2895;
	ld.shared.f32 	%f2908, [%r148+6968];
	fma.rn.f32 	%f2909, %f2855, %f2908, %f2897;
	fma.rn.f32 	%f2910, %f2906, %f2859, %f2898;
	fma.rn.f32 	%f2911, %f2859, %f2908, %f2899;
	ld.shared.f32 	%f2912, [%r148+6840];
	fma.rn.f32 	%f2913, %f2912, %f2855, %f2901;
	ld.shared.f32 	%f2914, [%r148+7096];
	fma.rn.f32 	%f2915, %f2855, %f2914, %f2903;
	fma.rn.f32 	%f2916, %f2912, %f2859, %f2904;
	fma.rn.f32 	%f2917, %f2859, %f2914, %f2905;
	ld.shared.f32 	%f2918, [%r148+6716];
	fma.rn.f32 	%f2919, %f2918, %f2869, %f2907;
	ld.shared.f32 	%f2920, [%r148+6972];
	fma.rn.f32 	%f2921, %f2869, %f2920, %f2909;
	fma.rn.f32 	%f2922, %f2918, %f2873, %f2910;
	fma.rn.f32 	%f2923, %f2873, %f2920, %f2911;
	ld.shared.f32 	%f2924, [%r148+6844];
	fma.rn.f32 	%f2925, %f2924, %f2869, %f2913;
	ld.shared.f32 	%f2926, [%r148+7100];
	fma.rn.f32 	%f2927, %f2869, %f2926, %f2915;
	fma.rn.f32 	%f2928, %f2924, %f2873, %f2916;
	fma.rn.f32 	%f2929, %f2873, %f2926, %f2917;
	ld.shared.f32 	%f2930, [%r148+6208];
	ld.shared.f32 	%f2931, [%r154+14336];
	fma.rn.f32 	%f2932, %f2930, %f2931, %f2870;
	ld.shared.f32 	%f2933, [%r148+6464];
	fma.rn.f32 	%f2934, %f2931, %f2933, %f2872;
	ld.shared.f32 	%f2935, [%r154+14340];
	fma.rn.f32 	%f2936, %f2930, %f2935, %f2874;
	fma.rn.f32 	%f2937, %f2935, %f2933, %f2875;
	ld.shared.f32 	%f2938, [%r148+6336];
	fma.rn.f32 	%f2939, %f2938, %f2931, %f2877;
	ld.shared.f32 	%f2940, [%r148+6592];
	fma.rn.f32 	%f2941, %f2931, %f2940, %f2879;
	fma.rn.f32 	%f2942, %f2938, %f2935, %f2880;
	fma.rn.f32 	%f2943, %f2935, %f2940, %f2881;
	ld.shared.f32 	%f2944, [%r148+6212];
	ld.shared.f32 	%f2945, [%r154+14464];
	fma.rn.f32 	%f2946, %f2944, %f2945, %f2932;
	ld.shared.f32 	%f2947, [%r148+6468];
	fma.rn.f32 	%f2948, %f2945, %f2947, %f2934;
	ld.shared.f32 	%f2949, [%r154+14468];
	fma.rn.f32 	%f2950, %f2944, %f2949, %f2936;
	fma.rn.f32 	%f2951, %f2949, %f2947, %f2937;
	ld.shared.f32 	%f2952, [%r148+6340];
	fma.rn.f32 	%f2953, %f2952, %f2945, %f2939;
	ld.shared.f32 	%f2954, [%r148+6596];
	fma.rn.f32 	%f2955, %f2945, %f2954, %f2941;
	fma.rn.f32 	%f2956, %f2952, %f2949, %f2942;
	fma.rn.f32 	%f2957, %f2949, %f2954, %f2943;
	ld.shared.f32 	%f2958, [%r148+6216];
	ld.shared.f32 	%f2959, [%r154+14592];
	fma.rn.f32 	%f2960, %f2958, %f2959, %f2946;
	ld.shared.f32 	%f2961, [%r148+6472];
	fma.rn.f32 	%f2962, %f2959, %f2961, %f2948;
	ld.shared.f32 	%f2963, [%r154+14596];
	fma.rn.f32 	%f2964, %f2958, %f2963, %f2950;
	fma.rn.f32 	%f2965, %f2963, %f2961, %f2951;
	ld.shared.f32 	%f2966, [%r148+6344];
	fma.rn.f32 	%f2967, %f2966, %f2959, %f2953;
	ld.shared.f32 	%f2968, [%r148+6600];
	fma.rn.f32 	%f2969, %f2959, %f2968, %f2955;
	fma.rn.f32 	%f2970, %f2966, %f2963, %f2956;
	fma.rn.f32 	%f2971, %f2963, %f2968, %f2957;
	ld.shared.f32 	%f2972, [%r148+6220];
	ld.shared.f32 	%f2973, [%r154+14720];
	fma.rn.f32 	%f2974, %f2972, %f2973, %f2960;
	ld.shared.f32 	%f2975, [%r148+6476];
	fma.rn.f32 	%f2976, %f2973, %f2975, %f2962;
	ld.shared.f32 	%f2977, [%r154+14724];
	fma.rn.f32 	%f2978, %f2972, %f2977, %f2964;
	fma.rn.f32 	%f2979, %f2977, %f2975, %f2965;
	ld.shared.f32 	%f2980, [%r148+6348];
	fma.rn.f32 	%f2981, %f2980, %f2973, %f2967;
	ld.shared.f32 	%f2982, [%r148+6604];
	fma.rn.f32 	%f2983, %f2973, %f2982, %f2969;
	fma.rn.f32 	%f2984, %f2980, %f2977, %f2970;
	fma.rn.f32 	%f2985, %f2977, %f2982, %f2971;
	ld.shared.f32 	%f2986, [%r148+6720];
	fma.rn.f32 	%f2987, %f2986, %f2931, %f2919;
	ld.shared.f32 	%f2988, [%r148+6976];
	fma.rn.f32 	%f2989, %f2931, %f2988, %f2921;
	fma.rn.f32 	%f2990, %f2986, %f2935, %f2922;
	fma.rn.f32 	%f2991, %f2935, %f2988, %f2923;
	ld.shared.f32 	%f2992, [%r148+6848];
	fma.rn.f32 	%f2993, %f2992, %f2931, %f2925;
	ld.shared.f32 	%f2994, [%r148+7104];
	fma.rn.f32 	%f2995, %f2931, %f2994, %f2927;
	fma.rn.f32 	%f2996, %f2992, %f2935, %f2928;
	fma.rn.f32 	%f2997, %f2935, %f2994, %f2929;
	ld.shared.f32 	%f2998, [%r148+6724];
	fma.rn.f32 	%f2999, %f2998, %f2945, %f2987;
	ld.shared.f32 	%f3000, [%r148+6980];
	fma.rn.f32 	%f3001, %f2945, %f3000, %f2989;
	fma.rn.f32 	%f3002, %f2998, %f2949, %f2990;
	fma.rn.f32 	%f3003, %f2949, %f3000, %f2991;
	ld.shared.f32 	%f3004, [%r148+6852];
	fma.rn.f32 	%f3005, %f3004, %f2945, %f2993;
	ld.shared.f32 	%f3006, [%r148+7108];
	fma.rn.f32 	%f3007, %f2945, %f3006, %f2995;
	fma.rn.f32 	%f3008, %f3004, %f2949, %f2996;
	fma.rn.f32 	%f3009, %f2949, %f3006, %f2997;
	ld.shared.f32 	%f3010, [%r148+6728];
	fma.rn.f32 	%f3011, %f3010, %f2959, %f2999;
	ld.shared.f32 	%f3012, [%r148+6984];
	fma.rn.f32 	%f3013, %f2959, %f3012, %f3001;
	fma.rn.f32 	%f3014, %f3010, %f2963, %f3002;
	fma.rn.f32 	%f3015, %f2963, %f3012, %f3003;
	ld.shared.f32 	%f3016, [%r148+6856];
	fma.rn.f32 	%f3017, %f3016, %f2959, %f3005;
	ld.shared.f32 	%f3018, [%r148+7112];
	fma.rn.f32 	%f3019, %f2959, %f3018, %f3007;
	fma.rn.f32 	%f3020, %f3016, %f2963, %f3008;
	fma.rn.f32 	%f3021, %f2963, %f3018, %f3009;
	ld.shared.f32 	%f3022, [%r148+6732];
	fma.rn.f32 	%f3023, %f3022, %f2973, %f3011;
	ld.shared.f32 	%f3024, [%r148+6988];
	fma.rn.f32 	%f3025, %f2973, %f3024, %f3013;
	fma.rn.f32 	%f3026, %f3022, %f2977, %f3014;
	fma.rn.f32 	%f3027, %f2977, %f3024, %f3015;
	ld.shared.f32 	%f3028, [%r148+6860];
	fma.rn.f32 	%f3029, %f3028, %f2973, %f3017;
	ld.shared.f32 	%f3030, [%r148+7116];
	fma.rn.f32 	%f3031, %f2973, %f3030, %f3019;
	fma.rn.f32 	%f3032, %f3028, %f2977, %f3020;
	fma.rn.f32 	%f3033, %f2977, %f3030, %f3021;
	ld.shared.f32 	%f3034, [%r148+6224];
	ld.shared.f32 	%f3035, [%r154+14848];
	fma.rn.f32 	%f3036, %f3034, %f3035, %f2974;
	ld.shared.f32 	%f3037, [%r148+6480];
	fma.rn.f32 	%f3038, %f3035, %f3037, %f2976;
	ld.shared.f32 	%f3039, [%r154+14852];
	fma.rn.f32 	%f3040, %f3034, %f3039, %f2978;
	fma.rn.f32 	%f3041, %f3039, %f3037, %f2979;
	ld.shared.f32 	%f3042, [%r148+6352];
	fma.rn.f32 	%f3043, %f3042, %f3035, %f2981;
	ld.shared.f32 	%f3044, [%r148+6608];
	fma.rn.f32 	%f3045, %f3035, %f3044, %f2983;
	fma.rn.f32 	%f3046, %f3042, %f3039, %f2984;
	fma.rn.f32 	%f3047, %f3039, %f3044, %f2985;
	ld.shared.f32 	%f3048, [%r148+6228];
	ld.shared.f32 	%f3049, [%r154+14976];
	fma.rn.f32 	%f3050, %f3048, %f3049, %f3036;
	ld.shared.f32 	%f3051, [%r148+6484];
	fma.rn.f32 	%f3052, %f3049, %f3051, %f3038;
	ld.shared.f32 	%f3053, [%r154+14980];
	fma.rn.f32 	%f3054, %f3048, %f3053, %f3040;
	fma.rn.f32 	%f3055, %f3053, %f3051, %f3041;
	ld.shared.f32 	%f3056, [%r148+6356];
	fma.rn.f32 	%f3057, %f3056, %f3049, %f3043;
	ld.shared.f32 	%f3058, [%r148+6612];
	fma.rn.f32 	%f3059, %f3049, %f3058, %f3045;
	fma.rn.f32 	%f3060, %f3056, %f3053, %f3046;
	fma.rn.f32 	%f3061, %f3053, %f3058, %f3047;
	ld.shared.f32 	%f3062, [%r148+6232];
	ld.shared.f32 	%f3063, [%r154+15104];
	fma.rn.f32 	%f3064, %f3062, %f3063, %f3050;
	ld.shared.f32 	%f3065, [%r148+6488];
	fma.rn.f32 	%f3066, %f3063, %f3065, %f3052;
	ld.shared.f32 	%f3067, [%r154+15108];
	fma.rn.f32 	%f3068, %f3062, %f3067, %f3054;
	fma.rn.f32 	%f3069, %f3067, %f3065, %f3055;
	ld.shared.f32 	%f3070, [%r148+6360];
	fma.rn.f32 	%f3071, %f3070, %f3063, %f3057;
	ld.shared.f32 	%f3072, [%r148+6616];
	fma.rn.f32 	%f3073, %f3063, %f3072, %f3059;
	fma.rn.f32 	%f3074, %f3070, %f3067, %f3060;
	fma.rn.f32 	%f3075, %f3067, %f3072, %f3061;
	ld.shared.f32 	%f3076, [%r148+6236];
	ld.shared.f32 	%f3077, [%r154+15232];
	fma.rn.f32 	%f3078, %f3076, %f3077, %f3064;
	ld.shared.f32 	%f3079, [%r148+6492];
	fma.rn.f32 	%f3080, %f3077, %f3079, %f3066;
	ld.shared.f32 	%f3081, [%r154+15236];
	fma.rn.f32 	%f3082, %f3076, %f3081, %f3068;
	fma.rn.f32 	%f3083, %f3081, %f3079, %f3069;
	ld.shared.f32 	%f3084, [%r148+6364];
	fma.rn.f32 	%f3085, %f3084, %f3077, %f3071;
	ld.shared.f32 	%f3086, [%r148+6620];
	fma.rn.f32 	%f3087, %f3077, %f3086, %f3073;
	fma.rn.f32 	%f3088, %f3084, %f3081, %f3074;
	fma.rn.f32 	%f3089, %f3081, %f3086, %f3075;
	ld.shared.f32 	%f3090, [%r148+6736];
	fma.rn.f32 	%f3091, %f3090, %f3035, %f3023;
	ld.shared.f32 	%f3092, [%r148+6992];
	fma.rn.f32 	%f3093, %f3035, %f3092, %f3025;
	fma.rn.f32 	%f3094, %f3090, %f3039, %f3026;
	fma.rn.f32 	%f3095, %f3039, %f3092, %f3027;
	ld.shared.f32 	%f3096, [%r148+6864];
	fma.rn.f32 	%f3097, %f3096, %f3035, %f3029;
	ld.shared.f32 	%f3098, [%r148+7120];
	fma.rn.f32 	%f3099, %f3035, %f3098, %f3031;
	fma.rn.f32 	%f3100, %f3096, %f3039, %f3032;
	fma.rn.f32 	%f3101, %f3039, %f3098, %f3033;
	ld.shared.f32 	%f3102, [%r148+6740];
	fma.rn.f32 	%f3103, %f3102, %f3049, %f3091;
	ld.shared.f32 	%f3104, [%r148+6996];
	fma.rn.f32 	%f3105, %f3049, %f3104, %f3093;
	fma.rn.f32 	%f3106, %f3102, %f3053, %f3094;
	fma.rn.f32 	%f3107, %f3053, %f3104, %f3095;
	ld.shared.f32 	%f3108, [%r148+6868];
	fma.rn.f32 	%f3109, %f3108, %f3049, %f3097;
	ld.shared.f32 	%f3110, [%r148+7124];
	fma.rn.f32 	%f3111, %f3049, %f3110, %f3099;
	fma.rn.f32 	%f3112, %f3108, %f3053, %f3100;
	fma.rn.f32 	%f3113, %f3053, %f3110, %f3101;
	ld.shared.f32 	%f3114, [%r148+6744];
	fma.rn.f32 	%f3115, %f3114, %f3063, %f3103;
	ld.shared.f32 	%f3116, [%r148+7000];
	fma.rn.f32 	%f3117, %f3063, %f3116, %f3105;
	fma.rn.f32 	%f3118, %f3114, %f3067, %f3106;
	fma.rn.f32 	%f3119, %f3067, %f3116, %f3107;
	ld.shared.f32 	%f3120, [%r148+6872];
	fma.rn.f32 	%f3121, %f3120, %f3063, %f3109;
	ld.shared.f32 	%f3122, [%r148+7128];
	fma.rn.f32 	%f3123, %f3063, %f3122, %f3111;
	fma.rn.f32 	%f3124, %f3120, %f3067, %f3112;
	fma.rn.f32 	%f3125, %f3067, %f3122, %f3113;
	ld.shared.f32 	%f3126, [%r148+6748];
	fma.rn.f32 	%f3127, %f3126, %f3077, %f3115;
	ld.shared.f32 	%f3128, [%r148+7004];
	fma.rn.f32 	%f3129, %f3077, %f3128, %f3117;
	fma.rn.f32 	%f3130, %f3126, %f3081, %f3118;
	fma.rn.f32 	%f3131, %f3081, %f3128, %f3119;
	ld.shared.f32 	%f3132, [%r148+6876];
	fma.rn.f32 	%f3133, %f3132, %f3077, %f3121;
	ld.shared.f32 	%f3134, [%r148+7132];
	fma.rn.f32 	%f3135, %f3077, %f3134, %f3123;
	fma.rn.f32 	%f3136, %f3132, %f3081, %f3124;
	fma.rn.f32 	%f3137, %f3081, %f3134, %f3125;
	ld.shared.f32 	%f3138, [%r148+6240];
	ld.shared.f32 	%f3139, [%r154+15360];
	fma.rn.f32 	%f3140, %f3138, %f3139, %f3078;
	ld.shared.f32 	%f3141, [%r148+6496];
	fma.rn.f32 	%f3142, %f3139, %f3141, %f3080;
	ld.shared.f32 	%f3143, [%r154+15364];
	fma.rn.f32 	%f3144, %f3138, %f3143, %f3082;
	fma.rn.f32 	%f3145, %f3143, %f3141, %f3083;
	ld.shared.f32 	%f3146, [%r148+6368];
	fma.rn.f32 	%f3147, %f3146, %f3139, %f3085;
	ld.shared.f32 	%f3148, [%r148+6624];
	fma.rn.f32 	%f3149, %f3139, %f3148, %f3087;
	fma.rn.f32 	%f3150, %f3146, %f3143, %f3088;
	fma.rn.f32 	%f3151, %f3143, %f3148, %f3089;
	ld.shared.f32 	%f3152, [%r148+6244];
	ld.shared.f32 	%f3153, [%r154+15488];
	fma.rn.f32 	%f3154, %f3152, %f3153, %f3140;
	ld.shared.f32 	%f3155, [%r148+6500];
	fma.rn.f32 	%f3156, %f3153, %f3155, %f3142;
	ld.shared.f32 	%f3157, [%r154+15492];
	fma.rn.f32 	%f3158, %f3152, %f3157, %f3144;
	fma.rn.f32 	%f3159, %f3157, %f3155, %f3145;
	ld.shared.f32 	%f3160, [%r148+6372];
	fma.rn.f32 	%f3161, %f3160, %f3153, %f3147;
	ld.shared.f32 	%f3162, [%r148+6628];
	fma.rn.f32 	%f3163, %f3153, %f3162, %f3149;
	fma.rn.f32 	%f3164, %f3160, %f3157, %f3150;
	fma.rn.f32 	%f3165, %f3157, %f3162, %f3151;
	ld.shared.f32 	%f3166, [%r148+6248];
	ld.shared.f32 	%f3167, [%r154+15616];
	fma.rn.f32 	%f3168, %f3166, %f3167, %f3154;
	ld.shared.f32 	%f3169, [%r148+6504];
	fma.rn.f32 	%f3170, %f3167, %f3169, %f3156;
	ld.shared.f32 	%f3171, [%r154+15620];
	fma.rn.f32 	%f3172, %f3166, %f3171, %f3158;
	fma.rn.f32 	%f3173, %f3171, %f3169, %f3159;
	ld.shared.f32 	%f3174, [%r148+6376];
	fma.rn.f32 	%f3175, %f3174, %f3167, %f3161;
	ld.shared.f32 	%f3176, [%r148+6632];
	fma.rn.f32 	%f3177, %f3167, %f3176, %f3163;
	fma.rn.f32 	%f3178, %f3174, %f3171, %f3164;
	fma.rn.f32 	%f3179, %f3171, %f3176, %f3165;
	ld.shared.f32 	%f3180, [%r148+6252];
	ld.shared.f32 	%f3181, [%r154+15744];
	fma.rn.f32 	%f3182, %f3180, %f3181, %f3168;
	ld.shared.f32 	%f3183, [%r148+6508];
	fma.rn.f32 	%f3184, %f3181, %f3183, %f3170;
	ld.shared.f32 	%f3185, [%r154+15748];
	fma.rn.f32 	%f3186, %f3180, %f3185, %f3172;
	fma.rn.f32 	%f3187, %f3185, %f3183, %f3173;
	ld.shared.f32 	%f3188, [%r148+6380];
	fma.rn.f32 	%f3189, %f3188, %f3181, %f3175;
	ld.shared.f32 	%f3190, [%r148+6636];
	fma.rn.f32 	%f3191, %f3181, %f3190, %f3177;
	fma.rn.f32 	%f3192, %f3188, %f3185, %f3178;
	fma.rn.f32 	%f3193, %f3185, %f3190, %f3179;
	ld.shared.f32 	%f3194, [%r148+6752];
	fma.rn.f32 	%f3195, %f3194, %f3139, %f3127;
	ld.shared.f32 	%f3196, [%r148+7008];
	fma.rn.f32 	%f3197, %f3139, %f3196, %f3129;
	fma.rn.f32 	%f3198, %f3194, %f3143, %f3130;
	fma.rn.f32 	%f3199, %f3143, %f3196, %f3131;
	ld.shared.f32 	%f3200, [%r148+6880];
	fma.rn.f32 	%f3201, %f3200, %f3139, %f3133;
	ld.shared.f32 	%f3202, [%r148+7136];
	fma.rn.f32 	%f3203, %f3139, %f3202, %f3135;
	fma.rn.f32 	%f3204, %f3200, %f3143, %f3136;
	fma.rn.f32 	%f3205, %f3143, %f3202, %f3137;
	ld.shared.f32 	%f3206, [%r148+6756];
	fma.rn.f32 	%f3207, %f3206, %f3153, %f3195;
	ld.shared.f32 	%f3208, [%r148+7012];
	fma.rn.f32 	%f3209, %f3153, %f3208, %f3197;
	fma.rn.f32 	%f3210, %f3206, %f3157, %f3198;
	fma.rn.f32 	%f3211, %f3157, %f3208, %f3199;
	ld.shared.f32 	%f3212, [%r148+6884];
	fma.rn.f32 	%f3213, %f3212, %f3153, %f3201;
	ld.shared.f32 	%f3214, [%r148+7140];
	fma.rn.f32 	%f3215, %f3153, %f3214, %f3203;
	fma.rn.f32 	%f3216, %f3212, %f3157, %f3204;
	fma.rn.f32 	%f3217, %f3157, %f3214, %f3205;
	ld.shared.f32 	%f3218, [%r148+6760];
	fma.rn.f32 	%f3219, %f3218, %f3167, %f3207;
	ld.shared.f32 	%f3220, [%r148+7016];
	fma.rn.f32 	%f3221, %f3167, %f3220, %f3209;
	fma.rn.f32 	%f3222, %f3218, %f3171, %f3210;
	fma.rn.f32 	%f3223, %f3171, %f3220, %f3211;
	ld.shared.f32 	%f3224, [%r148+6888];
	fma.rn.f32 	%f3225, %f3224, %f3167, %f3213;
	ld.shared.f32 	%f3226, [%r148+7144];
	fma.rn.f32 	%f3227, %f3167, %f3226, %f3215;
	fma.rn.f32 	%f3228, %f3224, %f3171, %f3216;
	fma.rn.f32 	%f3229, %f3171, %f3226, %f3217;
	ld.shared.f32 	%f3230, [%r148+6764];
	fma.rn.f32 	%f3231, %f3230, %f3181, %f3219;
	ld.shared.f32 	%f3232, [%r148+7020];
	fma.rn.f32 	%f3233, %f3181, %f3232, %f3221;
	fma.rn.f32 	%f3234, %f3230, %f3185, %f3222;
	fma.rn.f32 	%f3235, %f3185, %f3232, %f3223;
	ld.shared.f32 	%f3236, [%r148+6892];
	fma.rn.f32 	%f3237, %f3236, %f3181, %f3225;
	ld.shared.f32 	%f3238, [%r148+7148];
	fma.rn.f32 	%f3239, %f3181, %f3238, %f3227;
	fma.rn.f32 	%f3240, %f3236, %f3185, %f3228;
	fma.rn.f32 	%f3241, %f3185, %f3238, %f3229;
	ld.shared.f32 	%f3242, [%r148+6256];
	ld.shared.f32 	%f3243, [%r154+15872];
	fma.rn.f32 	%f3244, %f3242, %f3243, %f3182;
	ld.shared.f32 	%f3245, [%r148+6512];
	fma.rn.f32 	%f3246, %f3243, %f3245, %f3184;
	ld.shared.f32 	%f3247, [%r154+15876];
	fma.rn.f32 	%f3248, %f3242, %f3247, %f3186;
	fma.rn.f32 	%f3249, %f3247, %f3245, %f3187;
	ld.shared.f32 	%f3250, [%r148+6384];
	fma.rn.f32 	%f3251, %f3250, %f3243, %f3189;
	ld.shared.f32 	%f3252, [%r148+6640];
	fma.rn.f32 	%f3253, %f3243, %f3252, %f3191;
	fma.rn.f32 	%f3254, %f3250, %f3247, %f3192;
	fma.rn.f32 	%f3255, %f3247, %f3252, %f3193;
	ld.shared.f32 	%f3256, [%r148+6260];
	ld.shared.f32 	%f3257, [%r154+16000];
	fma.rn.f32 	%f3258, %f3256, %f3257, %f3244;
	ld.shared.f32 	%f3259, [%r148+6516];
	fma.rn.f32 	%f3260, %f3257, %f3259, %f3246;
	ld.shared.f32 	%f3261, [%r154+16004];
	fma.rn.f32 	%f3262, %f3256, %f3261, %f3248;
	fma.rn.f32 	%f3263, %f3261, %f3259, %f3249;
	ld.shared.f32 	%f3264, [%r148+6388];
	fma.rn.f32 	%f3265, %f3264, %f3257, %f3251;
	ld.shared.f32 	%f3266, [%r148+6644];
	fma.rn.f32 	%f3267, %f3257, %f3266, %f3253;
	fma.rn.f32 	%f3268, %f3264, %f3261, %f3254;
	fma.rn.f32 	%f3269, %f3261, %f3266, %f3255;
	ld.shared.f32 	%f3270, [%r148+6264];
	ld.shared.f32 	%f3271, [%r154+16128];
	fma.rn.f32 	%f3272, %f3270, %f3271, %f3258;
	ld.shared.f32 	%f3273, [%r148+6520];
	fma.rn.f32 	%f3274, %f3271, %f3273, %f3260;
	ld.shared.f32 	%f3275, [%r154+16132];
	fma.rn.f32 	%f3276, %f3270, %f3275, %f3262;
	fma.rn.f32 	%f3277, %f3275, %f3273, %f3263;
	ld.shared.f32 	%f3278, [%r148+6392];
	fma.rn.f32 	%f3279, %f3278, %f3271, %f3265;
	ld.shared.f32 	%f3280, [%r148+6648];
	fma.rn.f32 	%f3281, %f3271, %f3280, %f3267;
	fma.rn.f32 	%f3282, %f3278, %f3275, %f3268;
	fma.rn.f32 	%f3283, %f3275, %f3280, %f3269;
	ld.shared.f32 	%f3284, [%r148+6268];
	ld.shared.f32 	%f3285, [%r154+16256];
	fma.rn.f32 	%f3286, %f3284, %f3285, %f3272;
	ld.shared.f32 	%f3287, [%r148+6524];
	fma.rn.f32 	%f3288, %f3285, %f3287, %f3274;
	ld.shared.f32 	%f3289, [%r154+16260];
	fma.rn.f32 	%f3290, %f3284, %f3289, %f3276;
	fma.rn.f32 	%f3291, %f3289, %f3287, %f3277;
	ld.shared.f32 	%f3292, [%r148+6396];
	fma.rn.f32 	%f3293, %f3292, %f3285, %f3279;
	ld.shared.f32 	%f3294, [%r148+6652];
	fma.rn.f32 	%f3295, %f3285, %f3294, %f3281;
	fma.rn.f32 	%f3296, %f3292, %f3289, %f3282;
	fma.rn.f32 	%f3297, %f3289, %f3294, %f3283;
	ld.shared.f32 	%f3298, [%r148+6768];
	fma.rn.f32 	%f3299, %f3298, %f3243, %f3231;
	ld.shared.f32 	%f3300, [%r148+7024];
	fma.rn.f32 	%f3301, %f3243, %f3300, %f3233;
	fma.rn.f32 	%f3302, %f3298, %f3247, %f3234;
	fma.rn.f32 	%f3303, %f3247, %f3300, %f3235;
	ld.shared.f32 	%f3304, [%r148+6896];
	fma.rn.f32 	%f3305, %f3304, %f3243, %f3237;
	ld.shared.f32 	%f3306, [%r148+7152];
	fma.rn.f32 	%f3307, %f3243, %f3306, %f3239;
	fma.rn.f32 	%f3308, %f3304, %f3247, %f3240;
	fma.rn.f32 	%f3309, %f3247, %f3306, %f3241;
	ld.shared.f32 	%f3310, [%r148+6772];
	fma.rn.f32 	%f3311, %f3310, %f3257, %f3299;
	ld.shared.f32 	%f3312, [%r148+7028];
	fma.rn.f32 	%f3313, %f3257, %f3312, %f3301;
	fma.rn.f32 	%f3314, %f3310, %f3261, %f3302;
	fma.rn.f32 	%f3315, %f3261, %f3312, %f3303;
	ld.shared.f32 	%f3316, [%r148+6900];
	fma.rn.f32 	%f3317, %f3316, %f3257, %f3305;
	ld.shared.f32 	%f3318, [%r148+7156];
	fma.rn.f32 	%f3319, %f3257, %f3318, %f3307;
	fma.rn.f32 	%f3320, %f3316, %f3261, %f3308;
	fma.rn.f32 	%f3321, %f3261, %f3318, %f3309;
	ld.shared.f32 	%f3322, [%r148+6776];
	fma.rn.f32 	%f3323, %f3322, %f3271, %f3311;
	ld.shared.f32 	%f3324, [%r148+7032];
	fma.rn.f32 	%f3325, %f3271, %f3324, %f3313;
	fma.rn.f32 	%f3326, %f3322, %f3275, %f3314;
	fma.rn.f32 	%f3327, %f3275, %f3324, %f3315;
	ld.shared.f32 	%f3328, [%r148+6904];
	fma.rn.f32 	%f3329, %f3328, %f3271, %f3317;
	ld.shared.f32 	%f3330, [%r148+7160];
	fma.rn.f32 	%f3331, %f3271, %f3330, %f3319;
	fma.rn.f32 	%f3332, %f3328, %f3275, %f3320;
	fma.rn.f32 	%f3333, %f3275, %f3330, %f3321;
	ld.shared.f32 	%f3334, [%r148+6780];
	fma.rn.f32 	%f3335, %f3334, %f3285, %f3323;
	ld.shared.f32 	%f3336, [%r148+7036];
	fma.rn.f32 	%f3337, %f3285, %f3336, %f3325;
	fma.rn.f32 	%f3338, %f3334, %f3289, %f3326;
	fma.rn.f32 	%f3339, %f3289, %f3336, %f3327;
	ld.shared.f32 	%f3340, [%r148+6908];
	fma.rn.f32 	%f3341, %f3340, %f3285, %f3329;
	ld.shared.f32 	%f3342, [%r148+7164];
	fma.rn.f32 	%f3343, %f3285, %f3342, %f3331;
	fma.rn.f32 	%f3344, %f3340, %f3289, %f3332;
	fma.rn.f32 	%f3345, %f3289, %f3342, %f3333;
	shr.u32 	%r155, %r1, 4;
	mul.lo.s32 	%r156, %r155, 7168;
	mad.lo.s32 	%r157, %r2, 14336, %r156;
	shl.b32 	%r158, %r3, 7;
	and.b32  	%r159, %r158, 3584;
	or.b32  	%r160, %r157, %r5;
	add.s32 	%r161, %r160, %r7;
	add.s32 	%r162, %r161, %r159;
	mul.wide.u32 	%rd117, %r162, 4;
	add.s64 	%rd118, %rd116, %rd117;
	st.global.f32 	[%rd118], %f3286;
	st.global.f32 	[%rd118+1024], %f3288;
	st.global.f32 	[%rd118+4], %f3290;
	st.global.f32 	[%rd118+1028], %f3291;
	st.global.f32 	[%rd118+512], %f3293;
	st.global.f32 	[%rd118+1536], %f3295;
	st.global.f32 	[%rd118+516], %f3296;
	st.global.f32 	[%rd118+1540], %f3297;
	st.global.f32 	[%rd118+14336], %f3335;
	st.global.f32 	[%rd118+15360], %f3337;
	st.global.f32 	[%rd118+14340], %f3338;
	st.global.f32 	[%rd118+15364], %f3339;
	st.global.f32 	[%rd118+14848], %f3341;
	st.global.f32 	[%rd118+15872], %f3343;
	st.global.f32 	[%rd118+14852], %f3344;
	st.global.f32 	[%rd118+15876], %f3345;
	ret;

}


// ===== COMPILED SASS (sm_100) =====

	.target	sm_100

	.elftype	@"ET_EXEC"


//--------------------- .note.nv.tkinfo           --------------------------
	.section	.note.nv.tkinfo,"",@"SHT_NOTE"
	.sectionflags	@"SHF_NOTE_NV_TKINFO"
	.tkinfo
        /*0018*/ 	.word	0x00000002
        /*0030*/ 	.string	""
        /*0030*/ 	.string	"ptxas"
        /*0030*/ 	.string	"Cuda compilation tools, release 13.0, V13.0.88"
        /*0030*/ 	.string	"Build cuda_13.0.r13.0/compiler.36424714_0"
        /*0030*/ 	.string	"-arch sm_100 -m 64 "



//--------------------- .note.nv.cuinfo           --------------------------
	.section	.note.nv.cuinfo,"",@"SHT_NOTE"
	.sectionflags	@"SHF_NOTE_NV_CUINFO"
        /*0018*/ 	.short	0x0002
        /*001a*/ 	.short	0x0064
        /*001c*/ 	.short	0x0082
	.zero		2


//--------------------- .nv.info                  --------------------------
	.section	.nv.info,"",@"SHT_CUDA_INFO"
	.align	4


	//----- nvinfo : EIATTR_REGCOUNT
	.align		4
        /*0000*/ 	.byte	0x04, 0x2f
        /*0002*/ 	.short	(.L_1 - .L_0)
	.align		4
.L_0:
        /*0004*/ 	.word	index@(main_kernel0)
        /*0008*/ 	.word	0x00000066


	//----- nvinfo : EIATTR_FRAME_SIZE
	.align		4
.L_1:
        /*000c*/ 	.byte	0x04, 0x11
        /*000e*/ 	.short	(.L_3 - .L_2)
	.align		4
.L_2:
        /*0010*/ 	.word	index@(main_kernel0)
        /*0014*/ 	.word	0x00000000


	//----- nvinfo : EIATTR_MIN_STACK_SIZE
	.align		4
.L_3:
        /*0018*/ 	.byte	0x04, 0x12
        /*001a*/ 	.short	(.L_5 - .L_4)
	.align		4
.L_4:
        /*001c*/ 	.word	index@(main_kernel0)
        /*0020*/ 	.word	0x00000000
.L_5:


//--------------------- .nv.compat                --------------------------
	.section	.nv.compat,"",@"SHT_CUDA_COMPAT_INFO"
	.align	4
        /*0000*/ 	.byte	0x02, 0x09, 0x00, 0x00, 0x02, 0x02, 0x01, 0x00, 0x02, 0x05, 0x05, 0x00, 0x03, 0x07, 0x01, 0x01
        /*0010*/ 	.byte	0x02, 0x03, 0x00, 0x00, 0x02, 0x06, 0x01, 0x00, 0x04, 0x0b, 0x08, 0x00, 0x09, 0x00, 0x00, 0x00
        /*0020*/ 	.byte	0x00, 0x00, 0x00, 0x00


//--------------------- .nv.info.main_kernel0     --------------------------
	.section	.nv.info.main_kernel0,"",@"SHT_CUDA_INFO"
	.sectionflags	@""
	.align	4


	//----- nvinfo : EIATTR_CUDA_API_VERSION
	.align		4
        /*0000*/ 	.byte	0x04, 0x37
        /*0002*/ 	.short	(.L_7 - .L_6)
.L_6:
        /*0004*/ 	.word	0x00000082


	//----- nvinfo : EIATTR_KPARAM_INFO
	.align		4
.L_7:
        /*0008*/ 	.byte	0x04, 0x17
        /*000a*/ 	.short	(.L_9 - .L_8)
.L_8:
        /*000c*/ 	.word	0x00000000
        /*0010*/ 	.short	0x0002
        /*0012*/ 	.short	0x0010
        /*0014*/ 	.byte	0x00, 0xf5, 0x21, 0x00


	//----- nvinfo : EIATTR_KPARAM_INFO
	.align		4
.L_9:
        /*0018*/ 	.byte	0x04, 0x17
        /*001a*/ 	.short	(.L_11 - .L_10)
.L_10:
        /*001c*/ 	.word	0x00000000
        /*0020*/ 	.short	0x0001
        /*0022*/ 	.short	0x0008
        /*0024*/ 	.byte	0x00, 0xf5, 0x21, 0x00


	//----- nvinfo : EIATTR_KPARAM_INFO
	.align		4
.L_11:
        /*0028*/ 	.byte	0x04, 0x17
        /*002a*/ 	.short	(.L_13 - .L_12)
.L_12:
        /*002c*/ 	.word	0x00000000
        /*0030*/ 	.short	0x0000
        /*0032*/ 	.short	0x0000
        /*0034*/ 	.byte	0x00, 0xf5, 0x21, 0x00


	//----- nvinfo : EIATTR_SPARSE_MMA_MASK
	.align		4
.L_13:
        /*0038*/ 	.byte	0x03, 0x50
        /*003a*/ 	.short	0x0000


	//----- nvinfo : EIATTR_MAXREG_COUNT
	.align		4
        /*003c*/ 	.byte	0x03, 0x1b
        /*003e*/ 	.short	0x00ff


	//----- nvinfo : EIATTR_NUM_BARRIERS
	.align		4
        /*0040*/ 	.byte	0x02, 0x4c
        /*0042*/ 	.byte	0x01
	.zero		1


	//----- nvinfo : EIATTR_MERCURY_ISA_VERSION
	.align		4
        /*0044*/ 	.byte	0x03, 0x5f
        /*0046*/ 	.short	0x0101


	//----- nvinfo : EIATTR_VRC_CTA_INIT_COUNT
	.align		4
        /*0048*/ 	.byte	0x02, 0x4a
	.zero		1
	.zero		1


	//----- nvinfo : EIATTR_EXIT_INSTR_OFFSETS
	.align		4
        /*004c*/ 	.byte	0x04, 0x1c
        /*004e*/ 	.short	(.L_15 - .L_14)


	//   ....[0]....
.L_14:
        /*0050*/ 	.word	0x0000ae20


	//----- nvinfo : EIATTR_MAX_THREADS
	.align		4
.L_15:
        /*0054*/ 	.byte	0x04, 0x05
        /*0056*/ 	.short	(.L_17 - .L_16)
.L_16:
        /*0058*/ 	.word	0x00000020
        /*005c*/ 	.word	0x00000001
        /*0060*/ 	.word	0x00000001


	//----- nvinfo : EIATTR_CBANK_PARAM_SIZE
	.align		4
.L_17:
        /*0064*/ 	.byte	0x03, 0x19
        /*0066*/ 	.short	0x0018


	//----- nvinfo : EIATTR_PARAM_CBANK
	.align		4
        /*0068*/ 	.byte	0x04, 0x0a
        /*006a*/ 	.short	(.L_19 - .L_18)
	.align		4
.L_18:
        /*006c*/ 	.word	index@(.nv.constant0.main_kernel0)
        /*0070*/ 	.short	0x0380
        /*0072*/ 	.short	0x0018


	//----- nvinfo : EIATTR_SW_WAR
	.align		4
.L_19:
        /*0074*/ 	.byte	0x04, 0x36
        /*0076*/ 	.short	(.L_21 - .L_20)
.L_20:
        /*0078*/ 	.word	0x00000008
.L_21:


//--------------------- .nv.callgraph             --------------------------
	.section	.nv.callgraph,"",@"SHT_CUDA_CALLGRAPH"
	.align	4
	.sectionentsize	8
	.align		4
        /*0000*/ 	.word	0x00000000
	.align		4
        /*0004*/ 	.word	0xffffffff
	.align		4
        /*0008*/ 	.word	0x00000000
	.align		4
        /*000c*/ 	.word	0xfffffffe
	.align		4
        /*0010*/ 	.word	0x00000000
	.align		4
        /*0014*/ 	.word	0xfffffffd
	.align		4
        /*0018*/ 	.word	0x00000000
	.align		4
        /*001c*/ 	.word	0xfffffffc


//--------------------- .text.main_kernel0        --------------------------
	.section	.text.main_kernel0,"ax",@progbits
	.align	128
        .global         main_kernel0
        .type           main_kernel0,@function
        .size           main_kernel0,(.L_x_2 - main_kernel0)
        .other          main_kernel0,@"STO_CUDA_ENTRY STV_DEFAULT"
main_kernel0:
.text.main_kernel0:
[----:B------:R-:W-:Y:S01]  /*0000*/  LDC R1, c[0x0][0x37c] ;  /* 0x0000df00ff017b82 */ /* 0x000fe20000000800 */
[----:B------:R-:W1:Y:S07]  /*0010*/  S2R R7, SR_CTAID.X ;  /* 0x0000000000077919 */ /* 0x000e6e0000002500 */
[----:B------:R-:W2:Y:S01]  /*0020*/  S2UR UR6, SR_CgaCtaId ;  /* 0x00000000000679c3 */ /* 0x000ea20000008800 */
[----:B------:R-:W-:Y:S01]  /*0030*/  UMOV UR4, 0x400 ;  /* 0x0000040000047882 */ /* 0x000fe20000000000 */
[----:B------:R-:W3:Y:S06]  /*0040*/  S2R R0, SR_TID.X ;  /* 0x0000000000007919 */ /* 0x000eec0000002100 */
[----:B------:R-:W4:Y:S08]  /*0050*/  S2UR UR7, SR_SWINHI ;  /* 0x00000000000779c3 */ /* 0x000f300000002f00 */
[----:B------:R-:W5:Y:S01]  /*0060*/  LDC.64 R22, c[0x0][0x388] ;  /* 0x0000e200ff167b82 */ /* 0x000f620000000a00 */
[----:B--2---:R-:W-:-:S02]  /*0070*/  ULEA UR8, UR6, UR4, 0x18 ;  /* 0x0000000406087291 */ /* 0x004fc4000f8ec0ff */
[----:B------:R-:W-:-:S04]  /*0080*/  UIADD3 UR4, UPT, UPT, UR4, 0x2000, URZ ;  /* 0x0000200004047890 */ /* 0x000fc8000fffe0ff */
[----:B------:R-:W-:Y:S01]  /*0090*/  ULEA UR6, UR6, UR4, 0x18 ;  /* 0x0000000406067291 */ /* 0x000fe2000f8ec0ff */
[C---:B-1----:R-:W-:Y:S01]  /*00a0*/  IMAD.HI.U32 R10, R7.reuse, -0x6db6db6d, RZ ;  /* 0x92492493070a7827 */ /* 0x042fe200078e00ff */
[----:B------:R-:W-:Y:S01]  /*00b0*/  UMOV UR10, UR8 ;  /* 0x00000008000a7c82 */ /* 0x000fe20008000000 */
[----:B----4-:R-:W-:Y:S01]  /*00c0*/  UMOV UR11, UR7 ;  /* 0x00000007000b7c82 */ /* 0x010fe20008000000 */
[----:B------:R-:W-:Y:S02]  /*00d0*/  SHF.L.U32 R11, R7, 0x5, RZ ;  /* 0x00000005070b7819 */ /* 0x000fe400000006ff */
[----:B---3--:R-:W-:Y:S02]  /*00e0*/  SHF.L.U32 R2, R0, 0x6, RZ ;  /* 0x0000000600027819 */ /* 0x008fe400000006ff */
[----:B------:R-:W-:Y:S01]  /*00f0*/  SHF.R.U32.HI R10, RZ, 0x4, R10 ;  /* 0x00000004ff0a7819 */ /* 0x000fe2000001160a */
[----:B------:R-:W-:Y:S01]  /*0100*/  UMOV UR4, UR6 ;  /* 0x0000000600047c82 */ /* 0x000fe20008000000 */
[----:B------:R-:W-:Y:S01]  /*0110*/  UMOV UR5, UR7 ;  /* 0x0000000700057c82 */ /* 0x000fe20008000000 */
[----:B------:R-:W-:-:S02]  /*0120*/  LOP3.LUT R5, R2, 0x600, RZ, 0xc0, !PT ;  /* 0x0000060002057812 */ /* 0x000fc400078ec0ff */
[----:B------:R-:W-:Y:S01]  /*0130*/  SHF.L.U32 R9, R0, 0x2, RZ ;  /* 0x0000000200097819 */ /* 0x000fe200000006ff */
[C---:B------:R-:W-:Y:S01]  /*0140*/  IMAD R12, R10.reuse, -0x1c, R7 ;  /* 0xffffffe40a0c7824 */ /* 0x040fe200078e0207 */
[----:B------:R-:W-:Y:S01]  /*0150*/  MOV R2, UR10 ;  /* 0x0000000a00027c02 */ /* 0x000fe20008000f00 */
[----:B------:R-:W-:Y:S01]  /*0160*/  IMAD R16, R10, 0xe000, R5 ;  /* 0x0000e0000a107824 */ /* 0x000fe200078e0205 */
[----:B------:R-:W-:Y:S02]  /*0170*/  MOV R3, UR11 ;  /* 0x0000000b00037c02 */ /* 0x000fe40008000f00 */
[----:B------:R-:W-:Y:S02]  /*0180*/  SHF.L.U32 R14, R0, 0x4, RZ ;  /* 0x00000004000e7819 */ /* 0x000fe400000006ff */
[----:B------:R-:W-:Y:S01]  /*0190*/  LOP3.LUT R11, R11, 0x60, RZ, 0xc0, !PT ;  /* 0x000000600b0b7812 */ /* 0x000fe200078ec0ff */
[----:B------:R-:W-:Y:S01]  /*01a0*/  IMAD.WIDE.U32 R2, R9, 0x4, R2 ;  /* 0x0000000409027825 */ /* 0x000fe200078e0002 */
[----:B------:R-:W-:-:S02]  /*01b0*/  SHF.L.U32 R7, R12, 0x9, RZ ;  /* 0x000000090c077819 */ /* 0x000fc400000006ff */
[----:B------:R-:W-:Y:S02]  /*01c0*/  LOP3.LUT R8, R11, 0x180, R14, 0xf8, !PT ;  /* 0x000001800b087812 */ /* 0x000fe400078ef80e */
[----:B------:R-:W-:Y:S02]  /*01d0*/  LOP3.LUT R15, R9, 0x1c, RZ, 0xc0, !PT ;  /* 0x0000001c090f7812 */ /* 0x000fe400078ec0ff */
[----:B------:R-:W-:Y:S02]  /*01e0*/  IADD3 R6, P0, PT, R2, 0x200, RZ ;  /* 0x0000020002067810 */ /* 0x000fe40007f1e0ff */
[----:B------:R-:W-:Y:S02]  /*01f0*/  LOP3.LUT R13, R7, 0x3800, RZ, 0xc0, !PT ;  /* 0x00003800070d7812 */ /* 0x000fe400078ec0ff */
[----:B------:R-:W-:Y:S02]  /*0200*/  MOV R4, UR4 ;  /* 0x0000000400047c02 */ /* 0x000fe40008000f00 */
[----:B------:R-:W-:Y:S01]  /*0210*/  MOV R5, UR5 ;  /* 0x0000000500057c02 */ /* 0x000fe20008000f00 */
[----:B------:R-:W1:Y:S01]  /*0220*/  LDCU.64 UR4, c[0x0][0x358] ;  /* 0x00006b00ff0477ac */ /* 0x000e620008000a00 */
[----:B------:R-:W-:-:S02]  /*0230*/  LOP3.LUT R25, R8, 0x1c, R9, 0xf8, !PT ;  /* 0x0000001c08197812 */ /* 0x000fc400078ef809 */
[C---:B------:R-:W-:Y:S01]  /*0240*/  IADD3 R8, P1, PT, R2.reuse, 0x400, RZ ;  /* 0x0000040002087810 */ /* 0x040fe20007f3e0ff */
[----:B------:R-:W-:Y:S01]  /*0250*/  IMAD.WIDE.U32 R4, R9, 0x4, R4 ;  /* 0x0000000409047825 */ /* 0x000fe200078e0004 */
[-C--:B------:R-:W-:Y:S02]  /*0260*/  IADD3.X R7, PT, PT, RZ, R3.reuse, RZ, P0, !PT ;  /* 0x00000003ff077210 */ /* 0x080fe400007fe4ff */
[----:B------:R-:W-:Y:S02]  /*0270*/  IADD3 R13, PT, PT, R15, R16, R13 ;  /* 0x000000100f0d7210 */ /* 0x000fe40007ffe00d */
[----:B------:R-:W-:Y:S02]  /*0280*/  IADD3 R16, P0, PT, R2, 0x600, RZ ;  /* 0x0000060002107810 */ /* 0x000fe40007f1e0ff */
[----:B------:R-:W-:Y:S02]  /*0290*/  IADD3.X R9, PT, PT, RZ, R3, RZ, P1, !PT ;  /* 0x00000003ff097210 */ /* 0x000fe40000ffe4ff */
[----:B------:R-:W-:-:S02]  /*02a0*/  MOV R31, R6 ;  /* 0x00000006001f7202 */ /* 0x000fc40000000f00 */
[C---:B------:R-:W-:Y:S02]  /*02b0*/  IADD3 R6, P1, PT, R2.reuse, 0x800, RZ ;  /* 0x0000080002067810 */ /* 0x040fe40007f3e0ff */
[----:B------:R-:W-:Y:S02]  /*02c0*/  IADD3.X R17, PT, PT, RZ, R3, RZ, P0, !PT ;  /* 0x00000003ff117210 */ /* 0x000fe400007fe4ff */
[----:B------:R-:W-:Y:S02]  /*02d0*/  MOV R33, R8 ;  /* 0x0000000800217202 */ /* 0x000fe40000000f00 */
        /* <DEDUP_REMOVED lines=15> */
[----:B------:R-:W-:Y:S02]  /*03d0*/  IADD3 R18, P1, PT, R2, 0x1400, RZ ;  /* 0x0000140002127810 */ /* 0x000fe40007f3e0ff */
[----:B------:R-:W-:Y:S02]  /*03e0*/  IADD3.X R17, PT, PT, RZ, R3, RZ, P0, !PT ;  /* 0x00000003ff117210 */ /* 0x000fe400007fe4ff */
[C---:B------:R-:W-:Y:S02]  /*03f0*/  IADD3 R6, P0, PT, R4.reuse, 0x200, RZ ;  /* 0x0000020004067810 */ /* 0x040fe40007f1e0ff */
[----:B------:R-:W-:Y:S02]  /*0400*/  MOV R77, R8 ;  /* 0x00000008004d7202 */ /* 0x000fe40000000f00 */
[----:B------:R-:W-:Y:S02]  /*0410*/  IADD3.X R19, PT, PT, RZ, R3, RZ, P1, !PT ;  /* 0x00000003ff137210 */ /* 0x000fe40000ffe4ff */
[----:B------:R-:W-:-:S02]  /*0420*/  IADD3 R8, P1, PT, R4, 0x400, RZ ;  /* 0x0000040004087810 */ /* 0x000fc40007f3e0ff */
[----:B------:R-:W-:Y:S02]  /*0430*/  IADD3.X R7, PT, PT, RZ, R5, RZ, P0, !PT ;  /* 0x00000005ff077210 */ /* 0x000fe400007fe4ff */
[----:B------:R-:W-:Y:S02]  /*0440*/  MOV R79, R16 ;  /* 0x00000010004f7202 */ /* 0x000fe40000000f00 */
[C---:B------:R-:W-:Y:S02]  /*0450*/  IADD3 R16, P0, PT, R4.reuse, 0x600, RZ ;  /* 0x0000060004107810 */ /* 0x040fe40007f1e0ff */
[----:B------:R-:W-:Y:S02]  /*0460*/  IADD3.X R9, PT, PT, RZ, R5, RZ, P1, !PT ;  /* 0x00000005ff097210 */ /* 0x000fe40000ffe4ff */
[----:B------:R-:W-:Y:S02]  /*0470*/  MOV R39, R6 ;  /* 0x0000000600277202 */ /* 0x000fe40000000f00 */
        /* <DEDUP_REMOVED lines=27> */
[----:B------:R-:W-:Y:S02]  /*0630*/  IADD3 R6, P0, PT, R4, 0x1a00, RZ ;  /* 0x00001a0004067810 */ /* 0x000fe40007f1e0ff */
[-C--:B------:R-:W-:Y:S02]  /*0640*/  IADD3.X R17, PT, PT, RZ, R5.reuse, RZ, P1, !PT ;  /* 0x00000005ff117210 */ /* 0x080fe40000ffe4ff */
[----:B------:R-:W-:Y:S02]  /*0650*/  IADD3.X R7, PT, PT, RZ, R5, RZ, P0, !PT ;  /* 0x00000005ff077210 */ /* 0x000fe400007fe4ff */
[----:B------:R-:W-:-:S02]  /*0660*/  MOV R67, R8 ;  /* 0x0000000800437202 */ /* 0x000fc40000000f00 */
[C---:B------:R-:W-:Y:S02]  /*0670*/  IADD3 R8, P1, PT, R4.reuse, 0x1c00, RZ ;  /* 0x00001c0004087810 */ /* 0x040fe40007f3e0ff */
[----:B------:R-:W-:Y:S02]  /*0680*/  MOV R69, R16 ;  /* 0x0000001000457202 */ /* 0x000fe40000000f00 */
[----:B------:R-:W-:Y:S02]  /*0690*/  IADD3 R16, P0, PT, R4, 0x1e00, RZ ;  /* 0x00001e0004107810 */ /* 0x000fe40007f1e0ff */
[----:B------:R-:W-:Y:S02]  /*06a0*/  MOV R71, R6 ;  /* 0x0000000600477202 */ /* 0x000fe40000000f00 */
[----:B------:R-:W-:Y:S01]  /*06b0*/  MOV R81, R18 ;  /* 0x0000001200517202 */ /* 0x000fe20000000f00 */
[----:B------:R-:W2:Y:S01]  /*06c0*/  LDC.64 R6, c[0x0][0x380] ;  /* 0x0000e000ff067b82 */ /* 0x000ea20000000a00 */
[----:B------:R-:W-:-:S02]  /*06d0*/  IADD3.X R9, PT, PT, RZ, R5, RZ, P1, !PT ;  /* 0x00000005ff097210 */ /* 0x000fc40000ffe4ff */
        /* <DEDUP_REMOVED lines=18> */
[----:B------:R-:W-:Y:S02]  /*0800*/  IADD3.X R17, PT, PT, RZ, R5, RZ, P0, !PT ;  /* 0x00000005ff117210 */ /* 0x000fe400007fe4ff */
[----:B------:R-:W-:Y:S02]  /*0810*/  IADD3 R18, P1, PT, R4, 0x2c00, RZ ;  /* 0x00002c0004127810 */ /* 0x000fe40007f3e0ff */
[----:B------:R-:W-:Y:S02]  /*0820*/  MOV R93, R8 ;  /* 0x00000008005d7202 */ /* 0x000fe40000000f00 */
[----:B------:R-:W-:Y:S02]  /*0830*/  IADD3 R20, P2, PT, R2, 0x1600, RZ ;  /* 0x0000160002147810 */ /* 0x000fe40007f5e0ff */
[----:B------:R-:W-:Y:S02]  /*0840*/  IADD3 R8, P0, PT, R4, 0x2e00, RZ ;  /* 0x00002e0004087810 */ /* 0x000fe40007f1e0ff */
[----:B------:R-:W-:Y:S01]  /*0850*/  MOV R95, R16 ;  /* 0x00000010005f7202 */ /* 0x000fe20000000f00 */
[----:B--2---:R-:W-:Y:S01]  /*0860*/  IMAD.WIDE.U32 R16, R13, 0x4, R6 ;  /* 0x000000040d107825 */ /* 0x004fe200078e0006 */
[----:B------:R-:W-:-:S02]  /*0870*/  IADD3.X R19, PT, PT, RZ, R5, RZ, P1, !PT ;  /* 0x00000005ff137210 */ /* 0x000fc40000ffe4ff */
[----:B------:R-:W-:Y:S02]  /*0880*/  IADD3.X R21, PT, PT, RZ, R3, RZ, P2, !PT ;  /* 0x00000003ff157210 */ /* 0x000fe400017fe4ff */
[----:B------:R-:W-:Y:S02]  /*0890*/  IADD3.X R9, PT, PT, RZ, R5, RZ, P0, !PT ;  /* 0x00000005ff097210 */ /* 0x000fe400007fe4ff */
[----:B------:R-:W-:Y:S02]  /*08a0*/  MOV R97, R18 ;  /* 0x0000001200617202 */ /* 0x000fe40000000f00 */
[C---:B------:R-:W-:Y:S02]  /*08b0*/  IADD3 R18, P0, PT, R16.reuse, 0xe000, RZ ;  /* 0x0000e00010127810 */ /* 0x040fe40007f1e0ff */
[----:B------:R-:W-:Y:S02]  /*08c0*/  MOV R83, R20 ;  /* 0x0000001400537202 */ /* 0x000fe40000000f00 */
[----:B------:R-:W-:Y:S01]  /*08d0*/  MOV R99, R8 ;  /* 0x0000000800637202 */ /* 0x000fe20000000f00 */
[----:B-----5:R-:W-:Y:S01]  /*08e0*/  IMAD.WIDE.U32 R8, R25, 0x4, R22 ;  /* 0x0000000419087825 */ /* 0x020fe200078e0016 */
[----:B------:R-:W-:-:S02]  /*08f0*/  IADD3 R20, P1, PT, R16, 0x1c000, RZ ;  /* 0x0001c00010147810 */ /* 0x000fc40007f3e0ff */
[-C--:B------:R-:W-:Y:S02]  /*0900*/  IADD3.X R19, PT, PT, RZ, R17.reuse, RZ, P0, !PT ;  /* 0x00000011ff137210 */ /* 0x080fe400007fe4ff */
[----:B------:R-:W-:Y:S02]  /*0910*/  IADD3 R22, P0, PT, R16, 0x2a000, RZ ;  /* 0x0002a00010167810 */ /* 0x000fe40007f1e0ff */
[----:B------:R-:W-:Y:S02]  /*0920*/  IADD3.X R21, PT, PT, RZ, R17, RZ, P1, !PT ;  /* 0x00000011ff157210 */ /* 0x000fe40000ffe4ff */
[----:B------:R-:W-:Y:S02]  /*0930*/  MOV R15, R2 ;  /* 0x00000002000f7202 */ /* 0x000fe40000000f00 */
[C---:B------:R-:W-:Y:S02]  /*0940*/  IADD3 R24, P1, PT, R8.reuse, 0x1000, RZ ;  /* 0x0000100008187810 */ /* 0x040fe40007f3e0ff */
[----:B------:R-:W-:Y:S01]  /*0950*/  IADD3.X R23, PT, PT, RZ, R17, RZ, P0, !PT ;  /* 0x00000011ff177210 */ /* 0x000fe200007fe4ff */
[----:B------:R-:W-:Y:S01]  /*0960*/  @!PT LDS RZ, [RZ] ;  /* 0x00000000fffff984 */ /* 0x000fe20000000800 */
[----:B------:R-:W-:Y:S01]  /*0970*/  @!PT LDS RZ, [RZ] ;  /* 0x00000000fffff984 */ /* 0x000fe20000000800 */
[----:B------:R-:W-:Y:S01]  /*0980*/  @!PT LDS RZ, [RZ] ;  /* 0x00000000fffff984 */ /* 0x000fe20000000800 */
[----:B-1----:R-:W-:Y:S01]  /*0990*/  LDGSTS.E.BYPASS.128 [R15], desc[UR4][R16.64] ;  /* 0x00000000100f7fae */ /* 0x002fe2000b981804 */
[----:B------:R-:W-:-:S02]  /*09a0*/  IADD3 R26, P0, PT, R8, 0x2000, RZ ;  /* 0x00002000081a7810 */ /* 0x000fc40007f1e0ff */
[----:B------:R-:W-:Y:S01]  /*09b0*/  MOV R37, R4 ;  /* 0x0000000400257202 */ /* 0x000fe20000000f00 */
[----:B------:R1:W-:Y:S01]  /*09c0*/  LDGSTS.E.BYPASS.128 [R31], desc[UR4][R18.64] ;  /* 0x00000000121f7fae */ /* 0x0003e2000b981804 */
[-C--:B------:R-:W-:Y:S02]  /*09d0*/  IADD3.X R25, PT, PT, RZ, R9.reuse, RZ, P1, !PT ;  /* 0x00000009ff197210 */ /* 0x080fe40000ffe4ff */
[C---:B------:R-:W-:Y:S01]  /*09e0*/  IADD3 R28, P1, PT, R8.reuse, 0x3000, RZ ;  /* 0x00003000081c7810 */ /* 0x040fe20007f3e0ff */
[----:B------:R2:W-:Y:S01]  /*09f0*/  LDGSTS.E.BYPASS.128 [R33], desc[UR4][R20.64] ;  /* 0x0000000014217fae */ /* 0x0005e2000b981804 */
[-C--:B------:R-:W-:Y:S02]  /*0a00*/  IADD3.X R27, PT, PT, RZ, R9.reuse, RZ, P0, !PT ;  /* 0x00000009ff1b7210 */ /* 0x080fe400007fe4ff */
[----:B------:R-:W-:Y:S01]  /*0a10*/  IADD3 R30, P0, PT, R8, 0x4000, RZ ;  /* 0x00004000081e7810 */ /* 0x000fe20007f1e0ff */
[----:B------:R-:W-:Y:S01]  /*0a20*/  LDGSTS.E.BYPASS.128 [R35], desc[UR4][R22.64] ;  /* 0x0000000016237fae */ /* 0x000fe2000b981804 */
[----:B------:R-:W-:-:S02]  /*0a30*/  IADD3.X R29, PT, PT, RZ, R9, RZ, P1, !PT ;  /* 0x00000009ff1d7210 */ /* 0x000fc40000ffe4ff */
[----:B------:R-:W-:Y:S01]  /*0a40*/  IADD3 R32, P1, PT, R8, 0x6000, RZ ;  /* 0x0000600008207810 */ /* 0x000fe20007f3e0ff */
[----:B------:R-:W-:Y:S01]  /*0a50*/  LDGSTS.E.BYPASS.128 [R37], desc[UR4][R8.64] ;  /* 0x0000000008257fae */ /* 0x000fe2000b981804 */
[----:B-1----:R-:W-:-:S03]  /*0a60*/  IADD3.X R31, PT, PT, RZ, R9, RZ, P0, !PT ;  /* 0x00000009ff1f7210 */ /* 0x002fc600007fe4ff */
[----:B------:R-:W-:Y:S01]  /*0a70*/  LDGSTS.E.BYPASS.128 [R39], desc[UR4][R24.64+-0x800] ;  /* 0x0000080018277fae */ /* 0x000fe2000b981804 */
[----:B--2---:R-:W-:-:S03]  /*0a80*/  IADD3.X R33, PT, PT, RZ, R9, RZ, P1, !PT ;  /* 0x00000009ff217210 */ /* 0x004fc60000ffe4ff */
[----:B------:R1:W-:Y:S04]  /*0a90*/  LDGSTS.E.BYPASS.128 [R41], desc[UR4][R24.64] ;  /* 0x0000000018297fae */ /* 0x0003e8000b981804 */
[----:B------:R-:W-:Y:S04]  /*0aa0*/  LDGSTS.E.BYPASS.128 [R43], desc[UR4][R26.64+-0x800] ;  /* 0x000008001a2b7fae */ /* 0x000fe8000b981804 */
[----:B------:R2:W-:Y:S01]  /*0ab0*/  LDGSTS.E.BYPASS.128 [R45], desc[UR4][R26.64] ;  /* 0x000000001a2d7fae */ /* 0x0005e2000b981804 */
[----:B-1----:R-:W-:-:S03]  /*0ac0*/  IADD3 R24, P0, PT, R8, 0x5000, RZ ;  /* 0x0000500008187810 */ /* 0x002fc60007f1e0ff */
[----:B------:R-:W-:Y:S01]  /*0ad0*/  LDGSTS.E.BYPASS.128 [R47], desc[UR4][R28.64+-0x800] ;  /* 0x000008001c2f7fae */ /* 0x000fe2000b981804 */
[----:B------:R-:W-:-:S03]  /*0ae0*/  IADD3.X R25, PT, PT, RZ, R9, RZ, P0, !PT ;  /* 0x00000009ff197210 */ /* 0x000fc600007fe4ff */
[----:B------:R1:W-:Y:S01]  /*0af0*/  LDGSTS.E.BYPASS.128 [R49], desc[UR4][R28.64] ;  /* 0x000000001c317fae */ /* 0x0003e2000b981804 */
[----:B--2---:R-:W-:-:S03]  /*0b00*/  IADD3 R26, P0, PT, R8, 0x7000, RZ ;  /* 0x00007000081a7810 */ /* 0x004fc60007f1e0ff */
[----:B------:R2:W-:Y:S01]  /*0b10*/  LDGSTS.E.BYPASS.128 [R51], desc[UR4][R30.64+-0x800] ;  /* 0x000008001e337fae */ /* 0x0005e2000b981804 */
[----:B------:R-:W-:-:S03]  /*0b20*/  IADD3.X R27, PT, PT, RZ, R9, RZ, P0, !PT ;  /* 0x00000009ff1b7210 */ /* 0x000fc600007fe4ff */
[----:B------:R-:W0:Y:S04]  /*0b30*/  LDGDEPBAR ;  /* 0x00000000000079af */ /* 0x000e280000000000 */
[----:B------:R3:W-:Y:S01]  /*0b40*/  LDGSTS.E.BYPASS.128 [R53], desc[UR4][R16.64+0x80] ;  /* 0x0000008010357fae */ /* 0x0007e2000b981804 */
[----:B-1----:R-:W-:Y:S01]  /*0b50*/  IADD3 R28, P1, PT, R8, 0x8000, RZ ;  /* 0x00008000081c7810 */ /* 0x002fe20007f3e0ff */
[----:B------:R-:W-:Y:S02]  /*0b60*/  HFMA2 R49, -RZ, RZ, 0, 0 ;  /* 0x00000000ff317431 */ /* 0x000fe400000001ff */
[----:B------:R1:W-:Y:S01]  /*0b70*/  LDGSTS.E.BYPASS.128 [R55], desc[UR4][R18.64+0x80] ;  /* 0x0000008012377fae */ /* 0x0003e2000b981804 */
[----:B------:R-:W-:Y:S02]  /*0b80*/  IADD3.X R29, PT, PT, RZ, R9, RZ, P1, !PT ;  /* 0x00000009ff1d7210 */ /* 0x000fe40000ffe4ff */
[----:B--2---:R-:W-:Y:S01]  /*0b90*/  MOV R51, RZ ;  /* 0x000000ff00337202 */ /* 0x004fe20000000f00 */
[----:B------:R2:W-:Y:S04]  /*0ba0*/  LDGSTS.E.BYPASS.128 [R57], desc[UR4][R20.64+0x80] ;  /* 0x0000008014397fae */ /* 0x0005e8000b981804 */
[----:B------:R4:W-:Y:S01]  /*0bb0*/  LDGSTS.E.BYPASS.128 [R59], desc[UR4][R22.64+0x80] ;  /* 0x00000080163b7fae */ /* 0x0009e2000b981804 */
[----:B---3--:R-:W-:-:S03]  /*0bc0*/  HFMA2 R53, -RZ, RZ, 0, 0 ;  /* 0x00000000ff357431 */ /* 0x008fc600000001ff */
[----:B------:R3:W-:Y:S01]  /*0bd0*/  LDGSTS.E.BYPASS.128 [R61], desc[UR4][R30.64] ;  /* 0x000000001e3d7fae */ /* 0x0007e2000b981804 */
[----:B-1----:R-:W-:-:S03]  /*0be0*/  MOV R55, RZ ;  /* 0x000000ff00377202 */ /* 0x002fc60000000f00 */
[----:B------:R1:W-:Y:S01]  /*0bf0*/  LDGSTS.E.BYPASS.128 [R63], desc[UR4][R24.64+-0x800] ;  /* 0x00000800183f7fae */ /* 0x0003e2000b981804 */
[----:B--2---:R-:W-:-:S03]  /*0c00*/  MOV R57, RZ ;  /* 0x000000ff00397202 */ /* 0x004fc60000000f00 */
[----:B------:R2:W-:Y:S01]  /*0c10*/  LDGSTS.E.BYPASS.128 [R65], desc[UR4][R24.64] ;  /* 0x0000000018417fae */ /* 0x0005e2000b981804 */
[----:B----4-:R-:W-:-:S03]  /*0c20*/  MOV R59, RZ ;  /* 0x000000ff003b7202 */ /* 0x010fc60000000f00 */
[----:B------:R4:W-:Y:S01]  /*0c30*/  LDGSTS.E.BYPASS.128 [R67], desc[UR4][R32.64+-0x800] ;  /* 0x0000080020437fae */ /* 0x0009e2000b981804 */
[C---:B---3--:R-:W-:Y:S02]  /*0c40*/  IADD3 R30, P1, PT, R8.reuse, 0xa000, RZ ;  /* 0x0000a000081e7810 */ /* 0x048fe40007f3e0ff */
[----:B------:R-:W-:Y:S01]  /*0c50*/  MOV R61, RZ ;  /* 0x000000ff003d7202 */ /* 0x000fe20000000f00 */
[----:B------:R3:W-:Y:S01]  /*0c60*/  LDGSTS.E.BYPASS.128 [R69], desc[UR4][R32.64] ;  /* 0x0000000020457fae */ /* 0x0007e2000b981804 */
[-C--:B------:R-:W-:Y:S01]  /*0c70*/  IADD3.X R31, PT, PT, RZ, R9.reuse, RZ, P1, !PT ;  /* 0x00000009ff1f7210 */ /* 0x080fe20000ffe4ff */
[----:B-1----:R-:W-:Y:S01]  /*0c80*/  HFMA2 R63, -RZ, RZ, 0, 0 ;  /* 0x00000000ff3f7431 */ /* 0x002fe200000001ff */
[C---:B------:R-:W-:Y:S01]  /*0c90*/  IADD3 R34, P1, PT, R8.reuse, 0xc000, RZ ;  /* 0x0000c00008227810 */ /* 0x040fe20007f3e0ff */
[----:B------:R1:W-:Y:S01]  /*0ca0*/  LDGSTS.E.BYPASS.128 [R71], desc[UR4][R26.64+-0x800] ;  /* 0x000008001a477fae */ /* 0x0003e2000b981804 */
[----:B--2---:R-:W-:Y:S02]  /*0cb0*/  IADD3 R24, P0, PT, R8, 0x9000, RZ ;  /* 0x0000900008187810 */ /* 0x004fe40007f1e0ff */
[-C--:B------:R-:W-:Y:S01]  /*0cc0*/  IADD3.X R35, PT, PT, RZ, R9.reuse, RZ, P1, !PT ;  /* 0x00000009ff237210 */ /* 0x080fe20000ffe4ff */
[----:B------:R2:W-:Y:S01]  /*0cd0*/  LDGSTS.E.BYPASS.128 [R73], desc[UR4][R26.64] ;  /* 0x000000001a497fae */ /* 0x0005e2000b981804 */
[----:B------:R-:W-:Y:S01]  /*0ce0*/  IADD3.X R25, PT, PT, RZ, R9, RZ, P0, !PT ;  /* 0x00000009ff197210 */ /* 0x000fe200007fe4ff */
[----:B----4-:R-:W-:Y:S01]  /*0cf0*/  HFMA2 R67, -RZ, RZ, 0, 0 ;  /* 0x00000000ff437431 */ /* 0x010fe200000001ff */
[----:B------:R-:W-:Y:S01]  /*0d00*/  MOV R65, RZ ;  /* 0x000000ff00417202 */ /* 0x000fe20000000f00 */
[----:B------:R4:W-:Y:S01]  /*0d10*/  LDGSTS.E.BYPASS.128 [R75], desc[UR4][R28.64+-0x800] ;  /* 0x000008001c4b7fae */ /* 0x0009e2000b981804 */
[----:B---3--:R-:W-:Y:S01]  /*0d20*/  HFMA2 R69, -RZ, RZ, 0, 0 ;  /* 0x00000000ff457431 */ /* 0x008fe200000001ff */
[----:B------:R-:W-:-:S02]  /*0d30*/  CS2R R32, SRZ ;  /* 0x0000000000207805 */ /* 0x000fc4000001ff00 */
[----:B------:R-:W0:Y:S01]  /*0d40*/  LDGDEPBAR ;  /* 0x00000000000079af */ /* 0x000e220000000000 */
[----:B-1----:R-:W-:-:S03]  /*0d50*/  HFMA2 R71, -RZ, RZ, 0, 0 ;  /* 0x00000000ff477431 */ /* 0x002fc600000001ff */
[----:B------:R1:W-:Y:S01]  /*0d60*/  LDGSTS.E.BYPASS.128 [R77], desc[UR4][R16.64+0x100] ;  /* 0x00000100104d7fae */ /* 0x0003e2000b981804 */
[----:B--2---:R-:W-:Y:S02]  /*0d70*/  IADD3 R26, P0, PT, R8, 0xb000, RZ ;  /* 0x0000b000081a7810 */ /* 0x004fe40007f1e0ff */
[----:B------:R-:W-:Y:S01]  /*0d80*/  MOV R73, RZ ;  /* 0x000000ff00497202 */ /* 0x000fe20000000f00 */
[----:B------:R2:W-:Y:S01]  /*0d90*/  LDGSTS.E.BYPASS.128 [R79], desc[UR4][R18.64+0x100] ;  /* 0x00000100124f7fae */ /* 0x0005e2000b981804 */
[----:B------:R-:W-:Y:S01]  /*0da0*/  IADD3.X R27, PT, PT, RZ, R9, RZ, P0, !PT ;  /* 0x00000009ff1b7210 */ /* 0x000fe200007fe4ff */
[----:B----4-:R-:W-:Y:S02]  /*0db0*/  HFMA2 R75, -RZ, RZ, 0, 0 ;  /* 0x00000000ff4b7431 */ /* 0x010fe400000001ff */
[----:B------:R3:W-:Y:S04]  /*0dc0*/  LDGSTS.E.BYPASS.128 [R81], desc[UR4][R20.64+0x100] ;  /* 0x0000010014517fae */ /* 0x0007e8000b981804 */
[----:B------:R3:W-:Y:S01]  /*0dd0*/  LDGSTS.E.BYPASS.128 [R83], desc[UR4][R22.64+0x100] ;  /* 0x0000010016537fae */ /* 0x0007e2000b981804 */
[----:B-1----:R-:W-:Y:S01]  /*0de0*/  HFMA2 R16, -RZ, RZ, 0, 0 ;  /* 0x00000000ff107431 */ /* 0x002fe200000001ff */
[----:B------:R-:W-:-:S02]  /*0df0*/  LOP3.LUT R17, R14, 0x100, RZ, 0xc0, !PT ;  /* 0x000001000e117812 */ /* 0x000fc400078ec0ff */
[----:B------:R3:W-:Y:S01]  /*0e00*/  LDGSTS.E.BYPASS.128 [R85], desc[UR4][R28.64] ;  /* 0x000000001c557fae */ /* 0x0007e2000b981804 */
[----:B--2---:R-:W-:-:S03]  /*0e10*/  SHF.L.U32 R18, R0, 0x1, RZ ;  /* 0x0000000100127819 */ /* 0x004fc600000006ff */
[----:B------:R3:W-:Y:S01]  /*0e20*/  LDGSTS.E.BYPASS.128 [R87], desc[UR4][R24.64+-0x800] ;  /* 0x0000080018577fae */ /* 0x0007e2000b981804 */
[----:B------:R-:W-:-:S03]  /*0e30*/  LOP3.LUT R18, R18, 0x1e, RZ, 0xc0, !PT ;  /* 0x0000001e12127812 */ /* 0x000fc600078ec0ff */
[----:B------:R3:W-:Y:S04]  /*0e40*/  LDGSTS.E.BYPASS.128 [R89], desc[UR4][R24.64] ;  /* 0x0000000018597fae */ /* 0x0007e8000b981804 */
[----:B------:R3:W-:Y:S04]  /*0e50*/  LDGSTS.E.BYPASS.128 [R91], desc[UR4][R30.64+-0x800] ;  /* 0x000008001e5b7fae */ /* 0x0007e8000b981804 */
[----:B------:R3:W-:Y:S04]  /*0e60*/  LDGSTS.E.BYPASS.128 [R93], desc[UR4][R30.64] ;  /* 0x000000001e5d7fae */ /* 0x0007e8000b981804 */
[----:B------:R3:W-:Y:S04]  /*0e70*/  LDGSTS.E.BYPASS.128 [R95], desc[UR4][R26.64+-0x800] ;  /* 0x000008001a5f7fae */ /* 0x0007e8000b981804 */
[----:B------:R3:W-:Y:S04]  /*0e80*/  LDGSTS.E.BYPASS.128 [R97], desc[UR4][R26.64] ;  /* 0x000000001a617fae */ /* 0x0007e8000b981804 */
[----:B------:R3:W-:Y:S04]  /*0e90*/  LDGSTS.E.BYPASS.128 [R99], desc[UR4][R34.64+-0x800] ;  /* 0x0000080022637fae */ /* 0x0007e8000b981804 */
[----:B------:R-:W0:Y:S02]  /*0ea0*/  LDGDEPBAR ;  /* 0x00000000000079af */ /* 0x000e240000000000 */
.L_x_0:
[C---:B---3--:R-:W-:Y:S01]  /*0eb0*/  SHF.L.U32 R87, R16.reuse, 0xc, RZ ;  /* 0x0000000c10577819 */ /* 0x048fe200000006ff */
[----:B------:R-:W-:Y:S01]  /*0ec0*/  BAR.SYNC.DEFER_BLOCKING 0x0 ;  /* 0x0000000000007b1d */ /* 0x000fe20000010000 */
[C---:B------:R-:W-:Y:S02]  /*0ed0*/  IADD3 R14, PT, PT, R16.reuse, -0x1, RZ ;  /* 0xffffffff100e7810 */ /* 0x040fe40007ffe0ff */
[----:B------:R-:W-:Y:S01]  /*0ee0*/  LEA R21, R16, R13, 0x5 ;  /* 0x0000000d10157211 */ /* 0x000fe200078e28ff */
[----:B------:R-:W-:Y:S01]  /*0ef0*/  IMAD.WIDE R22, R87, 0x4, R8 ;  /* 0x0000000457167825 */ /* 0x000fe200078e0208 */
[C---:B------:R-:W-:Y:S02]  /*0f00*/  SHF.L.U32 R15, R14.reuse, 0x9, RZ ;  /* 0x000000090e0f7819 */ /* 0x040fe400000006ff */
[----:B------:R-:W-:Y:S01]  /*0f10*/  SHF.L.U32 R19, R14, 0xa, RZ ;  /* 0x0000000a0e137819 */ /* 0x000fe200000006ff */
[----:B------:R-:W-:Y:S01]  /*0f20*/  IMAD.WIDE.U32 R20, R21, 0x4, R6 ;  /* 0x0000000415147825 */ /* 0x000fe200078e0006 */
[----:B------:R-:W-:-:S02]  /*0f30*/  IADD3 R76, P0, PT, R22, 0xc000, RZ ;  /* 0x0000c000164c7810 */ /* 0x000fc40007f1e0ff */
[----:B------:R-:W-:Y:S02]  /*0f40*/  LOP3.LUT R15, R15, 0x600, RZ, 0xc0, !PT ;  /* 0x000006000f0f7812 */ /* 0x000fe400078ec0ff */
[C---:B------:R-:W-:Y:S02]  /*0f50*/  IADD3 R78, P1, PT, R22.reuse, 0xd000, RZ ;  /* 0x0000d000164e7810 */ /* 0x040fe40007f3e0ff */
[C---:B------:R-:W-:Y:S01]  /*0f60*/  IADD3 R80, P2, PT, R22.reuse, 0xe000, RZ ;  /* 0x0000e00016507810 */ /* 0x040fe20007f5e0ff */
[----:B------:R-:W-:Y:S01]  /*0f70*/  IMAD.WIDE.U32 R14, R15, 0x4, R2 ;  /* 0x000000040f0e7825 */ /* 0x000fe200078e0002 */
[C---:B------:R-:W-:Y:S02]  /*0f80*/  IADD3 R82, P3, PT, R22.reuse, 0xf000, RZ ;  /* 0x0000f00016527810 */ /* 0x040fe40007f7e0ff */
[----:B------:R-:W-:Y:S02]  /*0f90*/  IADD3 R84, P4, PT, R22, 0x10000, RZ ;  /* 0x0001000016547810 */ /* 0x000fe40007f9e0ff */
[----:B------:R-:W-:-:S02]  /*0fa0*/  IADD3.X R77, PT, PT, RZ, R23, RZ, P0, !PT ;  /* 0x00000017ff4d7210 */ /* 0x000fc400007fe4ff */
[----:B------:R-:W-:Y:S02]  /*0fb0*/  LOP3.LUT R19, R19, 0xc00, RZ, 0xc0, !PT ;  /* 0x00000c0013137812 */ /* 0x000fe400078ec0ff */
[-C--:B------:R-:W-:Y:S02]  /*0fc0*/  IADD3.X R79, PT, PT, RZ, R23.reuse, RZ, P1, !PT ;  /* 0x00000017ff4f7210 */ /* 0x080fe40000ffe4ff */
[C---:B------:R-:W-:Y:S02]  /*0fd0*/  IADD3 R42, P0, PT, R20.reuse, 0xe000, RZ ;  /* 0x0000e000142a7810 */ /* 0x040fe40007f1e0ff */
[----:B------:R-:W-:Y:S02]  /*0fe0*/  IADD3.X R81, PT, PT, RZ, R23, RZ, P2, !PT ;  /* 0x00000017ff517210 */ /* 0x000fe400017fe4ff */
[C---:B------:R-:W-:Y:S02]  /*0ff0*/  IADD3 R44, P1, PT, R20.reuse, 0x1c000, RZ ;  /* 0x0001c000142c7810 */ /* 0x040fe40007f3e0ff */
[----:B------:R-:W-:-:S02]  /*1000*/  IADD3 R46, P2, PT, R20, 0x2a000, RZ ;  /* 0x0002a000142e7810 */ /* 0x000fc40007f5e0ff */
[-C--:B------:R-:W-:Y:S02]  /*1010*/  IADD3.X R83, PT, PT, RZ, R23.reuse, RZ, P3, !PT ;  /* 0x00000017ff537210 */ /* 0x080fe40001ffe4ff */
[----:B------:R-:W-:Y:S01]  /*1020*/  IADD3.X R85, PT, PT, RZ, R23, RZ, P4, !PT ;  /* 0x00000017ff557210 */ /* 0x000fe200027fe4ff */
[----:B------:R-:W-:Y:S01]  /*1030*/  IMAD.WIDE.U32 R22, R19, 0x4, R4 ;  /* 0x0000000413167825 */ /* 0x000fe200078e0004 */
[-C--:B------:R-:W-:Y:S02]  /*1040*/  IADD3.X R43, PT, PT, RZ, R21.reuse, RZ, P0, !PT ;  /* 0x00000015ff2b7210 */ /* 0x080fe400007fe4ff */
[-C--:B------:R-:W-:Y:S02]  /*1050*/  IADD3.X R45, PT, PT, RZ, R21.reuse, RZ, P1, !PT ;  /* 0x00000015ff2d7210 */ /* 0x080fe40000ffe4ff */
[----:B------:R-:W-:Y:S02]  /*1060*/  IADD3 R24, P0, PT, R14, 0x200, RZ ;  /* 0x000002000e187810 */ /* 0x000fe40007f1e0ff */
[----:B------:R-:W-:-:S02]  /*1070*/  IADD3.X R47, PT, PT, RZ, R21, RZ, P2, !PT ;  /* 0x00000015ff2f7210 */ /* 0x000fc400017fe4ff */
[----:B------:R-:W-:Y:S02]  /*1080*/  MOV R89, R14 ;  /* 0x0000000e00597202 */ /* 0x000fe40000000f00 */
[C---:B------:R-:W-:Y:S02]  /*1090*/  IADD3 R26, P1, PT, R14.reuse, 0x400, RZ ;  /* 0x000004000e1a7810 */ /* 0x040fe40007f3e0ff */
[----:B------:R-:W-:Y:S01]  /*10a0*/  IADD3 R14, P2, PT, R14, 0x600, RZ ;  /* 0x000006000e0e7810 */ /* 0x000fe20007f5e0ff */
[----:B------:R-:W-:Y:S01]  /*10b0*/  @!PT LDS RZ, [RZ] ;  /* 0x00000000fffff984 */ /* 0x000fe20000000800 */
[----:B------:R-:W-:Y:S01]  /*10c0*/  @!PT LDS RZ, [RZ] ;  /* 0x00000000fffff984 */ /* 0x000fe20000000800 */
[----:B------:R-:W-:Y:S01]  /*10d0*/  @!PT LDS RZ, [RZ] ;  /* 0x00000000fffff984 */ /* 0x000fe20000000800 */
[----:B------:R1:W-:Y:S01]  /*10e0*/  LDGSTS.E.BYPASS.128 [R89], desc[UR4][R20.64+0x180] ;  /* 0x0000018014597fae */ /* 0x0003e2000b981804 */
[-C--:B------:R-:W-:Y:S02]  /*10f0*/  IADD3.X R25, PT, PT, RZ, R15.reuse, RZ, P0, !PT ;  /* 0x0000000fff197210 */ /* 0x080fe400007fe4ff */
[----:B------:R-:W-:Y:S02]  /*1100*/  IADD3 R28, P5, PT, R22, 0x200, RZ ;  /* 0x00000200161c7810 */ /* 0x000fe40007fbe0ff */
[----:B------:R-:W-:-:S02]  /*1110*/  IADD3.X R27, PT, PT, RZ, R15, RZ, P1, !PT ;  /* 0x0000000fff1b7210 */ /* 0x000fc40000ffe4ff */
[C---:B------:R-:W-:Y:S02]  /*1120*/  IADD3 R30, P4, PT, R22.reuse, 0x400, RZ ;  /* 0x00000400161e7810 */ /* 0x040fe40007f9e0ff */
[----:B------:R-:W-:Y:S02]  /*1130*/  IADD3.X R15, PT, PT, RZ, R15, RZ, P2, !PT ;  /* 0x0000000fff0f7210 */ /* 0x000fe400017fe4ff */
[C---:B------:R-:W-:Y:S02]  /*1140*/  IADD3 R34, P3, PT, R22.reuse, 0x600, RZ ;  /* 0x0000060016227810 */ /* 0x040fe40007f7e0ff */
[C---:B------:R-:W-:Y:S02]  /*1150*/  IADD3 R36, P2, PT, R22.reuse, 0x800, RZ ;  /* 0x0000080016247810 */ /* 0x040fe40007f5e0ff */
[----:B------:R-:W-:Y:S02]  /*1160*/  IADD3 R38, P1, PT, R22, 0xa00, RZ ;  /* 0x00000a0016267810 */ /* 0x000fe40007f3e0ff */
[----:B------:R-:W-:-:S02]  /*1170*/  IADD3.X R29, PT, PT, RZ, R23, RZ, P5, !PT ;  /* 0x00000017ff1d7210 */ /* 0x000fc40002ffe4ff */
[----:B------:R-:W-:Y:S02]  /*1180*/  MOV R25, R24 ;  /* 0x0000001800197202 */ /* 0x000fe40000000f00 */
[C---:B------:R-:W-:Y:S02]  /*1190*/  IADD3 R40, P0, PT, R22.reuse, 0xc00, RZ ;  /* 0x00000c0016287810 */ /* 0x040fe40007f1e0ff */
[----:B------:R-:W-:Y:S01]  /*11a0*/  IADD3.X R31, PT, PT, RZ, R23, RZ, P4, !PT ;  /* 0x00000017ff1f7210 */ /* 0x000fe200027fe4ff */
[----:B------:R-:W-:Y:S01]  /*11b0*/  LDGSTS.E.BYPASS.128 [R25], desc[UR4][R42.64+0x180] ;  /* 0x000001802a197fae */ /* 0x000fe2000b981804 */
[----:B------:R-:W-:Y:S02]  /*11c0*/  MOV R27, R26 ;  /* 0x0000001a001b7202 */ /* 0x000fe40000000f00 */
[----:B-1----:R-:W-:Y:S02]  /*11d0*/  IADD3 R20, P5, PT, R22, 0xe00, RZ ;  /* 0x00000e0016147810 */ /* 0x002fe40007fbe0ff */
[----:B------:R-:W-:Y:S01]  /*11e0*/  IADD3.X R35, PT, PT, RZ, R23, RZ, P3, !PT ;  /* 0x00000017ff237210 */ /* 0x000fe20001ffe4ff */
[----:B------:R-:W-:Y:S01]  /*11f0*/  LDGSTS.E.BYPASS.128 [R27], desc[UR4][R44.64+0x180] ;  /* 0x000001802c1b7fae */ /* 0x000fe2000b981804 */
[----:B------:R-:W-:-:S02]  /*1200*/  MOV R19, R14 ;  /* 0x0000000e00137202 */ /* 0x000fc40000000f00 */
[----:B------:R-:W-:Y:S02]  /*1210*/  MOV R91, R22 ;  /* 0x00000016005b7202 */ /* 0x000fe40000000f00 */
[-C--:B------:R-:W-:Y:S01]  /*1220*/  IADD3.X R37, PT, PT, RZ, R23.reuse, RZ, P2, !PT ;  /* 0x00000017ff257210 */ /* 0x080fe200017fe4ff */
[----:B------:R1:W-:Y:S01]  /*1230*/  LDGSTS.E.BYPASS.128 [R19], desc[UR4][R46.64+0x180] ;  /* 0x000001802e137fae */ /* 0x0003e2000b981804 */
[----:B------:R-:W-:Y:S02]  /*1240*/  IADD3.X R39, PT, PT, RZ, R23, RZ, P1, !PT ;  /* 0x00000017ff277210 */ /* 0x000fe40000ffe4ff */
[----:B------:R-:W-:Y:S01]  /*1250*/  MOV R29, R28 ;  /* 0x0000001c001d7202 */ /* 0x000fe20000000f00 */
[----:B------:R-:W-:Y:S01]  /*1260*/  LDGSTS.E.BYPASS.128 [R91], desc[UR4][R76.64] ;  /* 0x000000004c5b7fae */ /* 0x000fe2000b981804 */
[----:B------:R-:W-:Y:S02]  /*1270*/  IADD3.X R41, PT, PT, RZ, R23, RZ, P0, !PT ;  /* 0x00000017ff297210 */ /* 0x000fe400007fe4ff */
[----:B------:R-:W-:Y:S01]  /*1280*/  MOV R31, R30 ;  /* 0x0000001e001f7202 */ /* 0x000fe20000000f00 */
[----:B------:R-:W-:Y:S01]  /*1290*/  LDGSTS.E.BYPASS.128 [R29], desc[UR4][R78.64+-0x800] ;  /* 0x000008004e1d7fae */ /* 0x000fe2000b981804 */
[----:B------:R-:W-:-:S02]  /*12a0*/  IADD3.X R21, PT, PT, RZ, R23, RZ, P5, !PT ;  /* 0x00000017ff157210 */ /* 0x000fc40002ffe4ff */
[----:B------:R-:W-:Y:S01]  /*12b0*/  MOV R35, R34 ;  /* 0x0000002200237202 */ /* 0x000fe20000000f00 */
[----:B------:R-:W-:Y:S01]  /*12c0*/  LDGSTS.E.BYPASS.128 [R31], desc[UR4][R78.64] ;  /* 0x000000004e1f7fae */ /* 0x000fe2000b981804 */
[----:B------:R-:W-:Y:S02]  /*12d0*/  MOV R37, R36 ;  /* 0x0000002400257202 */ /* 0x000fe40000000f00 */
[----:B------:R-:W-:Y:S01]  /*12e0*/  MOV R39, R38 ;  /* 0x0000002600277202 */ /* 0x000fe20000000f00 */
[----:B------:R-:W-:Y:S01]  /*12f0*/  LDGSTS.E.BYPASS.128 [R35], desc[UR4][R80.64+-0x800] ;  /* 0x0000080050237fae */ /* 0x000fe2000b981804 */
[----:B------:R-:W-:Y:S02]  /*1300*/  MOV R41, R40 ;  /* 0x0000002800297202 */ /* 0x000fe40000000f00 */
[----:B------:R-:W-:Y:S01]  /*1310*/  MOV R21, R20 ;  /* 0x0000001400157202 */ /* 0x000fe20000000f00 */
[----:B------:R2:W-:Y:S01]  /*1320*/  LDGSTS.E.BYPASS.128 [R37], desc[UR4][R80.64] ;  /* 0x0000000050257fae */ /* 0x0005e2000b981804 */
[----:B------:R-:W-:-:S02]  /*1330*/  SHF.L.U32 R15, R17, 0x2, RZ ;  /* 0x00000002110f7819 */ /* 0x000fc400000006ff */
[----:B------:R-:W-:Y:S01]  /*1340*/  SHF.L.U32 R14, R16, 0xb, RZ ;  /* 0x0000000b100e7819 */ /* 0x000fe200000006ff */
[----:B------:R-:W-:Y:S01]  /*1350*/  LDGSTS.E.BYPASS.128 [R39], desc[UR4][R82.64+-0x800] ;  /* 0x0000080052277fae */ /* 0x000fe2000b981804 */
[----:B------:R-:W-:Y:S02]  /*1360*/  LOP3.LUT R87, R87, 0x3000, RZ, 0xc0, !PT ;  /* 0x0000300057577812 */ /* 0x000fe400078ec0ff */
[----:B-1----:R-:W-:Y:S01]  /*1370*/  LOP3.LUT R19, R15, 0x1800, R14, 0xf8, !PT ;  /* 0x000018000f137812 */ /* 0x002fe200078ef80e */
[----:B------:R1:W-:Y:S01]  /*1380*/  LDGSTS.E.BYPASS.128 [R41], desc[UR4][R82.64] ;  /* 0x0000000052297fae */ /* 0x0003e2000b981804 */
[----:B------:R-:W-:Y:S02]  /*1390*/  LEA R14, R18, R87, 0x2 ;  /* 0x00000057120e7211 */ /* 0x000fe400078e10ff */
[----:B------:R-:W-:Y:S01]  /*13a0*/  IADD3 R16, PT, PT, R16, 0x1, RZ ;  /* 0x0000000110107810 */ /* 0x000fe20007ffe0ff */
[----:B------:R3:W-:Y:S03]  /*13b0*/  LDGSTS.E.BYPASS.128 [R21], desc[UR4][R84.64+-0x800] ;  /* 0x0000080054157fae */ /* 0x0007e6000b981804 */
[----:B------:R-:W-:Y:S01]  /*13c0*/  ISETP.NE.AND P0, PT, R16, 0xd, PT ;  /* 0x0000000d1000780c */ /* 0x000fe20003f05270 */
[----:B------:R-:W0:Y:S01]  /*13d0*/  LDGDEPBAR ;  /* 0x00000000000079af */ /* 0x000e220000000000 */
[----:B------:R-:W-:-:S04]  /*13e0*/  DEPBAR.LE SB0, 0x3 ;  /* 0x000080c00000791a */ /* 0x000fc80000000000 */
[----:B------:R-:W-:Y:S06]  /*13f0*/  BAR.SYNC.DEFER_BLOCKING 0x0 ;  /* 0x0000000000007b1d */ /* 0x000fec0000010000 */
[----:B--2---:R-:W-:Y:S04]  /*1400*/  LDS.64 R80, [R14+UR6] ;  /* 0x000000060e507984 */ /* 0x004fe80008000a00 */
[----:B-1----:R-:W1:Y:S04]  /*1410*/  LDS.128 R40, [R19+UR8] ;  /* 0x0000000813287984 */ /* 0x002e680008000c00 */
[----:B------:R-:W2:Y:S04]  /*1420*/  LDS.128 R44, [R19+UR8+0x100] ;  /* 0x00010008132c7984 */ /* 0x000ea80008000c00 */
[----:B------:R-:W4:Y:S04]  /*1430*/  LDS.64 R78, [R14+UR6+0x80] ;  /* 0x000080060e4e7984 */ /* 0x000f280008000a00 */
[----:B------:R-:W5:Y:S04]  /*1440*/  LDS.128 R36, [R19+UR8+0x80] ;  /* 0x0000800813247984 */ /* 0x000f680008000c00 */
[----:B---3--:R-:W3:Y:S04]  /*1450*/  LDS.128 R20, [R19+UR8+0x180] ;  /* 0x0001800813147984 */ /* 0x008ee80008000c00 */
[----:B------:R-:W3:Y:S04]  /*1460*/  LDS.64 R76, [R14+UR6+0x100] ;  /* 0x000100060e4c7984 */ /* 0x000ee80008000a00 */
[----:B------:R-:W3:Y:S04]  /*1470*/  LDS.128 R24, [R19+UR8+0x200] ;  /* 0x0002000813187984 */ /* 0x000ee80008000c00 */
[----:B------:R-:W3:Y:S01]  /*1480*/  LDS.128 R28, [R19+UR8+0x300] ;  /* 0x00030008131c7984 */ /* 0x000ee20008000c00 */
[C---:B-1----:R-:W-:Y:S01]  /*1490*/  FFMA R83, R40.reuse, R80, R33 ;  /* 0x0000005028537223 */ /* 0x042fe20000000021 */
[----:B------:R-:W-:-:S02]  /*14a0*/  FFMA R52, R40, R81, R32 ;  /* 0x0000005128347223 */ /* 0x000fc40000000020 */
[----:B------:R-:W1:Y:S01]  /*14b0*/  LDS.128 R32, [R19+UR8+0x280] ;  /* 0x0002800813207984 */ /* 0x000e620008000c00 */
[----:B--2---:R-:W-:Y:S01]  /*14c0*/  FFMA R40, R80, R44, R51 ;  /* 0x0000002c50287223 */ /* 0x004fe20000000033 */
[----:B------:R-:W-:Y:S02]  /*14d0*/  FFMA R44, R44, R81, R49 ;  /* 0x000000512c2c7223 */ /* 0x000fe40000000031 */
[----:B------:R-:W2:Y:S01]  /*14e0*/  LDS.128 R48, [R19+UR8+0x380] ;  /* 0x0003800813307984 */ /* 0x000ea20008000c00 */
[C---:B----4-:R-:W-:Y:S01]  /*14f0*/  FFMA R83, R78.reuse, R41, R83 ;  /* 0x000000294e537223 */ /* 0x050fe20000000053 */
[----:B------:R-:W-:Y:S01]  /*1500*/  FFMA R85, R41, R79, R52 ;  /* 0x0000004f29557223 */ /* 0x000fe20000000034 */
[----:B------:R-:W-:Y:S01]  /*1510*/  FFMA R41, R78, R45, R40 ;  /* 0x0000002d4e297223 */ /* 0x000fe20000000028 */
[----:B------:R-:W-:Y:S01]  /*1520*/  FFMA R45, R45, R79, R44 ;  /* 0x0000004f2d2d7223 */ /* 0x000fe2000000002c */
[----:B-----5:R-:W-:Y:S01]  /*1530*/  FFMA R73, R80, R36, R73 ;  /* 0x0000002450497223 */ /* 0x020fe20000000049 */
[----:B------:R-:W-:-:S02]  /*1540*/  FFMA R40, R36, R81, R75 ;  /* 0x0000005124287223 */ /* 0x000fc4000000004b */
[----:B------:R-:W-:Y:S01]  /*1550*/  LDS.64 R74, [R14+UR6+0x300] ;  /* 0x000300060e4a7984 */ /* 0x000fe20008000a00 */
[----:B---3--:R-:W-:Y:S01]  /*1560*/  FFMA R36, R80, R20, R59 ;  /* 0x0000001450247223 */ /* 0x008fe2000000003b */
[----:B------:R-:W-:Y:S01]  /*1570*/  FFMA R20, R20, R81, R71 ;  /* 0x0000005114147223 */ /* 0x000fe20000000047 */
[-C--:B------:R-:W-:Y:S01]  /*1580*/  FFMA R73, R78, R37.reuse, R73 ;  /* 0x000000254e497223 */ /* 0x080fe20000000049 */
[C---:B------:R-:W-:Y:S01]  /*1590*/  FFMA R40, R79.reuse, R37, R40 ;  /* 0x000000254f287223 */ /* 0x040fe20000000028 */
[----:B------:R-:W-:Y:S01]  /*15a0*/  FFMA R83, R76, R42, R83 ;  /* 0x0000002a4c537223 */ /* 0x000fe20000000053 */
[----:B------:R-:W-:Y:S01]  /*15b0*/  FFMA R68, R42, R77, R85 ;  /* 0x0000004d2a447223 */ /* 0x000fe20000000055 */
[-C--:B------:R-:W-:Y:S01]  /*15c0*/  FFMA R37, R78, R21.reuse, R36 ;  /* 0x000000154e257223 */ /* 0x080fe20000000024 */
[----:B------:R-:W-:Y:S01]  /*15d0*/  FFMA R42, R76, R46, R41 ;  /* 0x0000002e4c2a7223 */ /* 0x000fe20000000029 */
[----:B------:R-:W-:Y:S01]  /*15e0*/  FFMA R20, R79, R21, R20 ;  /* 0x000000154f147223 */ /* 0x000fe20000000014 */
[----:B------:R-:W-:Y:S01]  /*15f0*/  FFMA R46, R46, R77, R45 ;  /* 0x0000004d2e2e7223 */ /* 0x000fe2000000002d */
[-C--:B------:R-:W-:Y:S01]  /*1600*/  FFMA R70, R76, R22.reuse, R37 ;  /* 0x000000164c467223 */ /* 0x080fe20000000025 */
[----:B------:R-:W3:Y:S01]  /*1610*/  LDS.64 R44, [R14+UR6+0x180] ;  /* 0x000180060e2c7984 */ /* 0x000ee20008000a00 */
[----:B------:R-:W-:Y:S01]  /*1620*/  FFMA R22, R77, R22, R20 ;  /* 0x000000164d167223 */ /* 0x000fe20000000014 */
[----:B------:R-:W-:Y:S01]  /*1630*/  FFMA R57, R80, R24, R57 ;  /* 0x0000001850397223 */ /* 0x000fe20000000039 */
[-C--:B------:R-:W-:Y:S01]  /*1640*/  FFMA R24, R24, R81.reuse, R69 ;  /* 0x0000005118187223 */ /* 0x080fe20000000045 */
[----:B------:R-:W-:Y:S01]  /*1650*/  FFMA R20, R80, R28, R55 ;  /* 0x0000001c50147223 */ /* 0x000fe20000000037 */
[----:B------:R-:W-:Y:S01]  /*1660*/  FFMA R28, R28, R81, R53 ;  /* 0x000000511c1c7223 */ /* 0x000fe20000000035 */
[CC--:B------:R-:W-:Y:S01]  /*1670*/  FFMA R57, R78.reuse, R25.reuse, R57 ;  /* 0x000000194e397223 */ /* 0x0c0fe20000000039 */
[----:B------:R-:W-:Y:S01]  /*1680*/  FFMA R24, R79, R25, R24 ;  /* 0x000000194f187223 */ /* 0x000fe20000000018 */
[-C--:B------:R-:W-:Y:S01]  /*1690*/  FFMA R25, R78, R29.reuse, R20 ;  /* 0x0000001d4e197223 */ /* 0x080fe20000000014 */
[----:B------:R-:W-:Y:S01]  /*16a0*/  LDS.128 R52, [R19+UR8+0x10] ;  /* 0x0000100813347984 */ /* 0x000fe20008000c00 */
[C---:B------:R-:W-:Y:S01]  /*16b0*/  FFMA R36, R76.reuse, R38, R73 ;  /* 0x000000264c247223 */ /* 0x040fe20000000049 */
[CC--:B------:R-:W-:Y:S01]  /*16c0*/  FFMA R82, R76.reuse, R26.reuse, R57 ;  /* 0x0000001a4c527223 */ /* 0x0c0fe20000000039 */
[----:B------:R-:W-:Y:S01]  /*16d0*/  FFMA R26, R77, R26, R24 ;  /* 0x0000001a4d1a7223 */ /* 0x000fe20000000018 */
[----:B------:R-:W4:Y:S01]  /*16e0*/  LDS.64 R20, [R14+UR6+0x200] ;  /* 0x000200060e147984 */ /* 0x000f220008000a00 */
[----:B------:R-:W-:Y:S01]  /*16f0*/  FFMA R24, R76, R30, R25 ;  /* 0x0000001e4c187223 */ /* 0x000fe20000000019 */
[----:B------:R-:W-:Y:S01]  /*1700*/  FFMA R28, R79, R29, R28 ;  /* 0x0000001d4f1c7223 */ /* 0x000fe2000000001c */
[----:B-1----:R-:W-:Y:S01]  /*1710*/  FFMA R61, R80, R32, R61 ;  /* 0x00000020503d7223 */ /* 0x002fe2000000003d */
[----:B------:R-:W1:Y:S01]  /*1720*/  LDS.64 R72, [R14+UR6+0x280] ;  /* 0x000280060e487984 */ /* 0x000e620008000a00 */
[C---:B------:R-:W-:Y:S01]  /*1730*/  FFMA R38, R77.reuse, R38, R40 ;  /* 0x000000264d267223 */ /* 0x040fe20000000028 */
[----:B------:R-:W-:Y:S01]  /*1740*/  FFMA R32, R32, R81, R63 ;  /* 0x0000005120207223 */ /* 0x000fe2000000003f */
[----:B--2---:R-:W-:Y:S01]  /*1750*/  FFMA R25, R80, R48, R65 ;  /* 0x0000003050197223 */ /* 0x004fe20000000041 */
[----:B------:R-:W2:Y:S01]  /*1760*/  LDS.128 R56, [R19+UR8+0x110] ;  /* 0x0001100813387984 */ /* 0x000ea20008000c00 */
[----:B------:R-:W-:Y:S01]  /*1770*/  FFMA R29, R78, R33, R61 ;  /* 0x000000214e1d7223 */ /* 0x000fe2000000003d */
[----:B------:R-:W-:Y:S01]  /*1780*/  FFMA R48, R48, R81, R67 ;  /* 0x0000005130307223 */ /* 0x000fe20000000043 */
[-C--:B------:R-:W-:Y:S01]  /*1790*/  FFMA R25, R78, R49.reuse, R25 ;  /* 0x000000314e197223 */ /* 0x080fe20000000019 */
[----:B------:R-:W5:Y:S01]  /*17a0*/  LDS.128 R60, [R19+UR8+0x190] ;  /* 0x00019008133c7984 */ /* 0x000f620008000c00 */
[----:B------:R-:W-:Y:S01]  /*17b0*/  FFMA R28, R77, R30, R28 ;  /* 0x0000001e4d1c7223 */ /* 0x000fe2000000001c */
[C---:B------:R-:W-:Y:S01]  /*17c0*/  FFMA R48, R79.reuse, R49, R48 ;  /* 0x000000314f307223 */ /* 0x040fe20000000030 */
[C---:B------:R-:W-:Y:S01]  /*17d0*/  FFMA R30, R76.reuse, R34, R29 ;  /* 0x000000224c1e7223 */ /* 0x040fe2000000001d */
[----:B------:R-:W5:Y:S01]  /*17e0*/  LDS.128 R64, [R19+UR8+0x90] ;  /* 0x0000900813407984 */ /* 0x000f620008000c00 */
[-C--:B------:R-:W-:Y:S01]  /*17f0*/  FFMA R76, R76, R50.reuse, R25 ;  /* 0x000000324c4c7223 */ /* 0x080fe20000000019 */
[----:B------:R-:W-:Y:S01]  /*1800*/  FFMA R32, R79, R33, R32 ;  /* 0x000000214f207223 */ /* 0x000fe20000000020 */
[----:B------:R-:W-:-:S03]  /*1810*/  FFMA R48, R77, R50, R48 ;  /* 0x000000324d307223 */ /* 0x000fc60000000030 */
[----:B------:R-:W-:Y:S01]  /*1820*/  FFMA R32, R77, R34, R32 ;  /* 0x000000224d207223 */ /* 0x000fe20000000020 */
[CC--:B---3--:R-:W-:Y:S01]  /*1830*/  FFMA R29, R44.reuse, R39.reuse, R36 ;  /* 0x000000272c1d7223 */ /* 0x0c8fe20000000024 */
[----:B------:R-:W-:Y:S01]  /*1840*/  FFMA R49, R45, R39, R38 ;  /* 0x000000272d317223 */ /* 0x000fe20000000026 */
[C---:B------:R-:W-:Y:S01]  /*1850*/  FFMA R83, R44.reuse, R43, R83 ;  /* 0x0000002b2c537223 */ /* 0x040fe20000000053 */
[----:B------:R-:W3:Y:S01]  /*1860*/  LDS.128 R36, [R19+UR8+0x310] ;  /* 0x0003100813247984 */ /* 0x000ee20008000c00 */
[----:B------:R-:W-:Y:S01]  /*1870*/  FFMA R68, R43, R45, R68 ;  /* 0x0000002d2b447223 */ /* 0x000fe20000000044 */
[C---:B------:R-:W-:Y:S01]  /*1880*/  FFMA R25, R44.reuse, R47, R42 ;  /* 0x0000002f2c197223 */ /* 0x040fe2000000002a */
[C---:B------:R-:W-:Y:S01]  /*1890*/  FFMA R33, R44.reuse, R23, R70 ;  /* 0x000000172c217223 */ /* 0x040fe20000000046 */
[----:B------:R-:W3:Y:S01]  /*18a0*/  LDS.128 R40, [R19+UR8+0x210] ;  /* 0x0002100813287984 */ /* 0x000ee20008000c00 */
[C---:B------:R-:W-:Y:S01]  /*18b0*/  FFMA R89, R44.reuse, R51, R76 ;  /* 0x000000332c597223 */ /* 0x040fe2000000004c */
[----:B------:R-:W-:Y:S01]  /*18c0*/  FFMA R23, R45, R23, R22 ;  /* 0x000000172d177223 */ /* 0x000fe20000000016 */
[----:B------:R-:W-:Y:S01]  /*18d0*/  FFMA R47, R47, R45, R46 ;  /* 0x0000002d2f2f7223 */ /* 0x000fe2000000002e */
[----:B------:R-:W3:Y:S01]  /*18e0*/  LDS.128 R76, [R19+UR8+0x390] ;  /* 0x00039008134c7984 */ /* 0x000ee20008000c00 */
[----:B------:R-:W-:Y:S01]  /*18f0*/  FFMA R81, R44, R27, R82 ;  /* 0x0000001b2c517223 */ /* 0x000fe20000000052 */
[C---:B----4-:R-:W-:Y:S01]  /*1900*/  FFMA R83, R52.reuse, R20, R83 ;  /* 0x0000001434537223 */ /* 0x050fe20000000053 */
[----:B------:R-:W-:Y:S01]  /*1910*/  FFMA R52, R52, R21, R68 ;  /* 0x0000001534347223 */ /* 0x000fe20000000044 */
[----:B------:R-:W-:Y:S01]  /*1920*/  FFMA R85, R45, R27, R26 ;  /* 0x0000001b2d557223 */ /* 0x000fe2000000001a */
[----:B------:R-:W4:Y:S01]  /*1930*/  LDS.128 R68, [R19+UR8+0x290] ;  /* 0x0002900813447984 */ /* 0x000f220008000c00 */
[----:B-1----:R-:W-:Y:S01]  /*1940*/  FFMA R83, R72, R53, R83 ;  /* 0x0000003548537223 */ /* 0x002fe20000000053 */
[----:B------:R-:W-:Y:S01]  /*1950*/  FFMA R53, R53, R73, R52 ;  /* 0x0000004935357223 */ /* 0x000fe20000000034 */
[-C--:B------:R-:W-:Y:S01]  /*1960*/  FFMA R27, R44, R31.reuse, R24 ;  /* 0x0000001f2c1b7223 */ /* 0x080fe20000000018 */
[----:B------:R-:W-:Y:S01]  /*1970*/  FFMA R31, R45, R31, R28 ;  /* 0x0000001f2d1f7223 */ /* 0x000fe2000000001c */
[----:B------:R-:W-:Y:S01]  /*1980*/  FFMA R83, R74, R54, R83 ;  /* 0x000000364a537223 */ /* 0x000fe20000000053 */
[----:B------:R-:W-:Y:S01]  /*1990*/  FFMA R54, R54, R75, R53 ;  /* 0x0000004b36367223 */ /* 0x000fe20000000035 */
[----:B--2---:R-:W-:Y:S01]  /*19a0*/  FFMA R22, R20, R56, R25 ;  /* 0x0000003814167223 */ /* 0x004fe20000000019 */
[----:B------:R-:W1:Y:S01]  /*19b0*/  LDS.64 R52, [R14+UR6+0x380] ;  /* 0x000380060e347984 */ /* 0x000e620008000a00 */
[----:B------:R-:W-:Y:S01]  /*19c0*/  FFMA R56, R56, R21, R47 ;  /* 0x0000001538387223 */ /* 0x000fe2000000002f */
[----:B------:R-:W-:Y:S01]  /*19d0*/  FFMA R87, R44, R35, R30 ;  /* 0x000000232c577223 */ /* 0x000fe2000000001e */
[----:B------:R-:W-:Y:S01]  /*19e0*/  FFMA R25, R72, R57, R22 ;  /* 0x0000003948197223 */ /* 0x000fe20000000016 */
[C---:B-----5:R-:W-:Y:S01]  /*19f0*/  FFMA R22, R20.reuse, R60, R33 ;  /* 0x0000003c14167223 */ /* 0x060fe20000000021 */
[----:B------:R-:W-:Y:S01]  /*1a00*/  FFMA R29, R20, R64, R29 ;  /* 0x00000040141d7223 */ /* 0x000fe2000000001d */
[-C--:B------:R-:W-:Y:S01]  /*1a10*/  FFMA R60, R60, R21.reuse, R23 ;  /* 0x000000153c3c7223 */ /* 0x080fe20000000017 */
[----:B------:R-:W-:Y:S01]  /*1a20*/  FFMA R64, R64, R21, R49 ;  /* 0x0000001540407223 */ /* 0x000fe20000000031 */
[C---:B------:R-:W-:Y:S01]  /*1a30*/  FFMA R23, R72.reuse, R61, R22 ;  /* 0x0000003d48177223 */ /* 0x040fe20000000016 */
[----:B------:R-:W-:Y:S01]  /*1a40*/  FFMA R29, R72, R65, R29 ;  /* 0x00000041481d7223 */ /* 0x000fe2000000001d */
[----:B------:R-:W-:Y:S01]  /*1a50*/  FFMA R57, R57, R73, R56 ;  /* 0x0000004939397223 */ /* 0x000fe20000000038 */
[C---:B------:R-:W-:Y:S01]  /*1a60*/  FFMA R35, R45.reuse, R35, R32 ;  /* 0x000000232d237223 */ /* 0x040fe20000000020 */
[C---:B------:R-:W-:Y:S01]  /*1a70*/  FFMA R56, R74.reuse, R62, R23 ;  /* 0x0000003e4a387223 */ /* 0x040fe20000000017 */
[----:B------:R-:W-:Y:S01]  /*1a80*/  FFMA R45, R45, R51, R48 ;  /* 0x000000332d2d7223 */ /* 0x000fe20000000030 */
[C---:B------:R-:W-:Y:S01]  /*1a90*/  FFMA R64, R73.reuse, R65, R64 ;  /* 0x0000004149407223 */ /* 0x040fe20000000040 */
[----:B------:R-:W-:Y:S01]  /*1aa0*/  FFMA R60, R73, R61, R60 ;  /* 0x0000003d493c7223 */ /* 0x000fe2000000003c */
[C---:B------:R-:W-:Y:S01]  /*1ab0*/  FFMA R48, R74.reuse, R66, R29 ;  /* 0x000000424a307223 */ /* 0x040fe2000000001d */
[----:B------:R-:W-:Y:S01]  /*1ac0*/  FFMA R44, R74, R58, R25 ;  /* 0x0000003a4a2c7223 */ /* 0x000fe20000000019 */
[C---:B------:R-:W-:Y:S01]  /*1ad0*/  FFMA R66, R75.reuse, R66, R64 ;  /* 0x000000424b427223 */ /* 0x040fe20000000040 */
[----:B---3--:R-:W-:Y:S01]  /*1ae0*/  FFMA R22, R20, R36, R27 ;  /* 0x0000002414167223 */ /* 0x008fe2000000001b */
[-C--:B------:R-:W-:Y:S01]  /*1af0*/  FFMA R36, R36, R21.reuse, R31 ;  /* 0x0000001524247223 */ /* 0x080fe2000000001f */
[----:B------:R-:W-:Y:S01]  /*1b00*/  LDS.128 R24, [R19+UR8+0x120] ;  /* 0x0001200813187984 */ /* 0x000fe20008000c00 */
[----:B------:R-:W-:Y:S01]  /*1b10*/  FFMA R60, R75, R62, R60 ;  /* 0x0000003e4b3c7223 */ /* 0x000fe2000000003c */
[----:B------:R-:W-:Y:S01]  /*1b20*/  FFMA R81, R20, R40, R81 ;  /* 0x0000002814517223 */ /* 0x000fe20000000051 */
[----:B------:R-:W-:Y:S01]  /*1b30*/  FFMA R40, R40, R21, R85 ;  /* 0x0000001528287223 */ /* 0x000fe20000000055 */
[CC--:B------:R-:W-:Y:S01]  /*1b40*/  FFMA R23, R72.reuse, R37.reuse, R22 ;  /* 0x0000002548177223 */ /* 0x0c0fe20000000016 */
[C---:B------:R-:W-:Y:S01]  /*1b50*/  FFMA R22, R73.reuse, R37, R36 ;  /* 0x0000002549167223 */ /* 0x040fe20000000024 */
[-C--:B------:R-:W-:Y:S01]  /*1b60*/  FFMA R81, R72, R41.reuse, R81 ;  /* 0x0000002948517223 */ /* 0x080fe20000000051 */
[----:B------:R-:W-:Y:S01]  /*1b70*/  FFMA R40, R73, R41, R40 ;  /* 0x0000002949287223 */ /* 0x000fe20000000028 */
[----:B------:R-:W-:Y:S01]  /*1b80*/  LDS.64 R36, [R14+UR6+0x400] ;  /* 0x000400060e247984 */ /* 0x000fe20008000a00 */
[----:B------:R-:W-:Y:S01]  /*1b90*/  FFMA R89, R20, R76, R89 ;  /* 0x0000004c14597223 */ /* 0x000fe20000000059 */
[----:B------:R-:W-:Y:S01]  /*1ba0*/  FFMA R62, R74, R42, R81 ;  /* 0x0000002a4a3e7223 */ /* 0x000fe20000000051 */
[----:B----4-:R-:W-:Y:S01]  /*1bb0*/  FFMA R87, R20, R68, R87 ;  /* 0x0000004414577223 */ /* 0x010fe20000000057 */
[----:B------:R-:W2:Y:S01]  /*1bc0*/  LDS.128 R28, [R19+UR8+0x20] ;  /* 0x00002008131c7984 */ /* 0x000ea20008000c00 */
[C---:B------:R-:W-:Y:S01]  /*1bd0*/  FFMA R42, R75.reuse, R42, R40 ;  /* 0x0000002a4b2a7223 */ /* 0x040fe20000000028 */
[-C--:B------:R-:W-:Y:S01]  /*1be0*/  FFMA R68, R68, R21.reuse, R35 ;  /* 0x0000001544447223 */ /* 0x080fe20000000023 */
[-C--:B------:R-:W-:Y:S01]  /*1bf0*/  FFMA R40, R74, R38.reuse, R23 ;  /* 0x000000264a287223 */ /* 0x080fe20000000017 */
[----:B------:R-:W3:Y:S01]  /*1c00*/  LDS.64 R64, [R14+UR6+0x480] ;  /* 0x000480060e407984 */ /* 0x000ee20008000a00 */
[----:B------:R-:W-:Y:S01]  /*1c10*/  FFMA R38, R75, R38, R22 ;  /* 0x000000264b267223 */ /* 0x000fe20000000016 */
[----:B------:R-:W-:Y:S01]  /*1c20*/  FFMA R76, R76, R21, R45 ;  /* 0x000000154c4c7223 */ /* 0x000fe2000000002d */
[C---:B-1----:R-:W-:Y:S01]  /*1c30*/  FFMA R83, R52.reuse, R55, R83 ;  /* 0x0000003734537223 */ /* 0x042fe20000000053 */
[----:B------:R-:W1:Y:S01]  /*1c40*/  LDS.128 R32, [R19+UR8+0xa0] ;  /* 0x0000a00813207984 */ /* 0x000e620008000c00 */
[----:B------:R-:W-:Y:S01]  /*1c50*/  FFMA R54, R55, R53, R54 ;  /* 0x0000003537367223 */ /* 0x000fe20000000036 */
[----:B------:R-:W-:Y:S01]  /*1c60*/  FFMA R55, R52, R67, R48 ;  /* 0x0000004334377223 */ /* 0x000fe20000000030 */
[CC--:B------:R-:W-:Y:S01]  /*1c70*/  FFMA R68, R73.reuse, R69.reuse, R68 ;  /* 0x0000004549447223 */ /* 0x0c0fe20000000044 */
[----:B------:R-:W4:Y:S01]  /*1c80*/  LDS.128 R20, [R19+UR8+0x1a0] ;  /* 0x0001a00813147984 */ /* 0x000f220008000c00 */
[C---:B------:R-:W-:Y:S01]  /*1c90*/  FFMA R87, R72.reuse, R69, R87 ;  /* 0x0000004548577223 */ /* 0x040fe20000000057 */
[-C--:B------:R-:W-:Y:S01]  /*1ca0*/  FFMA R89, R72, R77.reuse, R89 ;  /* 0x0000004d48597223 */ /* 0x080fe20000000059 */
[----:B------:R-:W-:Y:S01]  /*1cb0*/  FFMA R76, R73, R77, R76 ;  /* 0x0000004d494c7223 */ /* 0x000fe2000000004c */
[----:B------:R-:W5:Y:S01]  /*1cc0*/  LDS.64 R80, [R14+UR6+0x500] ;  /* 0x000500060e507984 */ /* 0x000f620008000a00 */
[CC--:B------:R-:W-:Y:S01]  /*1cd0*/  FFMA R68, R75.reuse, R70.reuse, R68 ;  /* 0x000000464b447223 */ /* 0x0c0fe20000000044 */
[----:B------:R-:W-:Y:S01]  /*1ce0*/  FFMA R58, R58, R75, R57 ;  /* 0x0000004b3a3a7223 */ /* 0x000fe20000000039 */
[----:B------:R-:W-:Y:S01]  /*1cf0*/  FFMA R72, R74, R70, R87 ;  /* 0x000000464a487223 */ /* 0x000fe20000000057 */
[----:B------:R-:W5:Y:S01]  /*1d00*/  LDS.128 R48, [R19+UR8+0x320] ;  /* 0x0003200813307984 */ /* 0x000f620008000c00 */
[----:B------:R-:W-:Y:S01]  /*1d10*/  FFMA R41, R52, R59, R44 ;  /* 0x0000003b34297223 */ /* 0x000fe2000000002c */
[-C--:B------:R-:W-:Y:S01]  /*1d20*/  FFMA R74, R74, R78.reuse, R89 ;  /* 0x0000004e4a4a7223 */ /* 0x080fe20000000059 */
[----:B------:R-:W-:Y:S01]  /*1d30*/  FFMA R76, R75, R78, R76 ;  /* 0x0000004e4b4c7223 */ /* 0x000fe2000000004c */
[----:B------:R-:W5:Y:S01]  /*1d40*/  LDS.128 R44, [R19+UR8+0x220] ;  /* 0x00022008132c7984 */ /* 0x000f620008000c00 */
[----:B------:R-:W-:Y:S01]  /*1d50*/  FFMA R59, R59, R53, R58 ;  /* 0x000000353b3b7223 */ /* 0x000fe2000000003a */
[CC--:B------:R-:W-:Y:S01]  /*1d60*/  FFMA R57, R52.reuse, R63.reuse, R56 ;  /* 0x0000003f34397223 */ /* 0x0c0fe20000000038 */
[C---:B------:R-:W-:Y:S01]  /*1d70*/  FFMA R73, R53.reuse, R63, R60 ;  /* 0x0000003f35497223 */ /* 0x040fe2000000003c */
[C---:B------:R-:W-:Y:S01]  /*1d80*/  FFMA R75, R52.reuse, R43, R62 ;  /* 0x0000002b344b7223 */ /* 0x040fe2000000003e */
[CC--:B------:R-:W-:Y:S01]  /*1d90*/  FFMA R85, R52.reuse, R71.reuse, R72 ;  /* 0x0000004734557223 */ /* 0x0c0fe20000000048 */
[C---:B------:R-:W-:Y:S01]  /*1da0*/  FFMA R89, R53.reuse, R71, R68 ;  /* 0x0000004735597223 */ /* 0x040fe20000000044 */
[----:B------:R-:W5:Y:S01]  /*1db0*/  LDS.128 R60, [R19+UR8+0x2a0] ;  /* 0x0002a008133c7984 */ /* 0x000f620008000c00 */
[C---:B------:R-:W-:Y:S01]  /*1dc0*/  FFMA R67, R53.reuse, R67, R66 ;  /* 0x0000004335437223 */ /* 0x040fe20000000042 */
[C---:B------:R-:W-:Y:S01]  /*1dd0*/  FFMA R87, R52.reuse, R79, R74 ;  /* 0x0000004f34577223 */ /* 0x040fe2000000004a */
[C---:B------:R-:W-:Y:S01]  /*1de0*/  FFMA R77, R53.reuse, R43, R42 ;  /* 0x0000002b354d7223 */ /* 0x040fe2000000002a */
[----:B------:R-:W5:Y:S01]  /*1df0*/  LDS.128 R68, [R19+UR8+0x3a0] ;  /* 0x0003a00813447984 */ /* 0x000f620008000c00 */
[C---:B------:R-:W-:Y:S01]  /*1e00*/  FFMA R79, R53.reuse, R79, R76 ;  /* 0x0000004f354f7223 */ /* 0x040fe2000000004c */
[-C--:B------:R-:W-:Y:S01]  /*1e10*/  FFMA R43, R52, R39.reuse, R40 ;  /* 0x00000027342b7223 */ /* 0x080fe20000000028 */
[----:B------:R-:W-:Y:S01]  /*1e20*/  FFMA R39, R53, R39, R38 ;  /* 0x0000002735277223 */ /* 0x000fe20000000026 */
[C---:B--2---:R-:W-:Y:S01]  /*1e30*/  FFMA R83, R28.reuse, R36, R83 ;  /* 0x000000241c537223 */ /* 0x044fe20000000053 */
[-C--:B------:R-:W-:Y:S01]  /*1e40*/  FFMA R54, R28, R37.reuse, R54 ;  /* 0x000000251c367223 */ /* 0x080fe20000000036 */
[----:B------:R-:W-:Y:S01]  /*1e50*/  FFMA R28, R36, R24, R41 ;  /* 0x00000018241c7223 */ /* 0x000fe20000000029 */
[----:B------:R-:W-:Y:S01]  /*1e60*/  FFMA R24, R24, R37, R59 ;  /* 0x0000002518187223 */ /* 0x000fe2000000003b */
[C---:B---3--:R-:W-:Y:S01]  /*1e70*/  FFMA R83, R64.reuse, R29, R83 ;  /* 0x0000001d40537223 */ /* 0x048fe20000000053 */
[----:B------:R-:W-:Y:S01]  /*1e80*/  FFMA R41, R29, R65, R54 ;  /* 0x000000411d297223 */ /* 0x000fe20000000036 */
[----:B------:R-:W-:Y:S01]  /*1e90*/  FFMA R29, R64, R25, R28 ;  /* 0x00000019401d7223 */ /* 0x000fe2000000001c */
[----:B------:R-:W-:Y:S01]  /*1ea0*/  FFMA R25, R25, R65, R24 ;  /* 0x0000004119197223 */ /* 0x000fe20000000018 */
[----:B-1----:R-:W-:Y:S01]  /*1eb0*/  FFMA R55, R36, R32, R55 ;  /* 0x0000002024377223 */ /* 0x002fe20000000037 */
[----:B------:R-:W-:-:S02]  /*1ec0*/  FFMA R32, R32, R37, R67 ;  /* 0x0000002520207223 */ /* 0x000fc40000000043 */
[----:B------:R-:W1:Y:S01]  /*1ed0*/  LDS.64 R66, [R14+UR6+0x580] ;  /* 0x000580060e427984 */ /* 0x000e620008000a00 */
[----:B----4-:R-:W-:Y:S01]  /*1ee0*/  FFMA R24, R36, R20, R57 ;  /* 0x0000001424187223 */ /* 0x010fe20000000039 */
[----:B------:R-:W-:Y:S01]  /*1ef0*/  FFMA R20, R20, R37, R73 ;  /* 0x0000002514147223 */ /* 0x000fe20000000049 */
[-C--:B------:R-:W-:Y:S01]  /*1f00*/  FFMA R55, R64, R33.reuse, R55 ;  /* 0x0000002140377223 */ /* 0x080fe20000000037 */
[C---:B------:R-:W-:Y:S01]  /*1f10*/  FFMA R32, R65.reuse, R33, R32 ;  /* 0x0000002141207223 */ /* 0x040fe20000000020 */
[----:B-----5:R-:W-:Y:S01]  /*1f20*/  FFMA R28, R80, R26, R29 ;  /* 0x0000001a501c7223 */ /* 0x020fe2000000001d */
[----:B------:R-:W-:Y:S01]  /*1f30*/  FFMA R26, R26, R81, R25 ;  /* 0x000000511a1a7223 */ /* 0x000fe20000000019 */
[-C--:B------:R-:W-:Y:S01]  /*1f40*/  FFMA R25, R64, R21.reuse, R24 ;  /* 0x0000001540197223 */ /* 0x080fe20000000018 */
[----:B------:R-:W-:Y:S01]  /*1f50*/  FFMA R20, R65, R21, R20 ;  /* 0x0000001541147223 */ /* 0x000fe20000000014 */
[CC--:B------:R-:W-:Y:S01]  /*1f60*/  FFMA R76, R80.reuse, R34.reuse, R55 ;  /* 0x00000022504c7223 */ /* 0x0c0fe20000000037 */
[C---:B------:R-:W-:Y:S01]  /*1f70*/  FFMA R34, R81.reuse, R34, R32 ;  /* 0x0000002251227223 */ /* 0x040fe20000000020 */
[-C--:B------:R-:W-:Y:S01]  /*1f80*/  FFMA R32, R80, R22.reuse, R25 ;  /* 0x0000001650207223 */ /* 0x080fe20000000019 */
[----:B------:R-:W-:Y:S01]  /*1f90*/  FFMA R22, R81, R22, R20 ;  /* 0x0000001651167223 */ /* 0x000fe20000000014 */
[----:B------:R-:W-:Y:S01]  /*1fa0*/  FFMA R20, R36, R48, R43 ;  /* 0x0000003024147223 */ /* 0x000fe2000000002b */
[----:B------:R-:W-:Y:S01]  /*1fb0*/  LDS.128 R56, [R19+UR8+0xb0] ;  /* 0x0000b00813387984 */ /* 0x000fe20008000c00 */
[----:B------:R-:W-:Y:S01]  /*1fc0*/  FFMA R83, R80, R30, R83 ;  /* 0x0000001e50537223 */ /* 0x000fe20000000053 */
[----:B------:R-:W-:Y:S01]  /*1fd0*/  FFMA R30, R30, R81, R41 ;  /* 0x000000511e1e7223 */ /* 0x000fe20000000029 */
[----:B------:R-:W-:Y:S01]  /*1fe0*/  FFMA R25, R64, R49, R20 ;  /* 0x0000003140197223 */ /* 0x000fe20000000014 */
[----:B------:R-:W-:Y:S01]  /*1ff0*/  LDS.128 R40, [R19+UR8+0x130] ;  /* 0x0001300813287984 */ /* 0x000fe20008000c00 */
[----:B------:R-:W-:Y:S01]  /*2000*/  FFMA R75, R36, R44, R75 ;  /* 0x0000002c244b7223 */ /* 0x000fe2000000004b */
[-C--:B------:R-:W-:Y:S01]  /*2010*/  FFMA R44, R44, R37.reuse, R77 ;  /* 0x000000252c2c7223 */ /* 0x080fe2000000004d */
[----:B------:R-:W-:Y:S01]  /*2020*/  FFMA R85, R36, R60, R85 ;  /* 0x0000003c24557223 */ /* 0x000fe20000000055 */
[----:B------:R-:W2:Y:S01]  /*2030*/  LDS.64 R20, [R14+UR6+0x600] ;  /* 0x000600060e147984 */ /* 0x000ea20008000a00 */
[-C--:B------:R-:W-:Y:S01]  /*2040*/  FFMA R48, R48, R37.reuse, R39 ;  /* 0x0000002530307223 */ /* 0x080fe20000000027 */
[----:B------:R-:W-:Y:S01]  /*2050*/  FFMA R87, R36, R68, R87 ;  /* 0x0000004424577223 */ /* 0x000fe20000000057 */
[-C--:B------:R-:W-:Y:S01]  /*2060*/  FFMA R60, R60, R37.reuse, R89 ;  /* 0x000000253c3c7223 */ /* 0x080fe20000000059 */
[----:B------:R-:W3:Y:S01]  /*2070*/  LDS.64 R72, [R14+UR6+0x680] ;  /* 0x000680060e487984 */ /* 0x000ee20008000a00 */
[----:B------:R-:W-:Y:S01]  /*2080*/  FFMA R68, R68, R37, R79 ;  /* 0x0000002544447223 */ /* 0x000fe2000000004f */
[-C--:B------:R-:W-:Y:S01]  /*2090*/  FFMA R75, R64, R45.reuse, R75 ;  /* 0x0000002d404b7223 */ /* 0x080fe2000000004b */
[C---:B------:R-:W-:Y:S01]  /*20a0*/  FFMA R44, R65.reuse, R45, R44 ;  /* 0x0000002d412c7223 */ /* 0x040fe2000000002c */
[----:B------:R-:W4:Y:S01]  /*20b0*/  LDS.128 R36, [R19+UR8+0x1b0] ;  /* 0x0001b00813247984 */ /* 0x000f220008000c00 */
[----:B------:R-:W-:Y:S01]  /*20c0*/  FFMA R48, R65, R49, R48 ;  /* 0x0000003141307223 */ /* 0x000fe20000000030 */
[CC--:B------:R-:W-:Y:S01]  /*20d0*/  FFMA R78, R80.reuse, R46.reuse, R75 ;  /* 0x0000002e504e7223 */ /* 0x0c0fe2000000004b */
[----:B------:R-:W-:Y:S01]  /*20e0*/  FFMA R82, R81, R46, R44 ;  /* 0x0000002e51527223 */ /* 0x000fe2000000002c */
[----:B------:R-:W5:Y:S01]  /*20f0*/  LDS.128 R52, [R19+UR8+0x30] ;  /* 0x0000300813347984 */ /* 0x000f620008000c00 */
[-C--:B------:R-:W-:Y:S01]  /*2100*/  FFMA R46, R80, R50.reuse, R25 ;  /* 0x00000032502e7223 */ /* 0x080fe20000000019 */
[CC--:B------:R-:W-:Y:S01]  /*2110*/  FFMA R85, R64.reuse, R61.reuse, R85 ;  /* 0x0000003d40557223 */ /* 0x0c0fe20000000055 */
[----:B------:R-:W-:Y:S01]  /*2120*/  FFMA R60, R65, R61, R60 ;  /* 0x0000003d413c7223 */ /* 0x000fe2000000003c */
[----:B------:R-:W5:Y:S01]  /*2130*/  LDS.64 R74, [R14+UR6+0x700] ;  /* 0x000700060e4a7984 */ /* 0x000f620008000a00 */
[----:B------:R-:W-:Y:S01]  /*2140*/  FFMA R87, R64, R69, R87 ;  /* 0x0000004540577223 */ /* 0x000fe20000000057 */
[C---:B-1----:R-:W-:Y:S01]  /*2150*/  FFMA R33, R66.reuse, R27, R28 ;  /* 0x0000001b42217223 */ /* 0x042fe2000000001c */
[----:B------:R-:W-:Y:S01]  /*2160*/  FFMA R45, R27, R67, R26 ;  /* 0x000000431b2d7223 */ /* 0x000fe2000000001a */
[----:B------:R-:W-:Y:S01]  /*2170*/  FFMA R68, R65, R69, R68 ;  /* 0x0000004541447223 */ /* 0x000fe20000000044 */
[----:B------:R-:W-:Y:S01]  /*2180*/  FFMA R83, R66, R31, R83 ;  /* 0x0000001f42537223 */ /* 0x000fe20000000053 */
[----:B------:R-:W-:Y:S01]  /*2190*/  FFMA R44, R31, R67, R30 ;  /* 0x000000431f2c7223 */ /* 0x000fe2000000001e */
[----:B------:R-:W1:Y:S01]  /*21a0*/  LDS.128 R24, [R19+UR8+0x230] ;  /* 0x0002300813187984 */ /* 0x000e620008000c00 */
[C---:B------:R-:W-:Y:S01]  /*21b0*/  FFMA R48, R81.reuse, R50, R48 ;  /* 0x0000003251307223 */ /* 0x040fe20000000030 */
[CC--:B------:R-:W-:Y:S01]  /*21c0*/  FFMA R50, R80.reuse, R62.reuse, R85 ;  /* 0x0000003e50327223 */ /* 0x0c0fe20000000055 */
[C---:B------:R-:W-:Y:S01]  /*21d0*/  FFMA R60, R81.reuse, R62, R60 ;  /* 0x0000003e513c7223 */ /* 0x040fe2000000003c */
[----:B------:R-:W1:Y:S01]  /*21e0*/  LDS.128 R28, [R19+UR8+0x330] ;  /* 0x00033008131c7984 */ /* 0x000e620008000c00 */
[-C--:B------:R-:W-:Y:S01]  /*21f0*/  FFMA R80, R80, R70.reuse, R87 ;  /* 0x0000004650507223 */ /* 0x080fe20000000057 */
[----:B------:R-:W-:Y:S01]  /*2200*/  FFMA R68, R81, R70, R68 ;  /* 0x0000004651447223 */ /* 0x000fe20000000044 */
[CC--:B------:R-:W-:Y:S01]  /*2210*/  FFMA R49, R66.reuse, R35.reuse, R76 ;  /* 0x0000002342317223 */ /* 0x0c0fe2000000004c */
[C---:B------:R-:W-:Y:S01]  /*2220*/  FFMA R69, R67.reuse, R35, R34 ;  /* 0x0000002343457223 */ /* 0x040fe20000000022 */
[CC--:B------:R-:W-:Y:S01]  /*2230*/  FFMA R77, R66.reuse, R47.reuse, R78 ;  /* 0x0000002f424d7223 */ /* 0x0c0fe2000000004e */
[C---:B------:R-:W-:Y:S01]  /*2240*/  FFMA R79, R67.reuse, R47, R82 ;  /* 0x0000002f434f7223 */ /* 0x040fe20000000052 */
[C---:B------:R-:W-:Y:S01]  /*2250*/  FFMA R35, R66.reuse, R23, R32 ;  /* 0x0000001742237223 */ /* 0x040fe20000000020 */
[C---:B------:R-:W-:Y:S01]  /*2260*/  FFMA R47, R66.reuse, R51, R46 ;  /* 0x00000033422f7223 */ /* 0x040fe2000000002e */
[C---:B------:R-:W-:Y:S01]  /*2270*/  FFMA R23, R67.reuse, R23, R22 ;  /* 0x0000001743177223 */ /* 0x040fe20000000016 */
[C---:B------:R-:W-:Y:S01]  /*2280*/  FFMA R51, R67.reuse, R51, R48 ;  /* 0x0000003343337223 */ /* 0x040fe20000000030 */
[C---:B------:R-:W-:Y:S01]  /*2290*/  FFMA R81, R66.reuse, R63, R50 ;  /* 0x0000003f42517223 */ /* 0x040fe20000000032 */
[----:B------:R-:W-:Y:S01]  /*22a0*/  FFMA R85, R66, R71, R80 ;  /* 0x0000004742557223 */ /* 0x000fe20000000050 */
[C---:B------:R-:W-:Y:S01]  /*22b0*/  FFMA R87, R67.reuse, R63, R60 ;  /* 0x0000003f43577223 */ /* 0x040fe2000000003c */
[----:B------:R-:W-:Y:S01]  /*22c0*/  FFMA R89, R67, R71, R68 ;  /* 0x0000004743597223 */ /* 0x000fe20000000044 */
[----:B------:R-:W1:Y:S01]  /*22d0*/  LDS.128 R60, [R19+UR8+0x2b0] ;  /* 0x0002b008133c7984 */ /* 0x000e620008000c00 */
[----:B--2---:R-:W-:Y:S01]  /*22e0*/  FFMA R49, R20, R56, R49 ;  /* 0x0000003814317223 */ /* 0x004fe20000000031 */
[----:B------:R-:W-:Y:S01]  /*22f0*/  FFMA R56, R56, R21, R69 ;  /* 0x0000001538387223 */ /* 0x000fe20000000045 */
[----:B------:R-:W-:Y:S01]  /*2300*/  FFMA R22, R20, R40, R33 ;  /* 0x0000002814167223 */ /* 0x000fe20000000021 */
[----:B------:R-:W2:Y:S01]  /*2310*/  LDS.128 R64, [R19+UR8+0x3b0] ;  /* 0x0003b00813407984 */ /* 0x000ea20008000c00 */
[CC--:B---3--:R-:W-:Y:S01]  /*2320*/  FFMA R49, R72.reuse, R57.reuse, R49 ;  /* 0x0000003948317223 */ /* 0x0c8fe20000000031 */
[C---:B------:R-:W-:Y:S01]  /*2330*/  FFMA R56, R73.reuse, R57, R56 ;  /* 0x0000003949387223 */ /* 0x040fe20000000038 */
[----:B------:R-:W-:Y:S01]  /*2340*/  FFMA R33, R72, R41, R22 ;  /* 0x0000002948217223 */ /* 0x000fe20000000016 */
[----:B------:R-:W3:Y:S01]  /*2350*/  LDS.64 R68, [R14+UR6+0x780] ;  /* 0x000780060e447984 */ /* 0x000ee20008000a00 */
[----:B----4-:R-:W-:Y:S01]  /*2360*/  FFMA R22, R20, R36, R35 ;  /* 0x0000002414167223 */ /* 0x010fe20000000023 */
[-C--:B------:R-:W-:Y:S01]  /*2370*/  FFMA R36, R36, R21.reuse, R23 ;  /* 0x0000001524247223 */ /* 0x080fe20000000017 */
[C---:B-----5:R-:W-:Y:S01]  /*2380*/  FFMA R83, R52.reuse, R20, R83 ;  /* 0x0000001434537223 */ /* 0x060fe20000000053 */
[----:B------:R-:W-:Y:S01]  /*2390*/  FFMA R44, R52, R21, R44 ;  /* 0x00000015342c7223 */ /* 0x000fe2000000002c */
[-C--:B------:R-:W-:Y:S01]  /*23a0*/  FFMA R23, R72, R37.reuse, R22 ;  /* 0x0000002548177223 */ /* 0x080fe20000000016 */
[----:B------:R-:W-:Y:S01]  /*23b0*/  FFMA R36, R73, R37, R36 ;  /* 0x0000002549247223 */ /* 0x000fe20000000024 */
[----:B------:R-:W-:Y:S01]  /*23c0*/  FFMA R40, R40, R21, R45 ;  /* 0x0000001528287223 */ /* 0x000fe2000000002d */
[-C--:B------:R-:W-:Y:S01]  /*23d0*/  FFMA R52, R74, R58.reuse, R49 ;  /* 0x0000003a4a347223 */ /* 0x080fe20000000031 */
[----:B------:R-:W-:Y:S01]  /*23e0*/  FFMA R58, R75, R58, R56 ;  /* 0x0000003a4b3a7223 */ /* 0x000fe20000000038 */
[----:B------:R-:W-:Y:S01]  /*23f0*/  FFMA R83, R72, R53, R83 ;  /* 0x0000003548537223 */ /* 0x000fe20000000053 */
[----:B------:R-:W-:Y:S01]  /*2400*/  FFMA R56, R74, R38, R23 ;  /* 0x000000264a387223 */ /* 0x000fe20000000017 */
[----:B------:R-:W-:Y:S01]  /*2410*/  FFMA R53, R53, R73, R44 ;  /* 0x0000004935357223 */ /* 0x000fe2000000002c */
[----:B-1----:R-:W-:Y:S01]  /*2420*/  FFMA R77, R20, R24, R77 ;  /* 0x00000018144d7223 */ /* 0x002fe2000000004d */
[----:B------:R-:W-:Y:S01]  /*2430*/  FFMA R24, R24, R21, R79 ;  /* 0x0000001518187223 */ /* 0x000fe2000000004f */
[----:B------:R-:W-:Y:S01]  /*2440*/  FFMA R38, R75, R38, R36 ;  /* 0x000000264b267223 */ /* 0x000fe20000000024 */
[----:B------:R-:W-:Y:S01]  /*2450*/  FFMA R41, R41, R73, R40 ;  /* 0x0000004929297223 */ /* 0x000fe20000000028 */
[----:B------:R-:W-:Y:S01]  /*2460*/  FFMA R22, R20, R28, R47 ;  /* 0x0000001c14167223 */ /* 0x000fe2000000002f */
[----:B------:R-:W-:Y:S01]  /*2470*/  LDS.64 R36, [R14+UR6+0x800] ;  /* 0x000800060e247984 */ /* 0x000fe20008000a00 */
[----:B------:R-:W-:Y:S01]  /*2480*/  FFMA R40, R74, R42, R33 ;  /* 0x0000002a4a287223 */ /* 0x000fe20000000021 */
[CC--:B------:R-:W-:Y:S01]  /*2490*/  FFMA R77, R72.reuse, R25.reuse, R77 ;  /* 0x00000019484d7223 */ /* 0x0c0fe2000000004d */
[----:B------:R-:W-:Y:S01]  /*24a0*/  FFMA R24, R73, R25, R24 ;  /* 0x0000001949187223 */ /* 0x000fe20000000018 */
[----:B------:R-:W1:Y:S01]  /*24b0*/  LDS.128 R44, [R19+UR8+0x40] ;  /* 0x00004008132c7984 */ /* 0x000e620008000c00 */
[----:B------:R-:W-:Y:S01]  /*24c0*/  FFMA R23, R72, R29, R22 ;  /* 0x0000001d48177223 */ /* 0x000fe20000000016 */
[----:B------:R-:W-:Y:S01]  /*24d0*/  FFMA R28, R28, R21, R51 ;  /* 0x000000151c1c7223 */ /* 0x000fe20000000033 */
[CC--:B------:R-:W-:Y:S01]  /*24e0*/  FFMA R78, R74.reuse, R26.reuse, R77 ;  /* 0x0000001a4a4e7223 */ /* 0x0c0fe2000000004d */
[----:B------:R-:W4:Y:S01]  /*24f0*/  LDS.128 R32, [R19+UR8+0x140] ;  /* 0x0001400813207984 */ /* 0x000f220008000c00 */
[----:B------:R-:W-:Y:S01]  /*2500*/  FFMA R80, R75, R26, R24 ;  /* 0x0000001a4b507223 */ /* 0x000fe20000000018 */
[----:B------:R-:W-:Y:S01]  /*2510*/  FFMA R26, R74, R30, R23 ;  /* 0x0000001e4a1a7223 */ /* 0x000fe20000000017 */
[----:B------:R-:W-:Y:S01]  /*2520*/  FFMA R42, R42, R75, R41 ;  /* 0x0000004b2a2a7223 */ /* 0x000fe20000000029 */
[----:B------:R-:W5:Y:S01]  /*2530*/  LDS.64 R70, [R14+UR6+0x880] ;  /* 0x000880060e467984 */ /* 0x000f620008000a00 */
[----:B------:R-:W-:Y:S01]  /*2540*/  FFMA R83, R74, R54, R83 ;  /* 0x000000364a537223 */ /* 0x000fe20000000053 */
[----:B------:R-:W-:Y:S01]  /*2550*/  FFMA R81, R20, R60, R81 ;  /* 0x0000003c14517223 */ /* 0x000fe20000000051 */
[----:B------:R-:W-:Y:S01]  /*2560*/  FFMA R60, R60, R21, R87 ;  /* 0x000000153c3c7223 */ /* 0x000fe20000000057 */
[----:B------:R-:W5:Y:S01]  /*2570*/  LDS.128 R48, [R19+UR8+0xc0] ;  /* 0x0000c00813307984 */ /* 0x000f620008000c00 */
[----:B------:R-:W-:Y:S01]  /*2580*/  FFMA R54, R54, R75, R53 ;  /* 0x0000004b36367223 */ /* 0x000fe20000000035 */
[----:B--2---:R-:W-:Y:S01]  /*2590*/  FFMA R85, R20, R64, R85 ;  /* 0x0000004014557223 */ /* 0x004fe20000000055 */
[----:B------:R-:W-:Y:S01]  /*25a0*/  FFMA R64, R64, R21, R89 ;  /* 0x0000001540407223 */ /* 0x000fe20000000059 */
[----:B------:R-:W2:Y:S01]  /*25b0*/  LDS.64 R76, [R14+UR6+0x900] ;  /* 0x000900060e4c7984 */ /* 0x000ea20008000a00 */
[----:B------:R-:W-:Y:S01]  /*25c0*/  FFMA R28, R73, R29, R28 ;  /* 0x0000001d491c7223 */ /* 0x000fe2000000001c */
[C---:B---3--:R-:W-:Y:S01]  /*25d0*/  FFMA R25, R68.reuse, R43, R40 ;  /* 0x0000002b44197223 */ /* 0x048fe20000000028 */
[----:B------:R-:W-:Y:S01]  /*25e0*/  FFMA R29, R43, R69, R42 ;  /* 0x000000452b1d7223 */ /* 0x000fe2000000002a */
[----:B------:R-:W3:Y:S01]  /*25f0*/  LDS.128 R20, [R19+UR8+0x1c0] ;  /* 0x0001c00813147984 */ /* 0x000ee20008000c00 */
[C---:B------:R-:W-:Y:S01]  /*2600*/  FFMA R83, R68.reuse, R55, R83 ;  /* 0x0000003744537223 */ /* 0x040fe20000000053 */
[----:B------:R-:W-:Y:S01]  /*2610*/  FFMA R24, R55, R69, R54 ;  /* 0x0000004537187223 */ /* 0x000fe20000000036 */
[----:B------:R-:W-:Y:S01]  /*2620*/  FFMA R57, R68, R59, R52 ;  /* 0x0000003b44397223 */ /* 0x000fe20000000034 */
[----:B------:R-:W3:Y:S01]  /*2630*/  LDS.128 R40, [R19+UR8+0x240] ;  /* 0x0002400813287984 */ /* 0x000ee20008000c00 */
[CC--:B------:R-:W-:Y:S01]  /*2640*/  FFMA R81, R72.reuse, R61.reuse, R81 ;  /* 0x0000003d48517223 */ /* 0x0c0fe20000000051 */
[C---:B------:R-:W-:Y:S01]  /*2650*/  FFMA R60, R73.reuse, R61, R60 ;  /* 0x0000003d493c7223 */ /* 0x040fe2000000003c */
[-C--:B------:R-:W-:Y:S01]  /*2660*/  FFMA R64, R73, R65.reuse, R64 ;  /* 0x0000004149407223 */ /* 0x080fe20000000040 */
[----:B------:R-:W3:Y:S01]  /*2670*/  LDS.128 R52, [R19+UR8+0x340] ;  /* 0x0003400813347984 */ /* 0x000ee20008000c00 */
[----:B------:R-:W-:Y:S01]  /*2680*/  FFMA R85, R72, R65, R85 ;  /* 0x0000004148557223 */ /* 0x000fe20000000055 */
[C---:B------:R-:W-:Y:S01]  /*2690*/  FFMA R28, R75.reuse, R30, R28 ;  /* 0x0000001e4b1c7223 */ /* 0x040fe2000000001c */
[CC--:B------:R-:W-:Y:S01]  /*26a0*/  FFMA R30, R74.reuse, R62.reuse, R81 ;  /* 0x0000003e4a1e7223 */ /* 0x0c0fe20000000051 */
[C---:B------:R-:W-:Y:S01]  /*26b0*/  FFMA R60, R75.reuse, R62, R60 ;  /* 0x0000003e4b3c7223 */ /* 0x040fe2000000003c */
[-C--:B------:R-:W-:Y:S01]  /*26c0*/  FFMA R64, R75, R66.reuse, R64 ;  /* 0x000000424b407223 */ /* 0x080fe20000000040 */
[----:B------:R-:W-:Y:S01]  /*26d0*/  FFMA R74, R74, R66, R85 ;  /* 0x000000424a4a7223 */ /* 0x000fe20000000055 */
[CC--:B------:R-:W-:Y:S01]  /*26e0*/  FFMA R81, R68.reuse, R63.reuse, R30 ;  /* 0x0000003f44517223 */ /* 0x0c0fe2000000001e */
[C---:B------:R-:W-:Y:S01]  /*26f0*/  FFMA R87, R69.reuse, R63, R60 ;  /* 0x0000003f45577223 */ /* 0x040fe2000000003c */
[CC--:B------:R-:W-:Y:S01]  /*2700*/  FFMA R89, R69.reuse, R67.reuse, R64 ;  /* 0x0000004345597223 */ /* 0x0c0fe20000000040 */
[----:B------:R-:W-:Y:S01]  /*2710*/  FFMA R85, R68, R67, R74 ;  /* 0x0000004344557223 */ /* 0x000fe2000000004a */
[----:B------:R-:W3:Y:S01]  /*2720*/  LDS.128 R60, [R19+UR8+0x2c0] ;  /* 0x0002c008133c7984 */ /* 0x000ee20008000c00 */
[C---:B-1----:R-:W-:Y:S01]  /*2730*/  FFMA R83, R44.reuse, R36, R83 ;  /* 0x000000242c537223 */ /* 0x042fe20000000053 */
[----:B------:R-:W-:Y:S01]  /*2740*/  FFMA R44, R44, R37, R24 ;  /* 0x000000252c2c7223 */ /* 0x000fe20000000018 */
[C---:B------:R-:W-:Y:S01]  /*2750*/  FFMA R73, R69.reuse, R59, R58 ;  /* 0x0000003b45497223 */ /* 0x040fe2000000003a */
[----:B------:R-:W1:Y:S01]  /*2760*/  LDS.128 R64, [R19+UR8+0x3c0] ;  /* 0x0003c00813407984 */ /* 0x000e620008000c00 */
[-C--:B------:R-:W-:Y:S01]  /*2770*/  FFMA R75, R68, R27.reuse, R78 ;  /* 0x0000001b444b7223 */ /* 0x080fe2000000004e */
[C---:B------:R-:W-:Y:S01]  /*2780*/  FFMA R79, R69.reuse, R27, R80 ;  /* 0x0000001b454f7223 */ /* 0x040fe20000000050 */
[----:B----4-:R-:W-:Y:S01]  /*2790*/  FFMA R24, R36, R32, R25 ;  /* 0x0000002024187223 */ /* 0x010fe20000000019 */
[C---:B------:R-:W-:Y:S01]  /*27a0*/  FFMA R59, R68.reuse, R39, R56 ;  /* 0x00000027443b7223 */ /* 0x040fe20000000038 */
[----:B------:R-:W-:Y:S01]  /*27b0*/  FFMA R27, R68, R31, R26 ;  /* 0x0000001f441b7223 */ /* 0x000fe2000000001a */
[C---:B------:R-:W-:Y:S01]  /*27c0*/  FFMA R39, R69.reuse, R39, R38 ;  /* 0x0000002745277223 */ /* 0x040fe20000000026 */
[----:B------:R-:W-:Y:S01]  /*27d0*/  FFMA R31, R69, R31, R28 ;  /* 0x0000001f451f7223 */ /* 0x000fe2000000001c */
[----:B------:R-:W-:Y:S01]  /*27e0*/  FFMA R32, R32, R37, R29 ;  /* 0x0000002520207223 */ /* 0x000fe2000000001d */
[----:B------:R-:W4:Y:S01]  /*27f0*/  LDS.64 R68, [R14+UR6+0x980] ;  /* 0x000980060e447984 */ /* 0x000f220008000a00 */
[----:B-----5:R-:W-:Y:S01]  /*2800*/  FFMA R25, R70, R33, R24 ;  /* 0x0000002146197223 */ /* 0x020fe20000000018 */
[----:B------:R-:W-:Y:S01]  /*2810*/  FFMA R57, R36, R48, R57 ;  /* 0x0000003024397223 */ /* 0x000fe20000000039 */
[----:B------:R-:W-:Y:S01]  /*2820*/  FFMA R48, R48, R37, R73 ;  /* 0x0000002530307223 */ /* 0x000fe20000000049 */
[----:B------:R-:W-:Y:S01]  /*2830*/  FFMA R33, R33, R71, R32 ;  /* 0x0000004721217223 */ /* 0x000fe20000000020 */
[----:B--2---:R-:W-:Y:S01]  /*2840*/  FFMA R32, R76, R34, R25 ;  /* 0x000000224c207223 */ /* 0x004fe20000000019 */
[-C--:B------:R-:W-:Y:S01]  /*2850*/  FFMA R57, R70, R49.reuse, R57 ;  /* 0x0000003146397223 */ /* 0x080fe20000000039 */
[----:B------:R-:W-:Y:S01]  /*2860*/  FFMA R48, R71, R49, R48 ;  /* 0x0000003147307223 */ /* 0x000fe20000000030 */
[----:B---3--:R-:W-:Y:S01]  /*2870*/  FFMA R24, R36, R20, R59 ;  /* 0x0000001424187223 */ /* 0x008fe2000000003b */
[----:B------:R-:W-:Y:S01]  /*2880*/  FFMA R20, R20, R37, R39 ;  /* 0x0000002514147223 */ /* 0x000fe20000000027 */
[C---:B------:R-:W-:Y:S01]  /*2890*/  FFMA R83, R70.reuse, R45, R83 ;  /* 0x0000002d46537223 */ /* 0x040fe20000000053 */
[----:B------:R-:W-:Y:S01]  /*28a0*/  FFMA R45, R45, R71, R44 ;  /* 0x000000472d2d7223 */ /* 0x000fe2000000002c */
[-C--:B------:R-:W-:Y:S01]  /*28b0*/  FFMA R25, R70, R21.reuse, R24 ;  /* 0x0000001546197223 */ /* 0x080fe20000000018 */
[----:B------:R-:W-:Y:S01]  /*28c0*/  FFMA R20, R71, R21, R20 ;  /* 0x0000001547147223 */ /* 0x000fe20000000014 */
[----:B------:R-:W-:Y:S01]  /*28d0*/  FFMA R75, R36, R40, R75 ;  /* 0x00000028244b7223 */ /* 0x000fe2000000004b */
[-C--:B------:R-:W-:Y:S01]  /*28e0*/  FFMA R44, R76, R50.reuse, R57 ;  /* 0x000000324c2c7223 */ /* 0x080fe20000000039 */
[C---:B------:R-:W-:Y:S01]  /*28f0*/  FFMA R72, R77.reuse, R50, R48 ;  /* 0x000000324d487223 */ /* 0x040fe20000000030 */
[-C--:B------:R-:W-:Y:S01]  /*2900*/  FFMA R40, R40, R37.reuse, R79 ;  /* 0x0000002528287223 */ /* 0x080fe2000000004f */
[-C--:B------:R-:W-:Y:S01]  /*2910*/  FFMA R50, R76, R22.reuse, R25 ;  /* 0x000000164c327223 */ /* 0x080fe20000000019 */
[----:B------:R-:W-:Y:S01]  /*2920*/  FFMA R20, R77, R22, R20 ;  /* 0x000000164d147223 */ /* 0x000fe20000000014 */
[----:B------:R-:W-:Y:S01]  /*2930*/  FFMA R22, R36, R52, R27 ;  /* 0x0000003424167223 */ /* 0x000fe2000000001b */
[----:B------:R-:W-:Y:S01]  /*2940*/  FFMA R52, R52, R37, R31 ;  /* 0x0000002534347223 */ /* 0x000fe2000000001f */
[CC--:B------:R-:W-:Y:S01]  /*2950*/  FFMA R40, R71.reuse, R41.reuse, R40 ;  /* 0x0000002947287223 */ /* 0x0c0fe20000000028 */
[----:B------:R-:W-:Y:S01]  /*2960*/  LDS.64 R48, [R14+UR6+0xa00] ;  /* 0x000a00060e307984 */ /* 0x000fe20008000a00 */
[C---:B------:R-:W-:Y:S01]  /*2970*/  FFMA R75, R70.reuse, R41, R75 ;  /* 0x00000029464b7223 */ /* 0x040fe2000000004b */
[-C--:B------:R-:W-:Y:S01]  /*2980*/  FFMA R21, R70, R53.reuse, R22 ;  /* 0x0000003546157223 */ /* 0x080fe20000000016 */
[----:B------:R-:W-:Y:S01]  /*2990*/  FFMA R52, R71, R53, R52 ;  /* 0x0000003547347223 */ /* 0x000fe20000000034 */
[----:B------:R-:W2:Y:S01]  /*29a0*/  LDS.128 R28, [R19+UR8+0x50] ;  /* 0x00005008131c7984 */ /* 0x000ea20008000c00 */
[CC--:B------:R-:W-:Y:S01]  /*29b0*/  FFMA R78, R77.reuse, R42.reuse, R40 ;  /* 0x0000002a4d4e7223 */ /* 0x0c0fe20000000028 */
[C---:B------:R-:W-:Y:S01]  /*29c0*/  FFMA R74, R76.reuse, R42, R75 ;  /* 0x0000002a4c4a7223 */ /* 0x040fe2000000004b */
[-C--:B------:R-:W-:Y:S01]  /*29d0*/  FFMA R42, R76, R54.reuse, R21 ;  /* 0x000000364c2a7223 */ /* 0x080fe20000000015 */
[----:B------:R-:W3:Y:S01]  /*29e0*/  LDS.128 R24, [R19+UR8+0x150] ;  /* 0x0001500813187984 */ /* 0x000ee20008000c00 */
[----:B------:R-:W-:Y:S01]  /*29f0*/  FFMA R54, R77, R54, R52 ;  /* 0x000000364d367223 */ /* 0x000fe20000000034 */
[C---:B------:R-:W-:Y:S01]  /*2a00*/  FFMA R81, R36.reuse, R60, R81 ;  /* 0x0000003c24517223 */ /* 0x040fe20000000051 */
[----:B-1----:R-:W-:Y:S01]  /*2a10*/  FFMA R85, R36, R64, R85 ;  /* 0x0000004024557223 */ /* 0x002fe20000000055 */
[----:B------:R-:W1:Y:S01]  /*2a20*/  LDS.64 R40, [R14+UR6+0xa80] ;  /* 0x000a80060e287984 */ /* 0x000e620008000a00 */
[----:B------:R-:W-:Y:S01]  /*2a30*/  FFMA R83, R76, R46, R83 ;  /* 0x0000002e4c537223 */ /* 0x000fe20000000053 */
[-C--:B------:R-:W-:Y:S01]  /*2a40*/  FFMA R60, R60, R37.reuse, R87 ;  /* 0x000000253c3c7223 */ /* 0x080fe20000000057 */
[----:B------:R-:W-:Y:S01]  /*2a50*/  FFMA R64, R64, R37, R89 ;  /* 0x0000002540407223 */ /* 0x000fe20000000059 */
[----:B------:R-:W5:Y:S01]  /*2a60*/  LDS.64 R52, [R14+UR6+0xb00] ;  /* 0x000b00060e347984 */ /* 0x000f620008000a00 */
[----:B------:R-:W-:Y:S01]  /*2a70*/  FFMA R46, R46, R77, R45 ;  /* 0x0000004d2e2e7223 */ /* 0x000fe2000000002d */
[C---:B------:R-:W-:Y:S01]  /*2a80*/  FFMA R60, R71.reuse, R61, R60 ;  /* 0x0000003d473c7223 */ /* 0x040fe2000000003c */
[----:B------:R-:W-:Y:S01]  /*2a90*/  FFMA R64, R71, R65, R64 ;  /* 0x0000004147407223 */ /* 0x000fe20000000040 */
[----:B------:R-:W5:Y:S01]  /*2aa0*/  LDS.128 R36, [R19+UR8+0xd0] ;  /* 0x0000d00813247984 */ /* 0x000f620008000c00 */
[C---:B----4-:R-:W-:Y:S01]  /*2ab0*/  FFMA R83, R68.reuse, R47, R83 ;  /* 0x0000002f44537223 */ /* 0x050fe20000000053 */
[----:B------:R-:W-:Y:S01]  /*2ac0*/  FFMA R22, R47, R69, R46 ;  /* 0x000000452f167223 */ /* 0x000fe2000000002e */
[----:B------:R-:W-:Y:S01]  /*2ad0*/  FFMA R71, R68, R51, R44 ;  /* 0x0000003344477223 */ /* 0x000fe2000000002c */
[----:B------:R-:W4:Y:S01]  /*2ae0*/  LDS.128 R56, [R19+UR8+0x1d0] ;  /* 0x0001d00813387984 */ /* 0x000f220008000c00 */
[----:B------:R-:W-:Y:S01]  /*2af0*/  FFMA R34, R34, R77, R33 ;  /* 0x0000004d22227223 */ /* 0x000fe20000000021 */
[C---:B------:R-:W-:Y:S01]  /*2b00*/  FFMA R81, R70.reuse, R61, R81 ;  /* 0x0000003d46517223 */ /* 0x040fe20000000051 */
[----:B------:R-:W-:Y:S01]  /*2b10*/  FFMA R85, R70, R65, R85 ;  /* 0x0000004146557223 */ /* 0x000fe20000000055 */
[----:B------:R-:W4:Y:S01]  /*2b20*/  LDS.128 R44, [R19+UR8+0x350] ;  /* 0x00035008132c7984 */ /* 0x000f220008000c00 */
[----:B------:R-:W-:Y:S01]  /*2b30*/  FFMA R61, R68, R35, R32 ;  /* 0x00000023443d7223 */ /* 0x000fe20000000020 */
[----:B------:R-:W-:Y:S01]  /*2b40*/  FFMA R65, R35, R69, R34 ;  /* 0x0000004523417223 */ /* 0x000fe20000000022 */
[-C--:B------:R-:W-:Y:S01]  /*2b50*/  FFMA R60, R77, R62.reuse, R60 ;  /* 0x0000003e4d3c7223 */ /* 0x080fe2000000003c */
[----:B------:R-:W4:Y:S01]  /*2b60*/  LDS.128 R32, [R19+UR8+0x250] ;  /* 0x0002500813207984 */ /* 0x000f220008000c00 */
[----:B------:R-:W-:Y:S01]  /*2b70*/  FFMA R70, R76, R62, R81 ;  /* 0x0000003e4c467223 */ /* 0x000fe20000000051 */
[----:B------:R-:W-:Y:S01]  /*2b80*/  FFMA R79, R68, R55, R42 ;  /* 0x00000037444f7223 */ /* 0x000fe2000000002a */
[-C--:B------:R-:W-:Y:S01]  /*2b90*/  FFMA R76, R76, R66.reuse, R85 ;  /* 0x000000424c4c7223 */ /* 0x080fe20000000055 */
[C---:B------:R-:W-:Y:S01]  /*2ba0*/  FFMA R73, R69.reuse, R51, R72 ;  /* 0x0000003345497223 */ /* 0x040fe20000000048 */
[CC--:B------:R-:W-:Y:S01]  /*2bb0*/  FFMA R51, R68.reuse, R23.reuse, R50 ;  /* 0x0000001744337223 */ /* 0x0c0fe20000000032 */
[C---:B------:R-:W-:Y:S01]  /*2bc0*/  FFMA R75, R69.reuse, R23, R20 ;  /* 0x00000017454b7223 */ /* 0x040fe20000000014 */
[CC--:B------:R-:W-:Y:S01]  /*2bd0*/  FFMA R85, R68.reuse, R63.reuse, R70 ;  /* 0x0000003f44557223 */ /* 0x0c0fe20000000046 */
[----:B------:R-:W-:Y:S01]  /*2be0*/  FFMA R89, R69, R63, R60 ;  /* 0x0000003f45597223 */ /* 0x000fe2000000003c */
[----:B------:R-:W-:Y:S01]  /*2bf0*/  FFMA R64, R77, R66, R64 ;  /* 0x000000424d407223 */ /* 0x000fe20000000040 */
[-C--:B------:R-:W-:Y:S01]  /*2c00*/  FFMA R77, R68, R43.reuse, R74 ;  /* 0x0000002b444d7223 */ /* 0x080fe2000000004a */
[C---:B------:R-:W-:Y:S01]  /*2c10*/  FFMA R81, R69.reuse, R43, R78 ;  /* 0x0000002b45517223 */ /* 0x040fe2000000004e */
[C---:B--2---:R-:W-:Y:S01]  /*2c20*/  FFMA R83, R28.reuse, R48, R83 ;  /* 0x000000301c537223 */ /* 0x044fe20000000053 */
[----:B------:R-:W-:Y:S01]  /*2c30*/  FFMA R42, R28, R49, R22 ;  /* 0x000000311c2a7223 */ /* 0x000fe20000000016 */
[----:B------:R-:W-:Y:S01]  /*2c40*/  FFMA R55, R69, R55, R54 ;  /* 0x0000003745377223 */ /* 0x000fe20000000036 */
[----:B------:R-:W2:Y:S01]  /*2c50*/  LDS.128 R20, [R19+UR8+0x2d0] ;  /* 0x0002d00813147984 */ /* 0x000ea20008000c00 */
[----:B---3--:R-:W-:Y:S01]  /*2c60*/  FFMA R28, R48, R24, R61 ;  /* 0x00000018301c7223 */ /* 0x008fe2000000003d */
[----:B------:R-:W-:Y:S01]  /*2c70*/  FFMA R24, R24, R49, R65 ;  /* 0x0000003118187223 */ /* 0x000fe20000000041 */
[----:B------:R-:W-:Y:S01]  /*2c80*/  FFMA R87, R68, R67, R76 ;  /* 0x0000004344577223 */ /* 0x000fe2000000004c */
[----:B------:R-:W3:Y:S01]  /*2c90*/  LDS.128 R60, [R19+UR8+0x3d0] ;  /* 0x0003d008133c7984 */ /* 0x000ee20008000c00 */
[C---:B-1----:R-:W-:Y:S01]  /*2ca0*/  FFMA R83, R40.reuse, R29, R83 ;  /* 0x0000001d28537223 */ /* 0x042fe20000000053 */
[----:B------:R-:W-:Y:S01]  /*2cb0*/  FFMA R43, R29, R41, R42 ;  /* 0x000000291d2b7223 */ /* 0x000fe2000000002a */
[----:B------:R-:W-:Y:S01]  /*2cc0*/  FFMA R29, R40, R25, R28 ;  /* 0x00000019281d7223 */ /* 0x000fe2000000001c */
[----:B------:R-:W-:Y:S01]  /*2cd0*/  FFMA R25, R25, R41, R24 ;  /* 0x0000002919197223 */ /* 0x000fe20000000018 */
[----:B-----5:R-:W-:Y:S01]  /*2ce0*/  FFMA R83, R52, R30, R83 ;  /* 0x0000001e34537223 */ /* 0x020fe20000000053 */
[----:B------:R-:W-:Y:S01]  /*2cf0*/  FFMA R30, R30, R53, R43 ;  /* 0x000000351e1e7223 */ /* 0x000fe2000000002b */
[----:B------:R-:W-:Y:S01]  /*2d00*/  FFMA R54, R52, R26, R29 ;  /* 0x0000001a34367223 */ /* 0x000fe2000000001d */
[----:B------:R-:W1:Y:S01]  /*2d10*/  LDS.64 R42, [R14+UR6+0xb80] ;  /* 0x000b80060e2a7984 */ /* 0x000e620008000a00 */
[----:B------:R-:W-:Y:S01]  /*2d20*/  FFMA R71, R48, R36, R71 ;  /* 0x0000002430477223 */ /* 0x000fe20000000047 */
[----:B------:R-:W-:Y:S01]  /*2d30*/  FFMA R36, R36, R49, R73 ;  /* 0x0000003124247223 */ /* 0x000fe20000000049 */
[----:B------:R-:W-:Y:S01]  /*2d40*/  FFMA R26, R26, R53, R25 ;  /* 0x000000351a1a7223 */ /* 0x000fe20000000019 */
[----:B------:R-:W-:Y:S01]  /*2d50*/  FFMA R91, R69, R67, R64 ;  /* 0x00000043455b7223 */ /* 0x000fe20000000040 */
[----:B----4-:R-:W-:Y:S01]  /*2d60*/  FFMA R24, R48, R56, R51 ;  /* 0x0000003830187223 */ /* 0x010fe20000000033 */
[CC--:B------:R-:W-:Y:S01]  /*2d70*/  FFMA R71, R40.reuse, R37.reuse, R71 ;  /* 0x0000002528477223 */ /* 0x0c0fe20000000047 */
[----:B------:R-:W-:Y:S01]  /*2d80*/  FFMA R36, R41, R37, R36 ;  /* 0x0000002529247223 */ /* 0x000fe20000000024 */
[----:B------:R-:W-:Y:S01]  /*2d90*/  LDS.128 R64, [R19+UR8+0x60] ;  /* 0x0000600813407984 */ /* 0x000fe20008000c00 */
[----:B------:R-:W-:Y:S01]  /*2da0*/  FFMA R25, R40, R57, R24 ;  /* 0x0000003928197223 */ /* 0x000fe20000000018 */
[----:B------:R-:W-:Y:S01]  /*2db0*/  FFMA R28, R48, R44, R79 ;  /* 0x0000002c301c7223 */ /* 0x000fe2000000004f */
[----:B------:R-:W-:Y:S01]  /*2dc0*/  FFMA R44, R44, R49, R55 ;  /* 0x000000312c2c7223 */ /* 0x000fe20000000037 */
[CC--:B------:R-:W-:Y:S01]  /*2dd0*/  FFMA R24, R52.reuse, R38.reuse, R71 ;  /* 0x0000002634187223 */ /* 0x0c0fe20000000047 */
[----:B------:R-:W-:Y:S01]  /*2de0*/  FFMA R72, R53, R38, R36 ;  /* 0x0000002635487223 */ /* 0x000fe20000000024 */
[----:B------:R-:W-:Y:S01]  /*2df0*/  FFMA R38, R52, R58, R25 ;  /* 0x0000003a34267223 */ /* 0x000fe20000000019 */
[-C--:B------:R-:W-:Y:S01]  /*2e00*/  FFMA R25, R40, R45.reuse, R28 ;  /* 0x0000002d28197223 */ /* 0x080fe2000000001c */
[----:B------:R-:W-:Y:S01]  /*2e10*/  FFMA R77, R48, R32, R77 ;  /* 0x00000020304d7223 */ /* 0x000fe2000000004d */
[C---:B------:R-:W-:Y:S01]  /*2e20*/  FFMA R28, R41.reuse, R45, R44 ;  /* 0x0000002d291c7223 */ /* 0x040fe2000000002c */
[-C--:B------:R-:W-:Y:S01]  /*2e30*/  FFMA R32, R32, R49.reuse, R81 ;  /* 0x0000003120207223 */ /* 0x080fe20000000051 */
[----:B------:R-:W4:Y:S01]  /*2e40*/  LDS.64 R44, [R14+UR6+0xc00] ;  /* 0x000c00060e2c7984 */ /* 0x000f220008000a00 */
[----:B------:R-:W-:Y:S01]  /*2e50*/  FFMA R56, R56, R49, R75 ;  /* 0x0000003138387223 */ /* 0x000fe2000000004b */
[-C--:B------:R-:W-:Y:S01]  /*2e60*/  FFMA R77, R40, R33.reuse, R77 ;  /* 0x00000021284d7223 */ /* 0x080fe2000000004d */
[C---:B------:R-:W-:Y:S01]  /*2e70*/  FFMA R32, R41.reuse, R33, R32 ;  /* 0x0000002129207223 */ /* 0x040fe20000000020 */
[----:B------:R-:W5:Y:S01]  /*2e80*/  LDS.128 R68, [R19+UR8+0x160] ;  /* 0x0001600813447984 */ /* 0x000f620008000c00 */
[----:B------:R-:W-:-:S02]  /*2e90*/  FFMA R56, R41, R57, R56 ;  /* 0x0000003929387223 */ /* 0x000fc40000000038 */
[C---:B------:R-:W-:Y:S01]  /*2ea0*/  FFMA R74, R53.reuse, R34, R32 ;  /* 0x00000022354a7223 */ /* 0x040fe20000000020 */
[----:B------:R-:W5:Y:S01]  /*2eb0*/  LDS.64 R36, [R14+UR6+0xc80] ;  /* 0x000c80060e247984 */ /* 0x000f620008000a00 */
[----:B--2---:R-:W-:Y:S01]  /*2ec0*/  FFMA R85, R48, R20, R85 ;  /* 0x0000001430557223 */ /* 0x004fe20000000055 */
[C---:B------:R-:W-:Y:S01]  /*2ed0*/  FFMA R56, R53.reuse, R58, R56 ;  /* 0x0000003a35387223 */ /* 0x040fe20000000038 */
[-C--:B------:R-:W-:Y:S01]  /*2ee0*/  FFMA R20, R20, R49.reuse, R89 ;  /* 0x0000003114147223 */ /* 0x080fe20000000059 */
[----:B------:R-:W-:Y:S01]  /*2ef0*/  FFMA R58, R52, R34, R77 ;  /* 0x00000022343a7223 */ /* 0x000fe2000000004d */
[----:B---3--:R-:W-:Y:S01]  /*2f00*/  FFMA R87, R48, R60, R87 ;  /* 0x0000003c30577223 */ /* 0x008fe20000000057 */
[----:B------:R-:W-:Y:S01]  /*2f10*/  FFMA R60, R60, R49, R91 ;  /* 0x000000313c3c7223 */ /* 0x000fe2000000005b */
[----:B------:R-:W2:Y:S01]  /*2f20*/  LDS.64 R32, [R14+UR6+0xd00] ;  /* 0x000d00060e207984 */ /* 0x000ea20008000a00 */
[-C--:B------:R-:W-:Y:S01]  /*2f30*/  FFMA R34, R52, R46.reuse, R25 ;  /* 0x0000002e34227223 */ /* 0x080fe20000000019 */
[----:B------:R-:W-:Y:S01]  /*2f40*/  FFMA R46, R53, R46, R28 ;  /* 0x0000002e352e7223 */ /* 0x000fe2000000001c */
[CC--:B------:R-:W-:Y:S01]  /*2f50*/  FFMA R85, R40.reuse, R21.reuse, R85 ;  /* 0x0000001528557223 */ /* 0x0c0fe20000000055 */
[----:B------:R-:W3:Y:S01]  /*2f60*/  LDS.128 R48, [R19+UR8+0xe0] ;  /* 0x0000e00813307984 */ /* 0x000ee20008000c00 */
[C---:B------:R-:W-:Y:S01]  /*2f70*/  FFMA R28, R41.reuse, R21, R20 ;  /* 0x00000015291c7223 */ /* 0x040fe20000000014 */
[-C--:B------:R-:W-:Y:S01]  /*2f80*/  FFMA R87, R40, R61.reuse, R87 ;  /* 0x0000003d28577223 */ /* 0x080fe20000000057 */
[----:B------:R-:W-:Y:S01]  /*2f90*/  FFMA R60, R41, R61, R60 ;  /* 0x0000003d293c7223 */ /* 0x000fe2000000003c */
[----:B------:R-:W3:Y:S01]  /*2fa0*/  LDS.64 R20, [R14+UR6+0xd80] ;  /* 0x000d80060e147984 */ /* 0x000ee20008000a00 */
[-C--:B------:R-:W-:Y:S01]  /*2fb0*/  FFMA R40, R52, R22.reuse, R85 ;  /* 0x0000001634287223 */ /* 0x080fe20000000055 */
[----:B------:R-:W-:Y:S01]  /*2fc0*/  FFMA R76, R53, R22, R28 ;  /* 0x00000016354c7223 */ /* 0x000fe2000000001c */
[C---:B-1----:R-:W-:Y:S01]  /*2fd0*/  FFMA R83, R42.reuse, R31, R83 ;  /* 0x0000001f2a537223 */ /* 0x042fe20000000053 */
[----:B------:R-:W-:Y:S01]  /*2fe0*/  FFMA R22, R31, R43, R30 ;  /* 0x0000002b1f167223 */ /* 0x000fe2000000001e */
[-C--:B------:R-:W-:Y:S01]  /*2ff0*/  FFMA R60, R53, R62.reuse, R60 ;  /* 0x0000003e353c7223 */ /* 0x080fe2000000003c */
[----:B------:R-:W1:Y:S01]  /*3000*/  LDS.128 R28, [R19+UR8+0x1e0] ;  /* 0x0001e008131c7984 */ /* 0x000e620008000c00 */
[C---:B------:R-:W-:Y:S01]  /*3010*/  FFMA R41, R42.reuse, R27, R54 ;  /* 0x0000001b2a297223 */ /* 0x040fe20000000036 */
[----:B------:R-:W-:Y:S01]  /*3020*/  FFMA R53, R27, R43, R26 ;  /* 0x0000002b1b357223 */ /* 0x000fe2000000001a */
[----:B------:R-:W-:Y:S01]  /*3030*/  FFMA R57, R42, R39, R24 ;  /* 0x000000272a397223 */ /* 0x000fe20000000018 */
[----:B------:R-:W-:Y:S01]  /*3040*/  FFMA R52, R52, R62, R87 ;  /* 0x0000003e34347223 */ /* 0x000fe20000000057 */
[----:B------:R-:W1:Y:S01]  /*3050*/  LDS.128 R24, [R19+UR8+0x260] ;  /* 0x0002600813187984 */ /* 0x000e620008000c00 */
[CC--:B------:R-:W-:Y:S01]  /*3060*/  FFMA R77, R42.reuse, R47.reuse, R34 ;  /* 0x0000002f2a4d7223 */ /* 0x0c0fe20000000022 */
[C---:B------:R-:W-:Y:S01]  /*3070*/  FFMA R79, R43.reuse, R47, R46 ;  /* 0x0000002f2b4f7223 */ /* 0x040fe2000000002e */
[C---:B------:R-:W-:Y:S01]  /*3080*/  FFMA R61, R43.reuse, R39, R72 ;  /* 0x000000272b3d7223 */ /* 0x040fe20000000048 */
[C---:B------:R-:W-:Y:S01]  /*3090*/  FFMA R75, R42.reuse, R35, R58 ;  /* 0x000000232a4b7223 */ /* 0x040fe2000000003a */
[----:B------:R-:W-:Y:S01]  /*30a0*/  FFMA R81, R42, R23, R40 ;  /* 0x000000172a517223 */ /* 0x000fe20000000028 */
[C---:B----4-:R-:W-:Y:S01]  /*30b0*/  FFMA R83, R64.reuse, R44, R83 ;  /* 0x0000002c40537223 */ /* 0x050fe20000000053 */
[----:B------:R-:W-:Y:S01]  /*30c0*/  FFMA R64, R64, R45, R22 ;  /* 0x0000002d40407223 */ /* 0x000fe20000000016 */
[-C--:B------:R-:W-:Y:S01]  /*30d0*/  FFMA R39, R42, R59.reuse, R38 ;  /* 0x0000003b2a277223 */ /* 0x080fe20000000026 */
[C---:B------:R-:W-:Y:S01]  /*30e0*/  FFMA R73, R43.reuse, R59, R56 ;  /* 0x0000003b2b497223 */ /* 0x040fe20000000038 */
[----:B-----5:R-:W-:Y:S01]  /*30f0*/  FFMA R22, R44, R68, R41 ;  /* 0x000000442c167223 */ /* 0x020fe20000000029 */
[C---:B------:R-:W-:Y:S01]  /*3100*/  FFMA R35, R43.reuse, R35, R74 ;  /* 0x000000232b237223 */ /* 0x040fe2000000004a */
[----:B------:R-:W-:Y:S01]  /*3110*/  FFMA R85, R42, R63, R52 ;  /* 0x0000003f2a557223 */ /* 0x000fe20000000034 */
[C---:B------:R-:W-:Y:S01]  /*3120*/  FFMA R23, R43.reuse, R23, R76 ;  /* 0x000000172b177223 */ /* 0x040fe2000000004c */
[C---:B------:R-:W-:Y:S01]  /*3130*/  FFMA R47, R36.reuse, R69, R22 ;  /* 0x00000045242f7223 */ /* 0x040fe20000000016 */
[----:B------:R-:W-:Y:S01]  /*3140*/  FFMA R87, R43, R63, R60 ;  /* 0x0000003f2b577223 */ /* 0x000fe2000000003c */
[----:B------:R-:W-:Y:S01]  /*3150*/  FFMA R83, R36, R65, R83 ;  /* 0x0000004124537223 */ /* 0x000fe20000000053 */
[----:B------:R-:W-:Y:S01]  /*3160*/  FFMA R65, R65, R37, R64 ;  /* 0x0000002541417223 */ /* 0x000fe20000000040 */
[----:B------:R-:W4:Y:S01]  /*3170*/  LDS.128 R40, [R19+UR8+0x360] ;  /* 0x0003600813287984 */ /* 0x000f220008000c00 */
[----:B------:R-:W-:Y:S01]  /*3180*/  FFMA R68, R68, R45, R53 ;  /* 0x0000002d44447223 */ /* 0x000fe20000000035 */
[C---:B--2---:R-:W-:Y:S01]  /*3190*/  FFMA R59, R32.reuse, R70, R47 ;  /* 0x00000046203b7223 */ /* 0x044fe2000000002f */
[----:B------:R-:W-:Y:S01]  /*31a0*/  FFMA R83, R32, R66, R83 ;  /* 0x0000004220537223 */ /* 0x000fe20000000053 */
[----:B------:R-:W-:Y:S01]  /*31b0*/  FFMA R66, R66, R33, R65 ;  /* 0x0000002142427223 */ /* 0x000fe20000000041 */
[----:B------:R-:W2:Y:S01]  /*31c0*/  LDS.128 R52, [R19+UR8+0x2e0] ;  /* 0x0002e00813347984 */ /* 0x000ea20008000c00 */
[----:B---3--:R-:W-:Y:S01]  /*31d0*/  FFMA R57, R44, R48, R57 ;  /* 0x000000302c397223 */ /* 0x008fe20000000039 */
[----:B------:R-:W-:Y:S01]  /*31e0*/  FFMA R48, R48, R45, R61 ;  /* 0x0000002d30307223 */ /* 0x000fe2000000003d */
[----:B------:R-:W-:Y:S01]  /*31f0*/  FFMA R69, R69, R37, R68 ;  /* 0x0000002545457223 */ /* 0x000fe20000000044 */
[----:B------:R-:W-:Y:S01]  /*3200*/  LDS.128 R60, [R19+UR8+0x170] ;  /* 0x00017008133c7984 */ /* 0x000fe20008000c00 */
[-C--:B------:R-:W-:Y:S01]  /*3210*/  FFMA R47, R36, R49.reuse, R57 ;  /* 0x00000031242f7223 */ /* 0x080fe20000000039 */
[----:B------:R-:W-:Y:S01]  /*3220*/  FFMA R48, R37, R49, R48 ;  /* 0x0000003125307223 */ /* 0x000fe20000000030 */
[----:B------:R-:W-:Y:S01]  /*3230*/  FFMA R65, R20, R71, R59 ;  /* 0x0000004714417223 */ /* 0x000fe2000000003b */
[----:B------:R-:W-:Y:S01]  /*3240*/  FFMA R70, R70, R33, R69 ;  /* 0x0000002146467223 */ /* 0x000fe20000000045 */
[----:B------:R-:W3:Y:S01]  /*3250*/  LDS.128 R56, [R19+UR8+0x3e0] ;  /* 0x0003e00813387984 */ /* 0x000ee20008000c00 */
[----:B------:R-:W-:Y:S01]  /*3260*/  FFMA R48, R33, R50, R48 ;  /* 0x0000003221307223 */ /* 0x000fe20000000030 */
[----:B-1----:R-:W-:Y:S01]  /*3270*/  FFMA R39, R44, R28, R39 ;  /* 0x0000001c2c277223 */ /* 0x002fe20000000027 */
[----:B------:R-:W-:Y:S01]  /*3280*/  FFMA R47, R32, R50, R47 ;  /* 0x00000032202f7223 */ /* 0x000fe2000000002f */
[----:B------:R-:W-:Y:S01]  /*3290*/  FFMA R28, R28, R45, R73 ;  /* 0x0000002d1c1c7223 */ /* 0x000fe20000000049 */
[----:B------:R-:W-:Y:S01]  /*32a0*/  FFMA R93, R21, R51, R48 ;  /* 0x00000033155d7223 */ /* 0x000fe20000000030 */
[----:B------:R-:W-:Y:S01]  /*32b0*/  FFMA R39, R36, R29, R39 ;  /* 0x0000001d24277223 */ /* 0x000fe20000000027 */
[----:B------:R-:W-:Y:S01]  /*32c0*/  FFMA R75, R44, R24, R75 ;  /* 0x000000182c4b7223 */ /* 0x000fe2000000004b */
[----:B------:R-:W-:Y:S01]  /*32d0*/  FFMA R89, R20, R51, R47 ;  /* 0x0000003314597223 */ /* 0x000fe2000000002f */
[----:B------:R-:W-:Y:S01]  /*32e0*/  FFMA R24, R24, R45, R35 ;  /* 0x0000002d18187223 */ /* 0x000fe20000000023 */
[----:B------:R-:W-:Y:S01]  /*32f0*/  LDS.128 R48, [R19+UR8+0x70] ;  /* 0x0000700813307984 */ /* 0x000fe20008000c00 */
[C---:B------:R-:W-:Y:S01]  /*3300*/  FFMA R28, R37.reuse, R29, R28 ;  /* 0x0000001d251c7223 */ /* 0x040fe2000000001c */
[----:B------:R-:W-:Y:S01]  /*3310*/  FFMA R29, R32, R30, R39 ;  /* 0x0000001e201d7223 */ /* 0x000fe20000000027 */
[-C--:B------:R-:W-:Y:S01]  /*3320*/  FFMA R75, R36, R25.reuse, R75 ;  /* 0x00000019244b7223 */ /* 0x080fe2000000004b */
[----:B------:R-:W1:Y:S01]  /*3330*/  LDS.64 R34, [R14+UR6+0xe00] ;  /* 0x000e00060e227984 */ /* 0x000e620008000a00 */
[----:B------:R-:W-:Y:S01]  /*3340*/  FFMA R24, R37, R25, R24 ;  /* 0x0000001925187223 */ /* 0x000fe20000000018 */
[----:B------:R-:W-:Y:S01]  /*3350*/  FFMA R83, R20, R67, R83 ;  /* 0x0000004314537223 */ /* 0x000fe20000000053 */
[-C--:B------:R-:W-:Y:S01]  /*3360*/  FFMA R66, R67, R21.reuse, R66 ;  /* 0x0000001543427223 */ /* 0x080fe20000000042 */
[----:B------:R-:W5:Y:S01]  /*3370*/  LDS.64 R38, [R14+UR6+0xe80] ;  /* 0x000e80060e267984 */ /* 0x000f620008000a00 */
[----:B------:R-:W-:Y:S01]  /*3380*/  FFMA R67, R71, R21, R70 ;  /* 0x0000001547437223 */ /* 0x000fe20000000046 */
[CC--:B------:R-:W-:Y:S01]  /*3390*/  FFMA R24, R33.reuse, R26.reuse, R24 ;  /* 0x0000001a21187223 */ /* 0x0c0fe20000000018 */
[----:B------:R-:W-:Y:S01]  /*33a0*/  FFMA R75, R32, R26, R75 ;  /* 0x0000001a204b7223 */ /* 0x000fe2000000004b */
[----:B------:R-:W5:Y:S01]  /*33b0*/  LDS.64 R46, [R14+UR6+0xf00] ;  /* 0x000f00060e2e7984 */ /* 0x000f620008000a00 */
[----:B------:R-:W-:Y:S01]  /*33c0*/  FFMA R28, R33, R30, R28 ;  /* 0x0000001e211c7223 */ /* 0x000fe2000000001c */
[----:B------:R-:W-:Y:S01]  /*33d0*/  FFMA R97, R21, R27, R24 ;  /* 0x0000001b15617223 */ /* 0x000fe20000000018 */
[----:B----4-:R-:W-:Y:S01]  /*33e0*/  FFMA R25, R44, R40, R77 ;  /* 0x000000282c197223 */ /* 0x010fe2000000004d */
[----:B------:R-:W-:Y:S01]  /*33f0*/  LDS.128 R68, [R19+UR8+0x1f0] ;  /* 0x0001f00813447984 */ /* 0x000fe20008000c00 */
[----:B------:R-:W-:Y:S01]  /*3400*/  FFMA R40, R40, R45, R79 ;  /* 0x0000002d28287223 */ /* 0x000fe2000000004f */
[----:B------:R-:W-:Y:S01]  /*3410*/  FFMA R79, R20, R27, R75 ;  /* 0x0000001b144f7223 */ /* 0x000fe2000000004b */
[----:B------:R-:W-:Y:S01]  /*3420*/  FFMA R25, R36, R41, R25 ;  /* 0x0000002924197223 */ /* 0x000fe20000000019 */
[----:B------:R4:W4:Y:S01]  /*3430*/  LDS.64 R76, [R14+UR6+0xf80] ;  /* 0x000f80060e4c7984 */ /* 0x0009220008000a00 */
[----:B--2---:R-:W-:Y:S01]  /*3440*/  FFMA R81, R44, R52, R81 ;  /* 0x000000342c517223 */ /* 0x004fe20000000051 */
[----:B------:R-:W-:Y:S01]  /*3450*/  FFMA R52, R52, R45, R23 ;  /* 0x0000002d34347223 */ /* 0x000fe20000000017 */
[-C--:B------:R-:W-:Y:S01]  /*3460*/  FFMA R25, R32, R42.reuse, R25 ;  /* 0x0000002a20197223 */ /* 0x080fe20000000019 */
[C---:B------:R-:W-:Y:S01]  /*3470*/  FFMA R40, R37.reuse, R41, R40 ;  /* 0x0000002925287223 */ /* 0x040fe20000000028 */
[-C--:B------:R-:W-:Y:S01]  /*3480*/  FFMA R81, R36, R53.reuse, R81 ;  /* 0x0000003524517223 */ /* 0x080fe20000000051 */
[----:B------:R-:W-:Y:S01]  /*3490*/  FFMA R52, R37, R53, R52 ;  /* 0x0000003525347223 */ /* 0x000fe20000000034 */
[----:B------:R-:W-:Y:S01]  /*34a0*/  FFMA R41, R20, R43, R25 ;  /* 0x0000002b14297223 */ /* 0x000fe20000000019 */
[C---:B------:R-:W-:Y:S01]  /*34b0*/  FFMA R40, R33.reuse, R42, R40 ;  /* 0x0000002a21287223 */ /* 0x040fe20000000028 */
[----:B------:R-:W-:Y:S01]  /*34c0*/  FFMA R81, R32, R54, R81 ;  /* 0x0000003620517223 */ /* 0x000fe20000000051 */
[----:B---3--:R-:W-:Y:S01]  /*34d0*/  FFMA R85, R44, R56, R85 ;  /* 0x000000382c557223 */ /* 0x008fe20000000055 */
[----:B------:R-:W-:Y:S01]  /*34e0*/  FFMA R56, R56, R45, R87 ;  /* 0x0000002d38387223 */ /* 0x000fe20000000057 */
[----:B------:R-:W-:Y:S01]  /*34f0*/  FFMA R52, R33, R54, R52 ;  /* 0x0000003621347223 */ /* 0x000fe20000000034 */
[----:B------:R-:W2:Y:S01]  /*3500*/  LDS.128 R24, [R19+UR8+0x370] ;  /* 0x0003700813187984 */ /* 0x000ea20008000c00 */
[-C--:B------:R-:W-:Y:S01]  /*3510*/  FFMA R85, R36, R57.reuse, R85 ;  /* 0x0000003924557223 */ /* 0x080fe20000000055 */
[----:B------:R-:W-:Y:S01]  /*3520*/  FFMA R56, R37, R57, R56 ;  /* 0x0000003925387223 */ /* 0x000fe20000000038 */
[-C--:B------:R-:W-:Y:S01]  /*3530*/  FFMA R91, R20, R31.reuse, R29 ;  /* 0x0000001f145b7223 */ /* 0x080fe2000000001d */
[----:B------:R-:W-:Y:S01]  /*3540*/  FFMA R95, R21, R31, R28 ;  /* 0x0000001f155f7223 */ /* 0x000fe2000000001c */
[-C--:B------:R-:W-:Y:S01]  /*3550*/  FFMA R85, R32, R58.reuse, R85 ;  /* 0x0000003a20557223 */ /* 0x080fe20000000055 */
[----:B------:R-:W-:Y:S01]  /*3560*/  FFMA R56, R33, R58, R56 ;  /* 0x0000003a21387223 */ /* 0x000fe20000000038 */
[C---:B------:R-:W-:Y:S01]  /*3570*/  FFMA R43, R21.reuse, R43, R40 ;  /* 0x0000002b152b7223 */ /* 0x040fe20000000028 */
[CC--:B------:R-:W-:Y:S01]  /*3580*/  FFMA R81, R20.reuse, R55.reuse, R81 ;  /* 0x0000003714517223 */ /* 0x0c0fe20000000051 */
[C---:B------:R-:W-:Y:S01]  /*3590*/  FFMA R45, R21.reuse, R55, R52 ;  /* 0x00000037152d7223 */ /* 0x040fe20000000034 */
[----:B------:R-:W-:Y:S01]  /*35a0*/  FFMA R85, R20, R59, R85 ;  /* 0x0000003b14557223 */ /* 0x000fe20000000055 */
[C---:B-1----:R-:W-:Y:S01]  /*35b0*/  FFMA R83, R48.reuse, R34, R83 ;  /* 0x0000002230537223 */ /* 0x042fe20000000053 */
[----:B------:R-:W-:Y:S01]  /*35c0*/  FFMA R66, R48, R35, R66 ;  /* 0x0000002330427223 */ /* 0x000fe20000000042 */
[----:B------:R-:W-:Y:S01]  /*35d0*/  FFMA R65, R34, R60, R65 ;  /* 0x0000003c22417223 */ /* 0x000fe20000000041 */
[----:B------:R-:W-:Y:S01]  /*35e0*/  FFMA R37, R21, R59, R56 ;  /* 0x0000003b15257223 */ /* 0x000fe20000000038 */
[----:B-----5:R-:W-:Y:S01]  /*35f0*/  FFMA R83, R38, R49, R83 ;  /* 0x0000003126537223 */ /* 0x020fe20000000053 */
[----:B------:R-:W1:Y:S01]  /*3600*/  LDS.128 R72, [R19+UR8+0xf0] ;  /* 0x0000f00813487984 */ /* 0x000e620008000c00 */
[----:B------:R-:W-:Y:S01]  /*3610*/  FFMA R49, R49, R39, R66 ;  /* 0x0000002731317223 */ /* 0x000fe20000000042 */
[----:B------:R-:W-:Y:S01]  /*3620*/  FFMA R60, R60, R35, R67 ;  /* 0x000000233c3c7223 */ /* 0x000fe20000000043 */
[----:B------:R-:W-:Y:S01]  /*3630*/  FFMA R33, R38, R61, R65 ;  /* 0x0000003d26217223 */ /* 0x000fe20000000041 */
[----:B------:R-:W3:Y:S01]  /*3640*/  LDS.128 R28, [R19+UR8+0x270] ;  /* 0x00027008131c7984 */ /* 0x000ee20008000c00 */
[----:B------:R-:W-:Y:S01]  /*3650*/  FFMA R83, R46, R50, R83 ;  /* 0x000000322e537223 */ /* 0x000fe20000000053 */
[----:B------:R-:W-:Y:S01]  /*3660*/  FFMA R32, R50, R47, R49 ;  /* 0x0000002f32207223 */ /* 0x000fe20000000031 */
[----:B----4-:R-:W-:Y:S01]  /*3670*/  FFMA R14, R46, R62, R33 ;  /* 0x0000003e2e0e7223 */ /* 0x010fe20000000021 */
[----:B------:R-:W4:Y:S01]  /*3680*/  LDS.128 R20, [R19+UR8+0x2f0] ;  /* 0x0002f00813147984 */ /* 0x000f220008000c00 */
[----:B------:R-:W-:Y:S01]  /*3690*/  FFMA R61, R61, R39, R60 ;  /* 0x000000273d3d7223 */ /* 0x000fe2000000003c */
[----:B------:R-:W-:-:S02]  /*36a0*/  FFMA R33, R76, R51, R83 ;  /* 0x000000334c217223 */ /* 0x000fc40000000053 */
[----:B------:R5:W4:Y:S01]  /*36b0*/  LDS.128 R64, [R19+UR8+0x3f0] ;  /* 0x0003f00813407984 */ /* 0x000b220008000c00 */
[----:B------:R-:W-:Y:S01]  /*36c0*/  FFMA R32, R51, R77, R32 ;  /* 0x0000004d33207223 */ /* 0x000fe20000000020 */
[----:B------:R-:W-:Y:S01]  /*36d0*/  FFMA R51, R76, R63, R14 ;  /* 0x0000003f4c337223 */ /* 0x000fe2000000000e */
[----:B------:R-:W-:Y:S01]  /*36e0*/  FFMA R14, R34, R68, R91 ;  /* 0x00000044220e7223 */ /* 0x000fe2000000005b */
[----:B------:R-:W-:Y:S01]  /*36f0*/  FFMA R68, R68, R35, R95 ;  /* 0x0000002344447223 */ /* 0x000fe2000000005f */
[----:B------:R-:W-:Y:S02]  /*3700*/  FFMA R62, R62, R47, R61 ;  /* 0x0000002f3e3e7223 */ /* 0x000fe4000000003d */
[-C--:B-----5:R-:W-:Y:S01]  /*3710*/  FFMA R19, R38, R69.reuse, R14 ;  /* 0x0000004526137223 */ /* 0x0a0fe2000000000e */
[----:B------:R-:W-:Y:S01]  /*3720*/  FFMA R68, R39, R69, R68 ;  /* 0x0000004527447223 */ /* 0x000fe20000000044 */
[----:B------:R-:W-:Y:S02]  /*3730*/  FFMA R49, R63, R77, R62 ;  /* 0x0000004d3f317223 */ /* 0x000fe4000000003e */
[-C--:B------:R-:W-:Y:S01]  /*3740*/  FFMA R14, R46, R70.reuse, R19 ;  /* 0x000000462e0e7223 */ /* 0x080fe20000000013 */
[----:B------:R-:W-:-:S03]  /*3750*/  FFMA R68, R47, R70, R68 ;  /* 0x000000462f447223 */ /* 0x000fc60000000044 */
[----:B------:R-:W-:Y:S01]  /*3760*/  FFMA R59, R76, R71, R14 ;  /* 0x000000474c3b7223 */ /* 0x000fe2000000000e */
[----:B--2---:R-:W-:Y:S01]  /*3770*/  FFMA R14, R34, R24, R41 ;  /* 0x00000018220e7223 */ /* 0x004fe20000000029 */
[----:B------:R-:W-:Y:S01]  /*3780*/  FFMA R24, R24, R35, R43 ;  /* 0x0000002318187223 */ /* 0x000fe2000000002b */
[----:B------:R-:W-:Y:S02]  /*3790*/  FFMA R71, R77, R71, R68 ;  /* 0x000000474d477223 */ /* 0x000fe40000000044 */
[-C--:B------:R-:W-:Y:S01]  /*37a0*/  FFMA R19, R38, R25.reuse, R14 ;  /* 0x0000001926137223 */ /* 0x080fe2000000000e */
[----:B------:R-:W-:-:S03]  /*37b0*/  FFMA R24, R39, R25, R24 ;  /* 0x0000001927187223 */ /* 0x000fc60000000018 */
[-C--:B------:R-:W-:Y:S01]  /*37c0*/  FFMA R14, R46, R26.reuse, R19 ;  /* 0x0000001a2e0e7223 */ /* 0x080fe20000000013 */
[----:B------:R-:W-:Y:S01]  /*37d0*/  FFMA R24, R47, R26, R24 ;  /* 0x0000001a2f187223 */ /* 0x000fe20000000018 */
[----:B-1----:R-:W-:Y:S01]  /*37e0*/  FFMA R89, R34, R72, R89 ;  /* 0x0000004822597223 */ /* 0x002fe20000000059 */
[----:B------:R-:W-:Y:S01]  /*37f0*/  FFMA R72, R72, R35, R93 ;  /* 0x0000002348487223 */ /* 0x000fe2000000005d */
[-C--:B------:R-:W-:Y:S01]  /*3800*/  FFMA R55, R76, R27.reuse, R14 ;  /* 0x0000001b4c377223 */ /* 0x080fe2000000000e */
[----:B------:R-:W-:Y:S01]  /*3810*/  FFMA R53, R77, R27, R24 ;  /* 0x0000001b4d357223 */ /* 0x000fe20000000018 */
[----:B---3--:R-:W-:Y:S01]  /*3820*/  FFMA R79, R34, R28, R79 ;  /* 0x0000001c224f7223 */ /* 0x008fe2000000004f */
[----:B------:R-:W-:Y:S01]  /*3830*/  FFMA R28, R28, R35, R97 ;  /* 0x000000231c1c7223 */ /* 0x000fe20000000061 */
[-C--:B------:R-:W-:Y:S01]  /*3840*/  FFMA R89, R38, R73.reuse, R89 ;  /* 0x0000004926597223 */ /* 0x080fe20000000059 */
[C---:B------:R-:W-:Y:S01]  /*3850*/  FFMA R72, R39.reuse, R73, R72 ;  /* 0x0000004927487223 */ /* 0x040fe20000000048 */
[----:B----4-:R-:W-:Y:S01]  /*3860*/  FFMA R81, R34, R20, R81 ;  /* 0x0000001422517223 */ /* 0x010fe20000000051 */
[----:B------:R-:W-:Y:S01]  /*3870*/  FFMA R20, R20, R35, R45 ;  /* 0x0000002314147223 */ /* 0x000fe2000000002d */
[-C--:B------:R-:W-:Y:S01]  /*3880*/  FFMA R79, R38, R29.reuse, R79 ;  /* 0x0000001d264f7223 */ /* 0x080fe2000000004f */
[C---:B------:R-:W-:Y:S01]  /*3890*/  FFMA R28, R39.reuse, R29, R28 ;  /* 0x0000001d271c7223 */ /* 0x040fe2000000001c */
[----:B------:R-:W-:Y:S01]  /*38a0*/  FFMA R34, R34, R64, R85 ;  /* 0x0000004022227223 */ /* 0x000fe20000000055 */
[----:B------:R-:W-:Y:S01]  /*38b0*/  FFMA R64, R64, R35, R37 ;  /* 0x0000002340407223 */ /* 0x000fe20000000025 */
[CC--:B------:R-:W-:Y:S01]  /*38c0*/  FFMA R81, R38.reuse, R21.reuse, R81 ;  /* 0x0000001526517223 */ /* 0x0c0fe20000000051 */
[C---:B------:R-:W-:Y:S01]  /*38d0*/  FFMA R20, R39.reuse, R21, R20 ;  /* 0x0000001527147223 */ /* 0x040fe20000000014 */
[-C--:B------:R-:W-:Y:S01]  /*38e0*/  FFMA R19, R38, R65.reuse, R34 ;  /* 0x0000004126137223 */ /* 0x080fe20000000022 */
[----:B------:R-:W-:Y:S01]  /*38f0*/  FFMA R64, R39, R65, R64 ;  /* 0x0000004127407223 */ /* 0x000fe20000000040 */
[C---:B------:R-:W-:Y:S01]  /*3900*/  FFMA R89, R46.reuse, R74, R89 ;  /* 0x0000004a2e597223 */ /* 0x040fe20000000059 */
[C---:B------:R-:W-:Y:S01]  /*3910*/  FFMA R79, R46.reuse, R30, R79 ;  /* 0x0000001e2e4f7223 */ /* 0x040fe2000000004f */
[C---:B------:R-:W-:Y:S01]  /*3920*/  FFMA R81, R46.reuse, R22, R81 ;  /* 0x000000162e517223 */ /* 0x040fe20000000051 */
        /* <DEDUP_REMOVED lines=8> */
[CC--:B------:R-:W-:Y:S01]  /*39b0*/  FFMA R57, R76.reuse, R31.reuse, R79 ;  /* 0x0000001f4c397223 */ /* 0x0c0fe2000000004f */
[C---:B------:R-:W-:Y:S01]  /*39c0*/  FFMA R69, R77.reuse, R31, R28 ;  /* 0x0000001f4d457223 */ /* 0x040fe2000000001c */
[-C--:B------:R-:W-:Y:S01]  /*39d0*/  FFMA R61, R76, R23.reuse, R81 ;  /* 0x000000174c3d7223 */ /* 0x080fe20000000051 */
[C---:B------:R-:W-:Y:S01]  /*39e0*/  FFMA R63, R77.reuse, R23, R20 ;  /* 0x000000174d3f7223 */ /* 0x040fe20000000014 */
[----:B------:R-:W-:Y:S01]  /*39f0*/  FFMA R67, R77, R67, R64 ;  /* 0x000000434d437223 */ /* 0x000fe20000000040 */
[----:B------:R-:W-:Y:S06]  /*3a00*/  @P0 BRA `(.L_x_0) ;  /* 0xffffffd400280947 */ /* 0x000fec000383ffff */
[----:B------:R-:W-:-:S04]  /*3a10*/  DEPBAR.LE SB0, 0x2 ;  /* 0x000080800000791a */ /* 0x000fc80000000000 */
[----:B------:R-:W-:Y:S01]  /*3a20*/  BAR.SYNC.DEFER_BLOCKING 0x0 ;  /* 0x0000000000007b1d */ /* 0x000fe20000010000 */
[----:B------:R-:W-:Y:S02]  /*3a30*/  SHF.L.U32 R2, R0, 0x3, RZ ;  /* 0x0000000300027819 */ /* 0x000fe400000006ff */
[----:B------:R-:W-:Y:S02]  /*3a40*/  SHF.R.U32.HI R3, RZ, 0x4, R0 ;  /* 0x00000004ff037819 */ /* 0x000fe40000011600 */
[----:B------:R-:W-:Y:S02]  /*3a50*/  LOP3.LUT R2, R2, 0x78, RZ, 0xc0, !PT ;  /* 0x0000007802027812 */ /* 0x000fe400078ec0ff */
[----:B------:R-:W-:Y:S02]  /*3a60*/  LEA R0, R10, R3, 0x1 ;  /* 0x000000030a007211 */ /* 0x000fe400078e08ff */
[----:B------:R-:W-:-:S03]  /*3a70*/  SHF.L.U32 R12, R12, 0x7, RZ ;  /* 0x000000070c0c7819 */ /* 0x000fc600000006ff */
[----:B------:R-:W-:-:S05]  /*3a80*/  IMAD R0, R0, 0x1c00, RZ ;  /* 0x00001c0000007824 */ /* 0x000fca00078e02ff */
[----:B------:R-:W-:Y:S02]  /*3a90*/  IADD3 R3, PT, PT, R18, R0, R11 ;  /* 0x0000000012037210 */ /* 0x000fe40007ffe00b */
[----:B------:R-:W-:-:S04]  /*3aa0*/  LOP3.LUT R0, R12, 0xe00, RZ, 0xc0, !PT ;  /* 0x00000e000c007812 */ /* 0x000fc800078ec0ff */
[----:B------:R-:W-:Y:S01]  /*3ab0*/  IADD3 R0, PT, PT, R0, R3, RZ ;  /* 0x0000000300007210 */ /* 0x000fe20007ffe0ff */
[----:B------:R-:W-:Y:S04]  /*3ac0*/  LDS.64 R40, [R2+UR6+0x1000] ;  /* 0x0010000602287984 */ /* 0x000fe80008000a00 */
[----:B------:R-:W1:Y:S04]  /*3ad0*/  LDS.128 R28, [R15+UR8+0x800] ;  /* 0x000800080f1c7984 */ /* 0x000e680008000c00 */
[----:B------:R-:W2:Y:S04]  /*3ae0*/  LDS.128 R36, [R15+UR8+0x900] ;  /* 0x000900080f247984 */ /* 0x000ea80008000c00 */
[----:B------:R-:W3:Y:S04]  /*3af0*/  LDS.64 R44, [R2+UR6+0x1080] ;  /* 0x00108006022c7984 */ /* 0x000ee80008000a00 */
[----:B------:R-:W4:Y:S04]  /*3b00*/  LDS.64 R42, [R2+UR6+0x1100] ;  /* 0x00110006022a7984 */ /* 0x000f280008000a00 */
[----:B------:R-:W5:Y:S04]  /*3b10*/  LDS.64 R34, [R2+UR6+0x1180] ;  /* 0x0011800602227984 */ /* 0x000f680008000a00 */
[----:B------:R-:W5:Y:S04]  /*3b20*/  LDS.128 R24, [R15+UR8+0x980] ;  /* 0x000980080f187984 */ /* 0x000f680008000c00 */
[----:B------:R-:W5:Y:S04]  /*3b30*/  LDS.128 R20, [R15+UR8+0x880] ;  /* 0x000880080f147984 */ /* 0x000f680008000c00 */
[----:B------:R-:W5:Y:S04]  /*3b40*/  LDS.128 R8, [R15+UR8+0xa00] ;  /* 0x000a00080f087984 */ /* 0x000f680008000c00 */
[----:B------:R-:W5:Y:S04]  /*3b50*/  LDS.128 R4, [R15+UR8+0xb00] ;  /* 0x000b00080f047984 */ /* 0x000f680008000c00 */
[----:B------:R-:W-:Y:S01]  /*3b60*/  LDS.128 R16, [R15+UR8+0xb80] ;  /* 0x000b80080f107984 */ /* 0x000fe20008000c00 */
[C---:B-1----:R-:W-:Y:S01]  /*3b70*/  FFMA R33, R28.reuse, R40, R33 ;  /* 0x000000281c217223 */ /* 0x042fe20000000021 */
[----:B------:R-:W-:-:S02]  /*3b80*/  FFMA R28, R28, R41, R32 ;  /* 0x000000291c1c7223 */ /* 0x000fc40000000020 */
[----:B------:R-:W-:Y:S01]  /*3b90*/  LDS.64 R46, [R2+UR6+0x1300] ;  /* 0x00130006022e7984 */ /* 0x000fe20008000a00 */
[----:B--2---:R-:W-:Y:S01]  /*3ba0*/  FFMA R12, R40, R36, R51 ;  /* 0x00000024280c7223 */ /* 0x004fe20000000033 */
[----:B------:R-:W-:Y:S01]  /*3bb0*/  FFMA R36, R36, R41, R49 ;  /* 0x0000002924247223 */ /* 0x000fe20000000031 */
[C---:B---3--:R-:W-:Y:S01]  /*3bc0*/  FFMA R33, R44.reuse, R29, R33 ;  /* 0x0000001d2c217223 */ /* 0x048fe20000000021 */
[----:B------:R-:W-:Y:S01]  /*3bd0*/  FFMA R29, R29, R45, R28 ;  /* 0x0000002d1d1d7223 */ /* 0x000fe2000000001c */
[----:B------:R-:W-:Y:S01]  /*3be0*/  FFMA R3, R44, R37, R12 ;  /* 0x000000252c037223 */ /* 0x000fe2000000000c */
[----:B------:R-:W-:Y:S01]  /*3bf0*/  FFMA R37, R37, R45, R36 ;  /* 0x0000002d25257223 */ /* 0x000fe20000000024 */
[----:B----4-:R-:W-:Y:S01]  /*3c00*/  FFMA R33, R42, R30, R33 ;  /* 0x0000001e2a217223 */ /* 0x010fe20000000021 */
[-C--:B------:R-:W-:Y:S01]  /*3c10*/  FFMA R30, R30, R43.reuse, R29 ;  /* 0x0000002b1e1e7223 */ /* 0x080fe2000000001d */
[----:B------:R-:W-:Y:S01]  /*3c20*/  FFMA R12, R42, R38, R3 ;  /* 0x000000262a0c7223 */ /* 0x000fe20000000003 */
[----:B------:R-:W-:Y:S01]  /*3c30*/  FFMA R38, R38, R43, R37 ;  /* 0x0000002b26267223 */ /* 0x000fe20000000025 */
[C---:B-----5:R-:W-:Y:S01]  /*3c40*/  FFMA R49, R34.reuse, R31, R33 ;  /* 0x0000001f22317223 */ /* 0x060fe20000000021 */
[----:B------:R-:W-:Y:S01]  /*3c50*/  FFMA R14, R31, R35, R30 ;  /* 0x000000231f0e7223 */ /* 0x000fe2000000001e */
[----:B------:R-:W-:Y:S01]  /*3c60*/  FFMA R51, R34, R39, R12 ;  /* 0x0000002722337223 */ /* 0x000fe2000000000c */
[----:B------:R-:W1:Y:S01]  /*3c70*/  LDS.128 R28, [R15+UR8+0xa80] ;  /* 0x000a80080f1c7984 */ /* 0x000e620008000c00 */
[----:B------:R-:W-:Y:S01]  /*3c80*/  FFMA R12, R40, R24, R59 ;  /* 0x00000018280c7223 */ /* 0x000fe2000000003b */
[----:B------:R-:W-:Y:S01]  /*3c90*/  FFMA R24, R24, R41, R71 ;  /* 0x0000002918187223 */ /* 0x000fe20000000047 */
[----:B------:R-:W-:Y:S01]  /*3ca0*/  FFMA R77, R39, R35, R38 ;  /* 0x00000023274d7223 */ /* 0x000fe20000000026 */
[----:B------:R-:W-:Y:S01]  /*3cb0*/  LDS.64 R32, [R2+UR6+0x1280] ;  /* 0x0012800602207984 */ /* 0x000fe20008000a00 */
[----:B------:R-:W-:Y:S01]  /*3cc0*/  FFMA R73, R40, R20, R73 ;  /* 0x0000001428497223 */ /* 0x000fe20000000049 */
[----:B------:R-:W-:Y:S01]  /*3cd0*/  FFMA R20, R20, R41, R75 ;  /* 0x0000002914147223 */ /* 0x000fe2000000004b */
[CC--:B------:R-:W-:Y:S01]  /*3ce0*/  FFMA R3, R44.reuse, R25.reuse, R12 ;  /* 0x000000192c037223 */ /* 0x0c0fe2000000000c */
[C---:B------:R-:W-:Y:S01]  /*3cf0*/  FFMA R24, R45.reuse, R25, R24 ;  /* 0x000000192d187223 */ /* 0x040fe20000000018 */
[-C--:B------:R-:W-:Y:S01]  /*3d00*/  FFMA R73, R44, R21.reuse, R73 ;  /* 0x000000152c497223 */ /* 0x080fe20000000049 */
[----:B------:R-:W-:Y:S01]  /*3d10*/  FFMA R20, R45, R21, R20 ;  /* 0x000000152d147223 */ /* 0x000fe20000000014 */
[CC--:B------:R-:W-:Y:S01]  /*3d20*/  FFMA R12, R42.reuse, R26.reuse, R3 ;  /* 0x0000001a2a0c7223 */ /* 0x0c0fe20000000003 */
[C---:B------:R-:W-:Y:S01]  /*3d30*/  FFMA R24, R43.reuse, R26, R24 ;  /* 0x0000001a2b187223 */ /* 0x040fe20000000018 */
[-C--:B------:R-:W-:Y:S01]  /*3d40*/  FFMA R73, R42, R22.reuse, R73 ;  /* 0x000000162a497223 */ /* 0x080fe20000000049 */
[----:B------:R-:W-:Y:S01]  /*3d50*/  FFMA R20, R43, R22, R20 ;  /* 0x000000162b147223 */ /* 0x000fe20000000014 */
[CC--:B------:R-:W-:Y:S01]  /*3d60*/  FFMA R3, R34.reuse, R27.reuse, R12 ;  /* 0x0000001b22037223 */ /* 0x0c0fe2000000000c */
[C---:B------:R-:W-:Y:S01]  /*3d70*/  FFMA R71, R35.reuse, R27, R24 ;  /* 0x0000001b23477223 */ /* 0x040fe20000000018 */
[----:B------:R-:W-:Y:S01]  /*3d80*/  LDS.64 R12, [R2+UR6+0x1200] ;  /* 0x00120006020c7984 */ /* 0x000fe20008000a00 */
[-C--:B------:R-:W-:Y:S01]  /*3d90*/  FFMA R73, R34, R23.reuse, R73 ;  /* 0x0000001722497223 */ /* 0x080fe20000000049 */
[----:B------:R-:W-:Y:S01]  /*3da0*/  FFMA R59, R35, R23, R20 ;  /* 0x00000017233b7223 */ /* 0x000fe20000000014 */
[----:B------:R-:W-:Y:S01]  /*3db0*/  FFMA R57, R40, R8, R57 ;  /* 0x0000000828397223 */ /* 0x000fe20000000039 */
[----:B------:R-:W2:Y:S01]  /*3dc0*/  LDS.128 R24, [R15+UR8+0x910] ;  /* 0x000910080f187984 */ /* 0x000ea20008000c00 */
[-C--:B------:R-:W-:Y:S01]  /*3dd0*/  FFMA R36, R8, R41.reuse, R69 ;  /* 0x0000002908247223 */ /* 0x080fe20000000045 */
[----:B------:R-:W-:Y:S01]  /*3de0*/  FFMA R8, R40, R4, R55 ;  /* 0x0000000428087223 */ /* 0x000fe20000000037 */
[----:B------:R-:W-:Y:S01]  /*3df0*/  FFMA R4, R4, R41, R53 ;  /* 0x0000002904047223 */ /* 0x000fe20000000035 */
[----:B------:R-:W3:Y:S01]  /*3e00*/  LDS.128 R20, [R15+UR8+0x810] ;  /* 0x000810080f147984 */ /* 0x000ee20008000c00 */
[CC--:B------:R-:W-:Y:S01]  /*3e10*/  FFMA R57, R44.reuse, R9.reuse, R57 ;  /* 0x000000092c397223 */ /* 0x0c0fe20000000039 */
[C---:B------:R-:W-:Y:S01]  /*3e20*/  FFMA R36, R45.reuse, R9, R36 ;  /* 0x000000092d247223 */ /* 0x040fe20000000024 */
[-C--:B------:R-:W-:Y:S01]  /*3e30*/  FFMA R9, R44, R5.reuse, R8 ;  /* 0x000000052c097223 */ /* 0x080fe20000000008 */
[----:B------:R-:W-:Y:S01]  /*3e40*/  FFMA R8, R45, R5, R4 ;  /* 0x000000052d087223 */ /* 0x000fe20000000004 */
[CC--:B------:R-:W-:Y:S01]  /*3e50*/  FFMA R57, R42.reuse, R10.reuse, R57 ;  /* 0x0000000a2a397223 */ /* 0x0c0fe20000000039 */
[----:B------:R-:W4:Y:S01]  /*3e60*/  LDS.64 R4, [R2+UR6+0x1380] ;  /* 0x0013800602047984 */ /* 0x000f220008000a00 */
[C---:B------:R-:W-:Y:S01]  /*3e70*/  FFMA R10, R43.reuse, R10, R36 ;  /* 0x0000000a2b0a7223 */ /* 0x040fe20000000024 */
[-C--:B------:R-:W-:Y:S01]  /*3e80*/  FFMA R48, R42, R6.reuse, R9 ;  /* 0x000000062a307223 */ /* 0x080fe20000000009 */
[----:B------:R-:W-:Y:S01]  /*3e90*/  FFMA R6, R43, R6, R8 ;  /* 0x000000062b067223 */ /* 0x000fe20000000008 */
[----:B------:R-:W5:Y:S01]  /*3ea0*/  LDS.128 R36, [R15+UR8+0x890] ;  /* 0x000890080f247984 */ /* 0x000f620008000c00 */
[CC--:B------:R-:W-:Y:S01]  /*3eb0*/  FFMA R57, R34.reuse, R11.reuse, R57 ;  /* 0x0000000b22397223 */ /* 0x0c0fe20000000039 */
[C---:B------:R-:W-:Y:S01]  /*3ec0*/  FFMA R55, R35.reuse, R11, R10 ;  /* 0x0000000b23377223 */ /* 0x040fe2000000000a */
[----:B------:R-:W-:Y:S01]  /*3ed0*/  FFMA R53, R34, R7, R48 ;  /* 0x0000000722357223 */ /* 0x000fe20000000030 */
[----:B------:R-:W5:Y:S01]  /*3ee0*/  LDS.128 R8, [R15+UR8+0x990] ;  /* 0x000990080f087984 */ /* 0x000f620008000c00 */
[----:B-1----:R-:W-:Y:S01]  /*3ef0*/  FFMA R61, R40, R28, R61 ;  /* 0x0000001c283d7223 */ /* 0x002fe2000000003d */
[-C--:B------:R-:W-:Y:S01]  /*3f00*/  FFMA R28, R28, R41.reuse, R63 ;  /* 0x000000291c1c7223 */ /* 0x080fe2000000003f */
[----:B------:R-:W-:Y:S01]  /*3f10*/  FFMA R40, R40, R16, R65 ;  /* 0x0000001028287223 */ /* 0x000fe20000000041 */
        /* <DEDUP_REMOVED lines=13> */
[----:B------:R-:W1:Y:S01]  /*3ff0*/  LDS.128 R28, [R15+UR8+0xa10] ;  /* 0x000a10080f1c7984 */ /* 0x000e620008000c00 */
[----:B------:R-:W-:-:S03]  /*4000*/  FFMA R63, R34, R19, R42 ;  /* 0x00000013223f7223 */ /* 0x000fc6000000002a */
[----:B------:R-:W1:Y:S01]  /*4010*/  LDS.128 R16, [R15+UR8+0xb10] ;  /* 0x000b10080f107984 */ /* 0x000e620008000c00 */
[----:B--2---:R-:W-:Y:S01]  /*4020*/  FFMA R6, R12, R24, R51 ;  /* 0x000000180c067223 */ /* 0x004fe20000000033 */
[----:B------:R-:W-:Y:S02]  /*4030*/  FFMA R24, R24, R13, R77 ;  /* 0x0000000d18187223 */ /* 0x000fe4000000004d */
[----:B------:R-:W-:Y:S01]  /*4040*/  LDS.64 R34, [R2+UR6+0x1480] ;  /* 0x0014800602227984 */ /* 0x000fe20008000a00 */
[----:B---3--:R-:W-:Y:S01]  /*4050*/  FFMA R49, R20, R12, R49 ;  /* 0x0000000c14317223 */ /* 0x008fe20000000031 */
[----:B------:R-:W-:Y:S01]  /*4060*/  FFMA R7, R32, R25, R6 ;  /* 0x0000001920077223 */ /* 0x000fe20000000006 */
[----:B------:R-:W-:Y:S01]  /*4070*/  FFMA R14, R20, R13, R14 ;  /* 0x0000000d140e7223 */ /* 0x000fe2000000000e */
[----:B------:R-:W-:Y:S01]  /*4080*/  FFMA R25, R25, R33, R24 ;  /* 0x0000002119197223 */ /* 0x000fe20000000018 */
[----:B------:R-:W-:Y:S01]  /*4090*/  FFMA R49, R32, R21, R49 ;  /* 0x0000001520317223 */ /* 0x000fe20000000031 */
[----:B------:R-:W-:Y:S01]  /*40a0*/  FFMA R6, R46, R26, R7 ;  /* 0x0000001a2e067223 */ /* 0x000fe20000000007 */
[----:B------:R-:W-:Y:S01]  /*40b0*/  FFMA R21, R21, R33, R14 ;  /* 0x0000002115157223 */ /* 0x000fe2000000000e */
[----:B------:R-:W-:Y:S01]  /*40c0*/  FFMA R26, R26, R47, R25 ;  /* 0x0000002f1a1a7223 */ /* 0x000fe20000000019 */
[----:B------:R-:W-:Y:S01]  /*40d0*/  FFMA R49, R46, R22, R49 ;  /* 0x000000162e317223 */ /* 0x000fe20000000031 */
[----:B----4-:R-:W-:Y:S01]  /*40e0*/  FFMA R51, R4, R27, R6 ;  /* 0x0000001b04337223 */ /* 0x010fe20000000006 */
[----:B------:R-:W-:Y:S01]  /*40f0*/  FFMA R22, R22, R47, R21 ;  /* 0x0000002f16167223 */ /* 0x000fe20000000015 */
[----:B------:R-:W-:Y:S01]  /*4100*/  FFMA R75, R27, R5, R26 ;  /* 0x000000051b4b7223 */ /* 0x000fe2000000001a */
[----:B------:R-:W-:Y:S01]  /*4110*/  FFMA R49, R4, R23, R49 ;  /* 0x0000001704317223 */ /* 0x000fe20000000031 */
[----:B------:R-:W2:Y:S01]  /*4120*/  LDS.128 R24, [R15+UR8+0xa90] ;  /* 0x000a90080f187984 */ /* 0x000ea20008000c00 */
[----:B------:R-:W-:Y:S01]  /*4130*/  FFMA R14, R23, R5, R22 ;  /* 0x00000005170e7223 */ /* 0x000fe20000000016 */
[----:B-----5:R-:W-:Y:S01]  /*4140*/  FFMA R73, R12, R36, R73 ;  /* 0x000000240c497223 */ /* 0x020fe20000000049 */
[-C--:B------:R-:W-:Y:S01]  /*4150*/  FFMA R36, R36, R13.reuse, R59 ;  /* 0x0000000d24247223 */ /* 0x080fe2000000003b */
[----:B------:R-:W3:Y:S01]  /*4160*/  LDS.128 R20, [R15+UR8+0xb90] ;  /* 0x000b90080f147984 */ /* 0x000ee20008000c00 */
        /* <DEDUP_REMOVED lines=14> */
[----:B------:R-:W-:Y:S01]  /*4250*/  LDS.64 R6, [R2+UR6+0x1400] ;  /* 0x0014000602067984 */ /* 0x000fe20008000a00 */
[----:B-1----:R-:W-:Y:S01]  /*4260*/  FFMA R57, R12, R28, R57 ;  /* 0x0000001c0c397223 */ /* 0x002fe20000000039 */
[-C--:B------:R-:W-:Y:S01]  /*4270*/  FFMA R40, R28, R13.reuse, R55 ;  /* 0x0000000d1c287223 */ /* 0x080fe20000000037 */
[----:B------:R-:W-:Y:S01]  /*4280*/  FFMA R28, R12, R16, R53 ;  /* 0x000000100c1c7223 */ /* 0x000fe20000000035 */
[----:B------:R-:W1:Y:S01]  /*4290*/  LDS.128 R36, [R15+UR8+0x920] ;  /* 0x000920080f247984 */ /* 0x000e620008000c00 */
[----:B------:R-:W-:Y:S01]  /*42a0*/  FFMA R16, R16, R13, R69 ;  /* 0x0000000d10107223 */ /* 0x000fe20000000045 */
[CC--:B------:R-:W-:Y:S01]  /*42b0*/  FFMA R57, R32.reuse, R29.reuse, R57 ;  /* 0x0000001d20397223 */ /* 0x0c0fe20000000039 */
[C---:B------:R-:W-:Y:S01]  /*42c0*/  FFMA R40, R33.reuse, R29, R40 ;  /* 0x0000001d21287223 */ /* 0x040fe20000000028 */
[----:B------:R-:W4:Y:S01]  /*42d0*/  LDS.128 R8, [R15+UR8+0x820] ;  /* 0x000820080f087984 */ /* 0x000f220008000c00 */
[-C--:B------:R-:W-:Y:S01]  /*42e0*/  FFMA R29, R32, R17.reuse, R28 ;  /* 0x00000011201d7223 */ /* 0x080fe2000000001c */
[----:B------:R-:W-:Y:S01]  /*42f0*/  FFMA R28, R33, R17, R16 ;  /* 0x00000011211c7223 */ /* 0x000fe20000000010 */
[CC--:B------:R-:W-:Y:S01]  /*4300*/  FFMA R57, R46.reuse, R30.reuse, R57 ;  /* 0x0000001e2e397223 */ /* 0x0c0fe20000000039 */
[----:B------:R-:W5:Y:S01]  /*4310*/  LDS.64 R44, [R2+UR6+0x1500] ;  /* 0x00150006022c7984 */ /* 0x000f620008000a00 */
[C---:B------:R-:W-:Y:S01]  /*4320*/  FFMA R30, R47.reuse, R30, R40 ;  /* 0x0000001e2f1e7223 */ /* 0x040fe20000000028 */
[-C--:B------:R-:W-:Y:S01]  /*4330*/  FFMA R48, R46, R18.reuse, R29 ;  /* 0x000000122e307223 */ /* 0x080fe2000000001d */
[----:B------:R-:W-:Y:S01]  /*4340*/  FFMA R18, R47, R18, R28 ;  /* 0x000000122f127223 */ /* 0x000fe2000000001c */
[----:B------:R-:W5:Y:S01]  /*4350*/  LDS.64 R16, [R2+UR6+0x1580] ;  /* 0x0015800602107984 */ /* 0x000f620008000a00 */
[CC--:B------:R-:W-:Y:S01]  /*4360*/  FFMA R57, R4.reuse, R31.reuse, R57 ;  /* 0x0000001f04397223 */ /* 0x0c0fe20000000039 */
[C---:B------:R-:W-:Y:S01]  /*4370*/  FFMA R55, R5.reuse, R31, R30 ;  /* 0x0000001f05377223 */ /* 0x040fe2000000001e */
[----:B------:R-:W-:Y:S01]  /*4380*/  FFMA R53, R4, R19, R48 ;  /* 0x0000001304357223 */ /* 0x000fe20000000030 */
[----:B------:R-:W5:Y:S01]  /*4390*/  LDS.128 R28, [R15+UR8+0x9a0] ;  /* 0x0009a0080f1c7984 */ /* 0x000f620008000c00 */
[----:B--2---:R-:W-:Y:S01]  /*43a0*/  FFMA R61, R12, R24, R61 ;  /* 0x000000180c3d7223 */ /* 0x004fe2000000003d */
[----:B------:R-:W-:Y:S01]  /*43b0*/  FFMA R24, R24, R13, R65 ;  /* 0x0000000d18187223 */ /* 0x000fe20000000041 */
[----:B------:R-:W-:Y:S01]  /*43c0*/  FFMA R19, R5, R19, R18 ;  /* 0x0000001305137223 */ /* 0x000fe20000000012 */
[----:B------:R-:W2:Y:S01]  /*43d0*/  LDS.128 R40, [R15+UR8+0x8a0] ;  /* 0x0008a0080f287984 */ /* 0x000ea20008000c00 */
[----:B---3--:R-:W-:Y:S01]  /*43e0*/  FFMA R12, R12, R20, R63 ;  /* 0x000000140c0c7223 */ /* 0x008fe2000000003f */
        /* <DEDUP_REMOVED lines=12> */
[----:B------:R-:W3:Y:S01]  /*44b0*/  LDS.128 R24, [R15+UR8+0xa20] ;  /* 0x000a20080f187984 */ /* 0x000ee20008000c00 */
[----:B------:R-:W-:-:S03]  /*44c0*/  FFMA R63, R5, R23, R20 ;  /* 0x00000017053f7223 */ /* 0x000fc60000000014 */
[----:B------:R-:W3:Y:S01]  /*44d0*/  LDS.128 R20, [R15+UR8+0xb20] ;  /* 0x000b20080f147984 */ /* 0x000ee20008000c00 */
[----:B-1----:R-:W-:Y:S01]  /*44e0*/  FFMA R4, R6, R36, R51 ;  /* 0x0000002406047223 */ /* 0x002fe20000000033 */
[-C--:B------:R-:W-:Y:S02]  /*44f0*/  FFMA R36, R36, R7.reuse, R75 ;  /* 0x0000000724247223 */ /* 0x080fe4000000004b */
[----:B------:R-:W-:Y:S01]  /*4500*/  LDS.64 R12, [R2+UR6+0x1680] ;  /* 0x00168006020c7984 */ /* 0x000fe20008000a00 */
[C---:B----4-:R-:W-:Y:S01]  /*4510*/  FFMA R49, R8.reuse, R6, R49 ;  /* 0x0000000608317223 */ /* 0x050fe20000000031 */
[----:B------:R-:W-:Y:S01]  /*4520*/  FFMA R14, R8, R7, R14 ;  /* 0x00000007080e7223 */ /* 0x000fe2000000000e */
[C---:B------:R-:W-:Y:S01]  /*4530*/  FFMA R5, R34.reuse, R37, R4 ;  /* 0x0000002522057223 */ /* 0x040fe20000000004 */
[----:B------:R-:W-:Y:S01]  /*4540*/  FFMA R37, R37, R35, R36 ;  /* 0x0000002325257223 */ /* 0x000fe20000000024 */
[----:B------:R-:W-:Y:S01]  /*4550*/  FFMA R49, R34, R9, R49 ;  /* 0x0000000922317223 */ /* 0x000fe20000000031 */
[----:B------:R-:W-:Y:S01]  /*4560*/  FFMA R9, R9, R35, R14 ;  /* 0x0000002309097223 */ /* 0x000fe2000000000e */
[----:B-----5:R-:W-:Y:S01]  /*4570*/  FFMA R4, R44, R38, R5 ;  /* 0x000000262c047223 */ /* 0x020fe20000000005 */
[-C--:B------:R-:W-:Y:S01]  /*4580*/  FFMA R38, R38, R45.reuse, R37 ;  /* 0x0000002d26267223 */ /* 0x080fe20000000025 */
[----:B------:R-:W-:Y:S01]  /*4590*/  FFMA R49, R44, R10, R49 ;  /* 0x0000000a2c317223 */ /* 0x000fe20000000031 */
[----:B------:R-:W-:Y:S01]  /*45a0*/  FFMA R10, R10, R45, R9 ;  /* 0x0000002d0a0a7223 */ /* 0x000fe20000000009 */
[C---:B------:R-:W-:Y:S01]  /*45b0*/  FFMA R67, R16.reuse, R39, R4 ;  /* 0x0000002710437223 */ /* 0x040fe20000000004 */
[----:B------:R-:W-:Y:S01]  /*45c0*/  FFMA R69, R39, R17, R38 ;  /* 0x0000001127457223 */ /* 0x000fe20000000026 */
[----:B------:R-:W-:Y:S01]  /*45d0*/  FFMA R65, R16, R11, R49 ;  /* 0x0000000b10417223 */ /* 0x000fe20000000031 */
[----:B------:R-:W-:Y:S01]  /*45e0*/  FFMA R14, R11, R17, R10 ;  /* 0x000000110b0e7223 */ /* 0x000fe2000000000a */
[----:B------:R-:W1:Y:S01]  /*45f0*/  LDS.128 R36, [R15+UR8+0xaa0] ;  /* 0x000aa0080f247984 */ /* 0x000e620008000c00 */
[C---:B------:R-:W-:Y:S01]  /*4600*/  FFMA R4, R6.reuse, R28, R3 ;  /* 0x0000001c06047223 */ /* 0x040fe20000000003 */
[----:B--2---:R-:W-:Y:S01]  /*4610*/  FFMA R73, R6, R40, R73 ;  /* 0x0000002806497223 */ /* 0x004fe20000000049 */
[-C--:B------:R-:W-:Y:S01]  /*4620*/  FFMA R28, R28, R7.reuse, R71 ;  /* 0x000000071c1c7223 */ /* 0x080fe20000000047 */
[----:B------:R-:W2:Y:S01]  /*4630*/  LDS.128 R8, [R15+UR8+0xba0] ;  /* 0x000ba0080f087984 */ /* 0x000ea20008000c00 */
        /* <DEDUP_REMOVED lines=9> */
[-C--:B------:R-:W-:Y:S01]  /*46d0*/  FFMA R3, R16, R31.reuse, R4 ;  /* 0x0000001f10037223 */ /* 0x080fe20000000004 */
[C---:B------:R-:W-:Y:S01]  /*46e0*/  FFMA R71, R17.reuse, R31, R28 ;  /* 0x0000001f11477223 */ /* 0x040fe2000000001c */
[----:B---3--:R-:W-:Y:S01]  /*46f0*/  FFMA R57, R6, R24, R57 ;  /* 0x0000001806397223 */ /* 0x008fe20000000039 */
[-C--:B------:R-:W-:Y:S01]  /*4700*/  FFMA R73, R16, R43.reuse, R73 ;  /* 0x0000002b10497223 */ /* 0x080fe20000000049 */
[----:B------:R-:W-:Y:S01]  /*4710*/  FFMA R59, R17, R43, R40 ;  /* 0x0000002b113b7223 */ /* 0x000fe20000000028 */
[----:B------:R-:W-:Y:S01]  /*4720*/  LDS.64 R4, [R2+UR6+0x1600] ;  /* 0x0016000602047984 */ /* 0x000fe20008000a00 */
[----:B------:R-:W-:Y:S01]  /*4730*/  FFMA R18, R24, R7, R55 ;  /* 0x0000000718127223 */ /* 0x000fe20000000037 */
[----:B------:R-:W-:Y:S01]  /*4740*/  FFMA R24, R6, R20, R53 ;  /* 0x0000001406187223 */ /* 0x000fe20000000035 */
[----:B------:R-:W-:Y:S01]  /*4750*/  FFMA R57, R34, R25, R57 ;  /* 0x0000001922397223 */ /* 0x000fe20000000039 */
[----:B------:R-:W3:Y:S01]  /*4760*/  LDS.128 R28, [R15+UR8+0x830] ;  /* 0x000830080f1c7984 */ /* 0x000ee20008000c00 */
[----:B------:R-:W-:Y:S01]  /*4770*/  FFMA R20, R20, R7, R19 ;  /* 0x0000000714147223 */ /* 0x000fe20000000013 */
[C---:B------:R-:W-:Y:S01]  /*4780*/  FFMA R32, R35.reuse, R25, R18 ;  /* 0x0000001923207223 */ /* 0x040fe20000000012 */
[-C--:B------:R-:W-:Y:S01]  /*4790*/  FFMA R25, R34, R21.reuse, R24 ;  /* 0x0000001522197223 */ /* 0x080fe20000000018 */
[----:B------:R-:W4:Y:S01]  /*47a0*/  LDS.128 R40, [R15+UR8+0x930] ;  /* 0x000930080f287984 */ /* 0x000f220008000c00 */
[CC--:B------:R-:W-:Y:S01]  /*47b0*/  FFMA R57, R44.reuse, R26.reuse, R57 ;  /* 0x0000001a2c397223 */ /* 0x0c0fe20000000039 */
[----:B------:R-:W-:Y:S01]  /*47c0*/  FFMA R24, R35, R21, R20 ;  /* 0x0000001523187223 */ /* 0x000fe20000000014 */
[C---:B------:R-:W-:Y:S01]  /*47d0*/  FFMA R26, R45.reuse, R26, R32 ;  /* 0x0000001a2d1a7223 */ /* 0x040fe20000000020 */
[----:B------:R-:W5:Y:S01]  /*47e0*/  LDS.64 R18, [R2+UR6+0x1700] ;  /* 0x0017000602127984 */ /* 0x000f620008000a00 */
[-C--:B------:R-:W-:Y:S01]  /*47f0*/  FFMA R32, R44, R22.reuse, R25 ;  /* 0x000000162c207223 */ /* 0x080fe20000000019 */
[----:B------:R-:W-:Y:S01]  /*4800*/  FFMA R22, R45, R22, R24 ;  /* 0x000000162d167223 */ /* 0x000fe20000000018 */
[CC--:B------:R-:W-:Y:S01]  /*4810*/  FFMA R57, R16.reuse, R27.reuse, R57 ;  /* 0x0000001b10397223 */ /* 0x0c0fe20000000039 */
[----:B------:R-:W5:Y:S01]  /*4820*/  LDS.64 R20, [R2+UR6+0x1780] ;  /* 0x0017800602147984 */ /* 0x000f620008000a00 */
[C---:B------:R-:W-:Y:S01]  /*4830*/  FFMA R55, R17.reuse, R27, R26 ;  /* 0x0000001b11377223 */ /* 0x040fe2000000001a */
[-C--:B------:R-:W-:Y:S01]  /*4840*/  FFMA R53, R16, R23.reuse, R32 ;  /* 0x0000001710357223 */ /* 0x080fe20000000020 */
[----:B------:R-:W-:Y:S01]  /*4850*/  FFMA R23, R17, R23, R22 ;  /* 0x0000001711177223 */ /* 0x000fe20000000016 */
[----:B------:R-:W5:Y:S01]  /*4860*/  LDS.128 R24, [R15+UR8+0x9b0] ;  /* 0x0009b0080f187984 */ /* 0x000f620008000c00 */
[----:B-1----:R-:W-:Y:S01]  /*4870*/  FFMA R61, R6, R36, R61 ;  /* 0x00000024063d7223 */ /* 0x002fe2000000003d */
[----:B------:R-:W-:-:S02]  /*4880*/  FFMA R36, R36, R7, R47 ;  /* 0x0000000724247223 */ /* 0x000fc4000000002f */
[----:B------:R-:W1:Y:S01]  /*4890*/  LDS.128 R48, [R15+UR8+0x8b0] ;  /* 0x0008b0080f307984 */ /* 0x000e620008000c00 */
[----:B--2---:R-:W-:Y:S01]  /*48a0*/  FFMA R6, R6, R8, R33 ;  /* 0x0000000806067223 */ /* 0x004fe20000000021 */
[----:B------:R-:W-:Y:S01]  /*48b0*/  FFMA R8, R8, R7, R63 ;  /* 0x0000000708087223 */ /* 0x000fe2000000003f */
[CC--:B------:R-:W-:Y:S01]  /*48c0*/  FFMA R61, R34.reuse, R37.reuse, R61 ;  /* 0x00000025223d7223 */ /* 0x0c0fe2000000003d */
[C---:B------:R-:W-:Y:S01]  /*48d0*/  FFMA R36, R35.reuse, R37, R36 ;  /* 0x0000002523247223 */ /* 0x040fe20000000024 */
[-C--:B------:R-:W-:Y:S01]  /*48e0*/  FFMA R7, R34, R9.reuse, R6 ;  /* 0x0000000922077223 */ /* 0x080fe20000000006 */
[----:B------:R-:W-:Y:S01]  /*48f0*/  FFMA R8, R35, R9, R8 ;  /* 0x0000000923087223 */ /* 0x000fe20000000008 */
[C---:B------:R-:W-:Y:S01]  /*4900*/  FFMA R61, R44.reuse, R38, R61 ;  /* 0x000000262c3d7223 */ /* 0x040fe2000000003d */
[----:B------:R-:W2:Y:S01]  /*4910*/  LDS.128 R32, [R15+UR8+0xa30] ;  /* 0x000a30080f207984 */ /* 0x000ea20008000c00 */
[-C--:B------:R-:W-:Y:S01]  /*4920*/  FFMA R44, R44, R10.reuse, R7 ;  /* 0x0000000a2c2c7223 */ /* 0x080fe20000000007 */
[C---:B------:R-:W-:Y:S01]  /*4930*/  FFMA R8, R45.reuse, R10, R8 ;  /* 0x0000000a2d087223 */ /* 0x040fe20000000008 */
[----:B------:R-:W-:Y:S01]  /*4940*/  FFMA R36, R45, R38, R36 ;  /* 0x000000262d247223 */ /* 0x000fe20000000024 */
[C---:B------:R-:W-:Y:S01]  /*4950*/  FFMA R61, R16.reuse, R39, R61 ;  /* 0x00000027103d7223 */ /* 0x040fe2000000003d */
[-C--:B------:R-:W-:Y:S01]  /*4960*/  FFMA R63, R16, R11.reuse, R44 ;  /* 0x0000000b103f7223 */ /* 0x080fe2000000002c */
[C---:B------:R-:W-:Y:S01]  /*4970*/  FFMA R77, R17.reuse, R11, R8 ;  /* 0x0000000b114d7223 */ /* 0x040fe20000000008 */
[----:B------:R-:W-:Y:S01]  /*4980*/  FFMA R75, R17, R39, R36 ;  /* 0x00000027114b7223 */ /* 0x000fe20000000024 */
[----:B------:R-:W2:Y:S01]  /*4990*/  LDS.128 R8, [R15+UR8+0xb30] ;  /* 0x000b30080f087984 */ /* 0x000ea20008000c00 */
[C---:B---3--:R-:W-:Y:S01]  /*49a0*/  FFMA R65, R28.reuse, R4, R65 ;  /* 0x000000041c417223 */ /* 0x048fe20000000041 */
[----:B------:R-:W-:-:S02]  /*49b0*/  FFMA R14, R28, R5, R14 ;  /* 0x000000051c0e7223 */ /* 0x000fc4000000000e */
[----:B------:R-:W3:Y:S01]  /*49c0*/  LDS.128 R36, [R15+UR8+0xab0] ;  /* 0x000ab0080f247984 */ /* 0x000ee20008000c00 */
[----:B----4-:R-:W-:Y:S01]  /*49d0*/  FFMA R6, R4, R40, R67 ;  /* 0x0000002804067223 */ /* 0x010fe20000000043 */
[----:B------:R-:W-:Y:S01]  /*49e0*/  FFMA R65, R12, R29, R65 ;  /* 0x0000001d0c417223 */ /* 0x000fe20000000041 */
[----:B------:R-:W-:Y:S01]  /*49f0*/  FFMA R29, R29, R13, R14 ;  /* 0x0000000d1d1d7223 */ /* 0x000fe2000000000e */
[----:B------:R-:W-:Y:S01]  /*4a00*/  FFMA R40, R40, R5, R69 ;  /* 0x0000000528287223 */ /* 0x000fe20000000045 */
[----:B------:R-:W-:Y:S01]  /*4a10*/  FFMA R7, R12, R41, R6 ;  /* 0x000000290c077223 */ /* 0x000fe20000000006 */
[----:B-----5:R-:W-:Y:S01]  /*4a20*/  FFMA R65, R18, R30, R65 ;  /* 0x0000001e12417223 */ /* 0x020fe20000000041 */
        /* <DEDUP_REMOVED lines=8> */
[----:B------:R-:W4:Y:S01]  /*4ab0*/  LDS.128 R28, [R15+UR8+0xbb0] ;  /* 0x000bb0080f1c7984 */ /* 0x000f220008000c00 */
[----:B------:R-:W-:Y:S01]  /*4ac0*/  FFMA R24, R24, R5, R71 ;  /* 0x0000000518187223 */ /* 0x000fe20000000047 */
[----:B-1----:R-:W-:Y:S01]  /*4ad0*/  FFMA R73, R4, R48, R73 ;  /* 0x0000003004497223 */ /* 0x002fe20000000049 */
[----:B------:R-:W-:Y:S01]  /*4ae0*/  FFMA R3, R12, R25, R6 ;  /* 0x000000190c037223 */ /* 0x000fe20000000006 */
[----:B------:R-:W-:Y:S01]  /*4af0*/  FFMA R48, R48, R5, R59 ;  /* 0x0000000530307223 */ /* 0x000fe2000000003b */
[----:B------:R-:W-:Y:S01]  /*4b00*/  FFMA R24, R13, R25, R24 ;  /* 0x000000190d187223 */ /* 0x000fe20000000018 */
[----:B------:R-:W-:Y:S01]  /*4b10*/  FFMA R69, R43, R21, R42 ;  /* 0x000000152b457223 */ /* 0x000fe2000000002a */
[-C--:B------:R-:W-:Y:S01]  /*4b20*/  FFMA R6, R18, R26.reuse, R3 ;  /* 0x0000001a12067223 */ /* 0x080fe20000000003 */
[-C--:B------:R-:W-:Y:S01]  /*4b30*/  FFMA R73, R12, R49.reuse, R73 ;  /* 0x000000310c497223 */ /* 0x080fe20000000049 */
[----:B------:R-:W-:Y:S01]  /*4b40*/  FFMA R24, R19, R26, R24 ;  /* 0x0000001a13187223 */ /* 0x000fe20000000018 */
[----:B------:R-:W-:Y:S01]  /*4b50*/  FFMA R48, R13, R49, R48 ;  /* 0x000000310d307223 */ /* 0x000fe20000000030 */
[-C--:B------:R-:W-:Y:S01]  /*4b60*/  FFMA R3, R20, R27.reuse, R6 ;  /* 0x0000001b14037223 */ /* 0x080fe20000000006 */
[----:B------:R-:W-:Y:S01]  /*4b70*/  LDS.128 R40, [R15+UR8+0x940] ;  /* 0x000940080f287984 */ /* 0x000fe20008000c00 */
[----:B------:R-:W-:Y:S01]  /*4b80*/  FFMA R49, R21, R27, R24 ;  /* 0x0000001b15317223 */ /* 0x000fe20000000018 */
[-C--:B--2---:R-:W-:Y:S01]  /*4b90*/  FFMA R22, R32, R5.reuse, R55 ;  /* 0x0000000520167223 */ /* 0x084fe20000000037 */
[----:B------:R-:W-:Y:S01]  /*4ba0*/  FFMA R57, R4, R32, R57 ;  /* 0x0000002004397223 */ /* 0x000fe20000000039 */
[----:B------:R-:W1:Y:S01]  /*4bb0*/  LDS.64 R6, [R2+UR6+0x1800] ;  /* 0x0018000602067984 */ /* 0x000e620008000a00 */
[----:B------:R-:W-:Y:S01]  /*4bc0*/  FFMA R73, R18, R50, R73 ;  /* 0x0000003212497223 */ /* 0x000fe20000000049 */
[----:B------:R-:W-:Y:S01]  /*4bd0*/  FFMA R32, R4, R8, R53 ;  /* 0x0000000804207223 */ /* 0x000fe20000000035 */
[----:B------:R-:W-:Y:S01]  /*4be0*/  FFMA R8, R8, R5, R23 ;  /* 0x0000000508087223 */ /* 0x000fe20000000017 */
[----:B------:R-:W2:Y:S01]  /*4bf0*/  LDS.128 R24, [R15+UR8+0x840] ;  /* 0x000840080f187984 */ /* 0x000ea20008000c00 */
[-C--:B------:R-:W-:Y:S01]  /*4c00*/  FFMA R44, R13, R33.reuse, R22 ;  /* 0x000000210d2c7223 */ /* 0x080fe20000000016 */
[C---:B------:R-:W-:Y:S01]  /*4c10*/  FFMA R57, R12.reuse, R33, R57 ;  /* 0x000000210c397223 */ /* 0x040fe20000000039 */
[----:B------:R-:W-:Y:S01]  /*4c20*/  FFMA R48, R19, R50, R48 ;  /* 0x0000003213307223 */ /* 0x000fe20000000030 */
[----:B------:R-:W5:Y:S01]  /*4c30*/  LDS.64 R16, [R2+UR6+0x1880] ;  /* 0x0018800602107984 */ /* 0x000f620008000a00 */
[-C--:B------:R-:W-:Y:S01]  /*4c40*/  FFMA R33, R12, R9.reuse, R32 ;  /* 0x000000090c217223 */ /* 0x080fe20000000020 */
[-C--:B------:R-:W-:Y:S01]  /*4c50*/  FFMA R57, R18, R34.reuse, R57 ;  /* 0x0000002212397223 */ /* 0x080fe20000000039 */
[----:B------:R-:W-:Y:S01]  /*4c60*/  FFMA R32, R13, R9, R8 ;  /* 0x000000090d207223 */ /* 0x000fe20000000008 */
[----:B------:R-:W5:Y:S01]  /*4c70*/  LDS.64 R22, [R2+UR6+0x1900] ;  /* 0x0019000602167984 */ /* 0x000f620008000a00 */
[----:B------:R-:W-:Y:S01]  /*4c80*/  FFMA R34, R19, R34, R44 ;  /* 0x0000002213227223 */ /* 0x000fe2000000002c */
[-C--:B------:R-:W-:Y:S01]  /*4c90*/  FFMA R73, R20, R51.reuse, R73 ;  /* 0x0000003314497223 */ /* 0x080fe20000000049 */
[----:B------:R-:W-:Y:S01]  /*4ca0*/  FFMA R51, R21, R51, R48 ;  /* 0x0000003315337223 */ /* 0x000fe20000000030 */
[----:B------:R-:W5:Y:S01]  /*4cb0*/  LDS.64 R8, [R2+UR6+0x1980] ;  /* 0x0019800602087984 */ /* 0x000f620008000a00 */
[-C--:B------:R-:W-:Y:S01]  /*4cc0*/  FFMA R48, R18, R10.reuse, R33 ;  /* 0x0000000a12307223 */ /* 0x080fe20000000021 */
[----:B------:R-:W-:Y:S01]  /*4cd0*/  FFMA R10, R19, R10, R32 ;  /* 0x0000000a130a7223 */ /* 0x000fe20000000020 */
[-C--:B------:R-:W-:Y:S01]  /*4ce0*/  FFMA R57, R20, R35.reuse, R57 ;  /* 0x0000002314397223 */ /* 0x080fe20000000039 */
[----:B------:R-:W-:Y:S01]  /*4cf0*/  FFMA R55, R21, R35, R34 ;  /* 0x0000002315377223 */ /* 0x000fe20000000022 */
[----:B---3--:R-:W-:Y:S01]  /*4d00*/  FFMA R61, R4, R36, R61 ;  /* 0x00000024043d7223 */ /* 0x008fe2000000003d */
[----:B------:R-:W3:Y:S01]  /*4d10*/  LDS.128 R32, [R15+UR8+0x9c0] ;  /* 0x0009c0080f207984 */ /* 0x000ee20008000c00 */
[-C--:B------:R-:W-:Y:S01]  /*4d20*/  FFMA R36, R36, R5.reuse, R75 ;  /* 0x0000000524247223 */ /* 0x080fe2000000004b */
[----:B----4-:R-:W-:Y:S01]  /*4d30*/  FFMA R4, R4, R28, R63 ;  /* 0x0000001c04047223 */ /* 0x010fe2000000003f */
[----:B------:R-:W-:Y:S01]  /*4d40*/  FFMA R28, R28, R5, R77 ;  /* 0x000000051c1c7223 */ /* 0x000fe2000000004d */
[----:B------:R-:W4:Y:S01]  /*4d50*/  LDS.128 R44, [R15+UR8+0x8c0] ;  /* 0x0008c0080f2c7984 */ /* 0x000f220008000c00 */
        /* <DEDUP_REMOVED lines=10> */
[C---:B------:R-:W-:Y:S01]  /*4e00*/  FFMA R59, R21.reuse, R11, R10 ;  /* 0x0000000b153b7223 */ /* 0x040fe2000000000a */
[----:B------:R-:W4:Y:S01]  /*4e10*/  LDS.128 R36, [R15+UR8+0xa40] ;  /* 0x000a40080f247984 */ /* 0x000f220008000c00 */
[-C--:B------:R-:W-:Y:S01]  /*4e20*/  FFMA R63, R20, R31.reuse, R18 ;  /* 0x0000001f143f7223 */ /* 0x080fe20000000012 */
[----:B-1----:R-:W-:Y:S01]  /*4e30*/  FFMA R4, R6, R40, R67 ;  /* 0x0000002806047223 */ /* 0x002fe20000000043 */
[----:B------:R-:W-:Y:S01]  /*4e40*/  FFMA R21, R21, R31, R28 ;  /* 0x0000001f15157223 */ /* 0x000fe2000000001c */
[-C--:B------:R-:W-:Y:S01]  /*4e50*/  FFMA R40, R40, R7.reuse, R69 ;  /* 0x0000000728287223 */ /* 0x080fe20000000045 */
[----:B------:R-:W1:Y:S01]  /*4e60*/  LDS.128 R28, [R15+UR8+0xb40] ;  /* 0x000b40080f1c7984 */ /* 0x000e620008000c00 */
[C---:B--2---:R-:W-:Y:S01]  /*4e70*/  FFMA R65, R24.reuse, R6, R65 ;  /* 0x0000000618417223 */ /* 0x044fe20000000041 */
[----:B------:R-:W-:Y:S01]  /*4e80*/  FFMA R14, R24, R7, R14 ;  /* 0x00000007180e7223 */ /* 0x000fe2000000000e */
[----:B------:R-:W-:Y:S01]  /*4e90*/  FFMA R53, R20, R11, R48 ;  /* 0x0000000b14357223 */ /* 0x000fe20000000030 */
[----:B------:R-:W-:Y:S01]  /*4ea0*/  LDS.64 R12, [R2+UR6+0x1b00] ;  /* 0x001b0006020c7984 */ /* 0x000fe20008000a00 */
[C---:B-----5:R-:W-:Y:S01]  /*4eb0*/  FFMA R5, R16.reuse, R41, R4 ;  /* 0x0000002910057223 */ /* 0x060fe20000000004 */
[----:B------:R-:W-:Y:S01]  /*4ec0*/  FFMA R65, R16, R25, R65 ;  /* 0x0000001910417223 */ /* 0x000fe20000000041 */
[-C--:B------:R-:W-:Y:S01]  /*4ed0*/  FFMA R41, R41, R17.reuse, R40 ;  /* 0x0000001129297223 */ /* 0x080fe20000000028 */
[----:B------:R-:W-:Y:S01]  /*4ee0*/  FFMA R25, R25, R17, R14 ;  /* 0x0000001119197223 */ /* 0x000fe2000000000e */
[C---:B------:R-:W-:Y:S01]  /*4ef0*/  FFMA R4, R22.reuse, R42, R5 ;  /* 0x0000002a16047223 */ /* 0x040fe20000000005 */
[----:B------:R-:W-:Y:S01]  /*4f00*/  FFMA R65, R22, R26, R65 ;  /* 0x0000001a16417223 */ /* 0x000fe20000000041 */
[-C--:B------:R-:W-:Y:S01]  /*4f10*/  FFMA R42, R42, R23.reuse, R41 ;  /* 0x000000172a2a7223 */ /* 0x080fe20000000029 */
[----:B------:R-:W-:Y:S01]  /*4f20*/  FFMA R26, R26, R23, R25 ;  /* 0x000000171a1a7223 */ /* 0x000fe20000000019 */
[C---:B------:R-:W-:Y:S01]  /*4f30*/  FFMA R67, R8.reuse, R43, R4 ;  /* 0x0000002b08437223 */ /* 0x040fe20000000004 */
[----:B------:R-:W-:Y:S01]  /*4f40*/  FFMA R65, R8, R27, R65 ;  /* 0x0000001b08417223 */ /* 0x000fe20000000041 */
[-C--:B------:R-:W-:Y:S01]  /*4f50*/  FFMA R69, R43, R9.reuse, R42 ;  /* 0x000000092b457223 */ /* 0x080fe2000000002a */
[----:B------:R-:W-:Y:S01]  /*4f60*/  FFMA R14, R27, R9, R26 ;  /* 0x000000091b0e7223 */ /* 0x000fe2000000001a */
[----:B------:R-:W2:Y:S01]  /*4f70*/  LDS.128 R40, [R15+UR8+0xac0] ;  /* 0x000ac0080f287984 */ /* 0x000ea20008000c00 */
[----:B---3--:R-:W-:Y:S01]  /*4f80*/  FFMA R4, R6, R32, R3 ;  /* 0x0000002006047223 */ /* 0x008fe20000000003 */
[----:B------:R-:W-:-:S02]  /*4f90*/  FFMA R32, R32, R7, R49 ;  /* 0x0000000720207223 */ /* 0x000fc40000000031 */
[----:B------:R-:W3:Y:S01]  /*4fa0*/  LDS.128 R24, [R15+UR8+0xbc0] ;  /* 0x000bc0080f187984 */ /* 0x000ee20008000c00 */
[-C--:B------:R-:W-:Y:S01]  /*4fb0*/  FFMA R3, R16, R33.reuse, R4 ;  /* 0x0000002110037223 */ /* 0x080fe20000000004 */
[----:B------:R-:W-:Y:S01]  /*4fc0*/  FFMA R32, R17, R33, R32 ;  /* 0x0000002111207223 */ /* 0x000fe20000000020 */
[----:B----4-:R-:W-:Y:S01]  /*4fd0*/  FFMA R73, R6, R44, R73 ;  /* 0x0000002c06497223 */ /* 0x010fe20000000049 */
[----:B------:R-:W-:Y:S01]  /*4fe0*/  FFMA R44, R44, R7, R51 ;  /* 0x000000072c2c7223 */ /* 0x000fe20000000033 */
[-C--:B------:R-:W-:Y:S01]  /*4ff0*/  FFMA R4, R22, R34.reuse, R3 ;  /* 0x0000002216047223 */ /* 0x080fe20000000003 */
[----:B------:R-:W-:Y:S01]  /*5000*/  FFMA R32, R23, R34, R32 ;  /* 0x0000002217207223 */ /* 0x000fe20000000020 */
[-C--:B------:R-:W-:Y:S01]  /*5010*/  FFMA R73, R16, R45.reuse, R73 ;  /* 0x0000002d10497223 */ /* 0x080fe20000000049 */
[----:B------:R-:W-:Y:S01]  /*5020*/  FFMA R44, R17, R45, R44 ;  /* 0x0000002d112c7223 */ /* 0x000fe2000000002c */
[-C--:B------:R-:W-:Y:S01]  /*5030*/  FFMA R3, R8, R35.reuse, R4 ;  /* 0x0000002308037223 */ /* 0x080fe20000000004 */
[----:B------:R-:W-:Y:S01]  /*5040*/  FFMA R77, R9, R35, R32 ;  /* 0x00000023094d7223 */ /* 0x000fe20000000020 */
[----:B------:R-:W-:Y:S01]  /*5050*/  LDS.64 R4, [R2+UR6+0x1a00] ;  /* 0x001a000602047984 */ /* 0x000fe20008000a00 */
[-C--:B------:R-:W-:Y:S01]  /*5060*/  FFMA R44, R23, R46.reuse, R44 ;  /* 0x0000002e172c7223 */ /* 0x080fe2000000002c */
[----:B------:R-:W-:Y:S01]  /*5070*/  FFMA R73, R22, R46, R73 ;  /* 0x0000002e16497223 */ /* 0x000fe20000000049 */
[----:B------:R-:W-:Y:S01]  /*5080*/  FFMA R57, R6, R36, R57 ;  /* 0x0000002406397223 */ /* 0x000fe20000000039 */
[----:B------:R-:W4:Y:S01]  /*5090*/  LDS.128 R32, [R15+UR8+0x850] ;  /* 0x000850080f207984 */ /* 0x000f220008000c00 */
[-C--:B------:R-:W-:Y:S01]  /*50a0*/  FFMA R75, R9, R47.reuse, R44 ;  /* 0x0000002f094b7223 */ /* 0x080fe2000000002c */
[----:B------:R-:W-:Y:S01]  /*50b0*/  FFMA R73, R8, R47, R73 ;  /* 0x0000002f08497223 */ /* 0x000fe20000000049 */
[----:B------:R-:W-:Y:S01]  /*50c0*/  FFMA R36, R36, R7, R55 ;  /* 0x0000000724247223 */ /* 0x000fe20000000037 */
[----:B------:R-:W5:Y:S01]  /*50d0*/  LDS.64 R10, [R2+UR6+0x1a80] ;  /* 0x001a8006020a7984 */ /* 0x000f620008000a00 */
[----:B-1----:R-:W-:Y:S01]  /*50e0*/  FFMA R18, R6, R28, R53 ;  /* 0x0000001c06127223 */ /* 0x002fe20000000035 */
[CC--:B------:R-:W-:Y:S01]  /*50f0*/  FFMA R57, R16.reuse, R37.reuse, R57 ;  /* 0x0000002510397223 */ /* 0x0c0fe20000000039 */
[----:B------:R-:W-:Y:S01]  /*5100*/  FFMA R36, R17, R37, R36 ;  /* 0x0000002511247223 */ /* 0x000fe20000000024 */
[----:B------:R-:W1:Y:S01]  /*5110*/  LDS.128 R44, [R15+UR8+0x950] ;  /* 0x000950080f2c7984 */ /* 0x000e620008000c00 */
[----:B------:R-:W-:Y:S01]  /*5120*/  FFMA R37, R16, R29, R18 ;  /* 0x0000001d10257223 */ /* 0x000fe20000000012 */
[CC--:B------:R-:W-:Y:S01]  /*5130*/  FFMA R57, R22.reuse, R38.reuse, R57 ;  /* 0x0000002616397223 */ /* 0x0c0fe20000000039 */
[----:B------:R-:W-:Y:S01]  /*5140*/  FFMA R36, R23, R38, R36 ;  /* 0x0000002617247223 */ /* 0x000fe20000000024 */
[----:B------:R-:W1:Y:S01]  /*5150*/  LDS.64 R18, [R2+UR6+0x1b80] ;  /* 0x001b800602127984 */ /* 0x000e620008000a00 */
[----:B------:R-:W-:Y:S01]  /*5160*/  FFMA R20, R22, R30, R37 ;  /* 0x0000001e16147223 */ /* 0x000fe20000000025 */
[-C--:B------:R-:W-:Y:S01]  /*5170*/  FFMA R57, R8, R39.reuse, R57 ;  /* 0x0000002708397223 */ /* 0x080fe20000000039 */
[----:B------:R-:W-:Y:S01]  /*5180*/  FFMA R55, R9, R39, R36 ;  /* 0x0000002709377223 */ /* 0x000fe20000000024 */
[----:B------:R-:W-:Y:S01]  /*5190*/  FFMA R28, R28, R7, R59 ;  /* 0x000000071c1c7223 */ /* 0x000fe2000000003b */
[----:B------:R-:W1:Y:S01]  /*51a0*/  LDS.128 R36, [R15+UR8+0x9d0] ;  /* 0x0009d0080f247984 */ /* 0x000e620008000c00 */
[----:B------:R-:W-:Y:S01]  /*51b0*/  FFMA R53, R8, R31, R20 ;  /* 0x0000001f08357223 */ /* 0x000fe20000000014 */
[----:B--2---:R-:W-:Y:S01]  /*51c0*/  FFMA R61, R6, R40, R61 ;  /* 0x00000028063d7223 */ /* 0x004fe2000000003d */
[----:B------:R-:W-:Y:S01]  /*51d0*/  FFMA R40, R40, R7, R71 ;  /* 0x0000000728287223 */ /* 0x000fe20000000047 */
[C---:B------:R-:W-:Y:S01]  /*51e0*/  FFMA R28, R17.reuse, R29, R28 ;  /* 0x0000001d111c7223 */ /* 0x040fe2000000001c */
[----:B------:R-:W2:Y:S01]  /*51f0*/  LDS.128 R48, [R15+UR8+0x8d0] ;  /* 0x0008d0080f307984 */ /* 0x000ea20008000c00 */
[----:B---3--:R-:W-:Y:S01]  /*5200*/  FFMA R6, R6, R24, R63 ;  /* 0x0000001806067223 */ /* 0x008fe2000000003f */
[----:B------:R-:W-:Y:S01]  /*5210*/  FFMA R24, R24, R7, R21 ;  /* 0x0000000718187223 */ /* 0x000fe20000000015 */
[CC--:B------:R-:W-:Y:S01]  /*5220*/  FFMA R61, R16.reuse, R41.reuse, R61 ;  /* 0x00000029103d7223 */ /* 0x0c0fe2000000003d */
[C---:B------:R-:W-:Y:S01]  /*5230*/  FFMA R40, R17.reuse, R41, R40 ;  /* 0x0000002911287223 */ /* 0x040fe20000000028 */
[-C--:B------:R-:W-:Y:S01]  /*5240*/  FFMA R7, R16, R25.reuse, R6 ;  /* 0x0000001910077223 */ /* 0x080fe20000000006 */
[----:B------:R-:W-:Y:S01]  /*5250*/  FFMA R24, R17, R25, R24 ;  /* 0x0000001911187223 */ /* 0x000fe20000000018 */
[C---:B------:R-:W-:Y:S01]  /*5260*/  FFMA R28, R23.reuse, R30, R28 ;  /* 0x0000001e171c7223 */ /* 0x040fe2000000001c */
[CC--:B------:R-:W-:Y:S01]  /*5270*/  FFMA R61, R22.reuse, R42.reuse, R61 ;  /* 0x0000002a163d7223 */ /* 0x0c0fe2000000003d */
[C---:B------:R-:W-:Y:S01]  /*5280*/  FFMA R40, R23.reuse, R42, R40 ;  /* 0x0000002a17287223 */ /* 0x040fe20000000028 */
[-C--:B------:R-:W-:Y:S01]  /*5290*/  FFMA R24, R23, R26.reuse, R24 ;  /* 0x0000001a17187223 */ /* 0x080fe20000000018 */
[----:B------:R-:W-:Y:S01]  /*52a0*/  FFMA R6, R22, R26, R7 ;  /* 0x0000001a16067223 */ /* 0x000fe20000000007 */
[C---:B------:R-:W-:Y:S01]  /*52b0*/  FFMA R59, R9.reuse, R31, R28 ;  /* 0x0000001f093b7223 */ /* 0x040fe2000000001c */
[----:B------:R-:W3:Y:S01]  /*52c0*/  LDS.128 R20, [R15+UR8+0xa50] ;  /* 0x000a50080f147984 */ /* 0x000ee20008000c00 */
[CC--:B------:R-:W-:Y:S01]  /*52d0*/  FFMA R79, R9.reuse, R27.reuse, R24 ;  /* 0x0000001b094f7223 */ /* 0x0c0fe20000000018 */
[C---:B------:R-:W-:Y:S01]  /*52e0*/  FFMA R63, R8.reuse, R27, R6 ;  /* 0x0000001b083f7223 */ /* 0x040fe20000000006 */
[----:B------:R-:W-:Y:S01]  /*52f0*/  FFMA R61, R8, R43, R61 ;  /* 0x0000002b083d7223 */ /* 0x000fe2000000003d */
[----:B------:R-:W3:Y:S01]  /*5300*/  LDS.128 R24, [R15+UR8+0xb50] ;  /* 0x000b50080f187984 */ /* 0x000ee20008000c00 */
[C---:B----4-:R-:W-:Y:S01]  /*5310*/  FFMA R65, R32.reuse, R4, R65 ;  /* 0x0000000420417223 */ /* 0x050fe20000000041 */
[----:B------:R-:W-:Y:S01]  /*5320*/  FFMA R14, R32, R5, R14 ;  /* 0x00000005200e7223 */ /* 0x000fe2000000000e */
[----:B------:R-:W-:Y:S01]  /*5330*/  FFMA R71, R9, R43, R40 ;  /* 0x0000002b09477223 */ /* 0x000fe20000000028 */
[----:B------:R-:W-:Y:S01]  /*5340*/  LDS.128 R28, [R15+UR8+0xbd0] ;  /* 0x000bd0080f1c7984 */ /* 0x000fe20008000c00 */
[----:B-----5:R-:W-:Y:S01]  /*5350*/  FFMA R65, R10, R33, R65 ;  /* 0x000000210a417223 */ /* 0x020fe20000000041 */
[----:B------:R-:W-:Y:S01]  /*5360*/  FFMA R33, R33, R11, R14 ;  /* 0x0000000b21217223 */ /* 0x000fe2000000000e */
[----:B-1----:R-:W-:-:S02]  /*5370*/  FFMA R6, R4, R44, R67 ;  /* 0x0000002c04067223 */ /* 0x002fc40000000043 */
[----:B------:R-:W-:Y:S01]  /*5380*/  FFMA R65, R12, R34, R65 ;  /* 0x000000220c417223 */ /* 0x000fe20000000041 */
[----:B------:R-:W-:Y:S01]  /*5390*/  FFMA R34, R34, R13, R33 ;  /* 0x0000000d22227223 */ /* 0x000fe20000000021 */
[----:B------:R-:W-:Y:S01]  /*53a0*/  FFMA R44, R44, R5, R69 ;  /* 0x000000052c2c7223 */ /* 0x000fe20000000045 */
[----:B------:R-:W-:Y:S01]  /*53b0*/  FFMA R7, R10, R45, R6 ;  /* 0x0000002d0a077223 */ /* 0x000fe20000000006 */
[----:B------:R-:W-:Y:S01]  /*53c0*/  FFMA R65, R18, R35, R65 ;  /* 0x0000002312417223 */ /* 0x000fe20000000041 */
[----:B------:R-:W-:Y:S01]  /*53d0*/  FFMA R14, R35, R19, R34 ;  /* 0x00000013230e7223 */ /* 0x000fe20000000022 */
[----:B------:R-:W-:Y:S01]  /*53e0*/  LDS.128 R40, [R15+UR8+0x960] ;  /* 0x000960080f287984 */ /* 0x000fe20008000c00 */
[----:B------:R-:W-:Y:S01]  /*53f0*/  FFMA R6, R12, R46, R7 ;  /* 0x0000002e0c067223 */ /* 0x000fe20000000007 */
[----:B------:R-:W-:Y:S02]  /*5400*/  FFMA R45, R45, R11, R44 ;  /* 0x0000000b2d2d7223 */ /* 0x000fe4000000002c */
[----:B------:R-:W1:Y:S01]  /*5410*/  LDS.128 R32, [R15+UR8+0xad0] ;  /* 0x000ad0080f207984 */ /* 0x000e620008000c00 */
[----:B------:R-:W-:Y:S01]  /*5420*/  FFMA R67, R18, R47, R6 ;  /* 0x0000002f12437223 */ /* 0x000fe20000000006 */
[----:B------:R-:W-:Y:S01]  /*5430*/  FFMA R6, R4, R36, R3 ;  /* 0x0000002404067223 */ /* 0x000fe20000000003 */
[-C--:B------:R-:W-:Y:S01]  /*5440*/  FFMA R36, R36, R5.reuse, R77 ;  /* 0x0000000524247223 */ /* 0x080fe2000000004d */
[----:B--2---:R-:W-:Y:S01]  /*5450*/  FFMA R73, R4, R48, R73 ;  /* 0x0000003004497223 */ /* 0x004fe20000000049 */
[----:B------:R-:W-:Y:S01]  /*5460*/  FFMA R48, R48, R5, R75 ;  /* 0x0000000530307223 */ /* 0x000fe2000000004b */
[CC--:B------:R-:W-:Y:S01]  /*5470*/  FFMA R3, R10.reuse, R37.reuse, R6 ;  /* 0x000000250a037223 */ /* 0x0c0fe20000000006 */
[C---:B------:R-:W-:Y:S01]  /*5480*/  FFMA R36, R11.reuse, R37, R36 ;  /* 0x000000250b247223 */ /* 0x040fe20000000024 */
[-C--:B------:R-:W-:Y:S01]  /*5490*/  FFMA R73, R10, R49.reuse, R73 ;  /* 0x000000310a497223 */ /* 0x080fe20000000049 */
[----:B------:R-:W-:Y:S01]  /*54a0*/  FFMA R48, R11, R49, R48 ;  /* 0x000000310b307223 */ /* 0x000fe20000000030 */
[CC--:B------:R-:W-:Y:S01]  /*54b0*/  FFMA R6, R12.reuse, R38.reuse, R3 ;  /* 0x000000260c067223 */ /* 0x0c0fe20000000003 */
[----:B------:R-:W-:Y:S01]  /*54c0*/  FFMA R36, R13, R38, R36 ;  /* 0x000000260d247223 */ /* 0x000fe20000000024 */
[----:B------:R-:W-:Y:S01]  /*54d0*/  LDS.64 R8, [R2+UR6+0x1c80] ;  /* 0x001c800602087984 */ /* 0x000fe20008000a00 */
[----:B------:R-:W-:Y:S01]  /*54e0*/  FFMA R73, R12, R50, R73 ;  /* 0x000000320c497223 */ /* 0x000fe20000000049 */
[-C--:B------:R-:W-:Y:S01]  /*54f0*/  FFMA R3, R18, R39.reuse, R6 ;  /* 0x0000002712037223 */ /* 0x080fe20000000006 */
[----:B------:R-:W-:Y:S01]  /*5500*/  FFMA R49, R19, R39, R36 ;  /* 0x0000002713317223 */ /* 0x000fe20000000024 */
[----:B------:R-:W2:Y:S01]  /*5510*/  LDS.64 R6, [R2+UR6+0x1c00] ;  /* 0x001c000602067984 */ /* 0x000ea20008000a00 */
[----:B---3--:R-:W-:Y:S01]  /*5520*/  FFMA R57, R4, R20, R57 ;  /* 0x0000001404397223 */ /* 0x008fe20000000039 */
[----:B------:R-:W-:Y:S01]  /*5530*/  FFMA R16, R20, R5, R55 ;  /* 0x0000000514107223 */ /* 0x000fe20000000037 */
[----:B------:R-:W-:Y:S01]  /*5540*/  FFMA R48, R13, R50, R48 ;  /* 0x000000320d307223 */ /* 0x000fe20000000030 */
[----:B------:R-:W3:Y:S01]  /*5550*/  LDS.128 R36, [R15+UR8+0x860] ;  /* 0x000860080f247984 */ /* 0x000ee20008000c00 */
[----:B------:R-:W-:Y:S01]  /*5560*/  FFMA R20, R4, R24, R53 ;  /* 0x0000001804147223 */ /* 0x000fe20000000035 */
[----:B------:R-:W-:Y:S01]  /*5570*/  FFMA R57, R10, R21, R57 ;  /* 0x000000150a397223 */ /* 0x000fe20000000039 */
[----:B------:R-:W-:Y:S01]  /*5580*/  FFMA R24, R24, R5, R59 ;  /* 0x0000000518187223 */ /* 0x000fe2000000003b */
[C---:B------:R-:W-:Y:S01]  /*5590*/  FFMA R44, R11.reuse, R21, R16 ;  /* 0x000000150b2c7223 */ /* 0x040fe20000000010 */
[-C--:B------:R-:W-:Y:S01]  /*55a0*/  FFMA R21, R10, R25.reuse, R20 ;  /* 0x000000190a157223 */ /* 0x080fe20000000014 */
[-C--:B------:R-:W-:Y:S01]  /*55b0*/  FFMA R57, R12, R22.reuse, R57 ;  /* 0x000000160c397223 */ /* 0x080fe20000000039 */
[----:B------:R-:W-:Y:S01]  /*55c0*/  FFMA R20, R11, R25, R24 ;  /* 0x000000190b147223 */ /* 0x000fe20000000018 */
[----:B------:R-:W-:Y:S01]  /*55d0*/  FFMA R22, R13, R22, R44 ;  /* 0x000000160d167223 */ /* 0x000fe2000000002c */
[----:B------:R-:W4:Y:S01]  /*55e0*/  LDS.64 R16, [R2+UR6+0x1d00] ;  /* 0x001d000602107984 */ /* 0x000f220008000a00 */
[-C--:B------:R-:W-:Y:S01]  /*55f0*/  FFMA R73, R18, R51.reuse, R73 ;  /* 0x0000003312497223 */ /* 0x080fe20000000049 */
[----:B------:R-:W-:Y:S01]  /*5600*/  FFMA R51, R19, R51, R48 ;  /* 0x0000003313337223 */ /* 0x000fe20000000030 */
[-C--:B------:R-:W-:Y:S01]  /*5610*/  FFMA R48, R12, R26.reuse, R21 ;  /* 0x0000001a0c307223 */ /* 0x080fe20000000015 */
[----:B------:R-:W5:Y:S01]  /*5620*/  LDS.64 R24, [R2+UR6+0x1d80] ;  /* 0x001d800602187984 */ /* 0x000f620008000a00 */
[----:B------:R-:W-:Y:S01]  /*5630*/  FFMA R26, R13, R26, R20 ;  /* 0x0000001a0d1a7223 */ /* 0x000fe20000000014 */
[-C--:B------:R-:W-:Y:S01]  /*5640*/  FFMA R57, R18, R23.reuse, R57 ;  /* 0x0000001712397223 */ /* 0x080fe20000000039 */
[----:B------:R-:W-:Y:S01]  /*5650*/  FFMA R55, R19, R23, R22 ;  /* 0x0000001713377223 */ /* 0x000fe20000000016 */
[----:B------:R-:W-:Y:S01]  /*5660*/  FFMA R46, R46, R13, R45 ;  /* 0x0000000d2e2e7223 */ /* 0x000fe2000000002d */
[----:B------:R-:W5:Y:S01]  /*5670*/  LDS.128 R20, [R15+UR8+0x9e0] ;  /* 0x0009e0080f147984 */ /* 0x000f620008000c00 */
[----:B------:R-:W-:Y:S01]  /*5680*/  FFMA R53, R18, R27, R48 ;  /* 0x0000001b12357223 */ /* 0x000fe20000000030 */
[C---:B-1----:R-:W-:Y:S01]  /*5690*/  FFMA R61, R4.reuse, R32, R61 ;  /* 0x00000020043d7223 */ /* 0x042fe2000000003d */
[----:B------:R-:W-:Y:S01]  /*56a0*/  FFMA R4, R4, R28, R63 ;  /* 0x0000001c04047223 */ /* 0x000fe2000000003f */
[-C--:B------:R-:W-:Y:S01]  /*56b0*/  FFMA R28, R28, R5.reuse, R79 ;  /* 0x000000051c1c7223 */ /* 0x080fe2000000004f */
[----:B------:R-:W-:Y:S01]  /*56c0*/  FFMA R32, R32, R5, R71 ;  /* 0x0000000520207223 */ /* 0x000fe20000000047 */
[C---:B------:R-:W-:Y:S01]  /*56d0*/  FFMA R61, R10.reuse, R33, R61 ;  /* 0x000000210a3d7223 */ /* 0x040fe2000000003d */
[-C--:B------:R-:W-:Y:S01]  /*56e0*/  FFMA R5, R10, R29.reuse, R4 ;  /* 0x0000001d0a057223 */ /* 0x080fe20000000004 */
[C---:B------:R-:W-:Y:S01]  /*56f0*/  FFMA R28, R11.reuse, R29, R28 ;  /* 0x0000001d0b1c7223 */ /* 0x040fe2000000001c */
        /* <DEDUP_REMOVED lines=9> */
[----:B------:R-:W1:Y:S01]  /*5790*/  LDS.128 R28, [R15+UR8+0xb60] ;  /* 0x000b60080f1c7984 */ /* 0x000e620008000c00 */
[----:B--2---:R-:W-:Y:S01]  /*57a0*/  FFMA R4, R6, R40, R67 ;  /* 0x0000002806047223 */ /* 0x004fe20000000043 */
[----:B------:R-:W-:Y:S01]  /*57b0*/  FFMA R69, R47, R19, R46 ;  /* 0x000000132f457223 */ /* 0x000fe2000000002e */
[----:B------:R-:W-:Y:S01]  /*57c0*/  FFMA R27, R19, R27, R26 ;  /* 0x0000001b131b7223 */ /* 0x000fe2000000001a */
[----:B------:R-:W2:Y:S01]  /*57d0*/  LDS.128 R32, [R15+UR8+0xa60] ;  /* 0x000a60080f207984 */ /* 0x000ea20008000c00 */
[----:B------:R-:W-:Y:S01]  /*57e0*/  FFMA R5, R8, R41, R4 ;  /* 0x0000002908057223 */ /* 0x000fe20000000004 */
[----:B---3--:R-:W-:Y:S01]  /*57f0*/  FFMA R65, R36, R6, R65 ;  /* 0x0000000624417223 */ /* 0x008fe20000000041 */
[-C--:B------:R-:W-:Y:S01]  /*5800*/  FFMA R40, R40, R7.reuse, R69 ;  /* 0x0000000728287223 */ /* 0x080fe20000000045 */
[----:B------:R-:W-:Y:S01]  /*5810*/  FFMA R14, R36, R7, R14 ;  /* 0x00000007240e7223 */ /* 0x000fe2000000000e */
[----:B------:R-:W3:Y:S01]  /*5820*/  LDS.128 R44, [R15+UR8+0x8e0] ;  /* 0x0008e0080f2c7984 */ /* 0x000ee20008000c00 */
[----:B------:R-:W-:Y:S01]  /*5830*/  FFMA R65, R8, R37, R65 ;  /* 0x0000002508417223 */ /* 0x000fe20000000041 */
[-C--:B------:R-:W-:Y:S01]  /*5840*/  FFMA R41, R41, R9.reuse, R40 ;  /* 0x0000000929297223 */ /* 0x080fe20000000028 */
[----:B------:R-:W-:Y:S01]  /*5850*/  FFMA R37, R37, R9, R14 ;  /* 0x0000000925257223 */ /* 0x000fe2000000000e */
[C---:B----4-:R-:W-:Y:S01]  /*5860*/  FFMA R4, R16.reuse, R42, R5 ;  /* 0x0000002a10047223 */ /* 0x050fe20000000005 */
[----:B------:R-:W-:Y:S01]  /*5870*/  FFMA R65, R16, R38, R65 ;  /* 0x0000002610417223 */ /* 0x000fe20000000041 */
[-C--:B------:R-:W-:Y:S01]  /*5880*/  FFMA R42, R42, R17.reuse, R41 ;  /* 0x000000112a2a7223 */ /* 0x080fe20000000029 */
[----:B------:R-:W-:Y:S01]  /*5890*/  FFMA R38, R38, R17, R37 ;  /* 0x0000001126267223 */ /* 0x000fe20000000025 */
[C---:B-----5:R-:W-:Y:S01]  /*58a0*/  FFMA R67, R24.reuse, R43, R4 ;  /* 0x0000002b18437223 */ /* 0x060fe20000000004 */
[----:B------:R-:W-:Y:S01]  /*58b0*/  FFMA R65, R24, R39, R65 ;  /* 0x0000002718417223 */ /* 0x000fe20000000041 */
[-C--:B------:R-:W-:Y:S01]  /*58c0*/  FFMA R69, R43, R25.reuse, R42 ;  /* 0x000000192b457223 */ /* 0x080fe2000000002a */
[----:B------:R-:W-:Y:S01]  /*58d0*/  FFMA R14, R39, R25, R38 ;  /* 0x00000019270e7223 */ /* 0x000fe20000000026 */
[----:B------:R-:W4:Y:S01]  /*58e0*/  LDS.128 R40, [R15+UR8+0xae0] ;  /* 0x000ae0080f287984 */ /* 0x000f220008000c00 */
[----:B------:R-:W-:Y:S01]  /*58f0*/  FFMA R4, R6, R20, R3 ;  /* 0x0000001406047223 */ /* 0x000fe20000000003 */
[----:B------:R-:W-:-:S02]  /*5900*/  FFMA R20, R20, R7, R49 ;  /* 0x0000000714147223 */ /* 0x000fc40000000031 */
[----:B------:R-:W5:Y:S01]  /*5910*/  LDS.128 R36, [R15+UR8+0xbe0] ;  /* 0x000be0080f247984 */ /* 0x000f620008000c00 */
[-C--:B------:R-:W-:Y:S01]  /*5920*/  FFMA R3, R8, R21.reuse, R4 ;  /* 0x0000001508037223 */ /* 0x080fe20000000004 */
[----:B------:R-:W-:Y:S02]  /*5930*/  FFMA R20, R9, R21, R20 ;  /* 0x0000001509147223 */ /* 0x000fe40000000014 */
[----:B------:R-:W-:Y:S01]  /*5940*/  LDS.64 R10, [R2+UR6+0x1e00] ;  /* 0x001e0006020a7984 */ /* 0x000fe20008000a00 */
[-C--:B------:R-:W-:Y:S01]  /*5950*/  FFMA R4, R16, R22.reuse, R3 ;  /* 0x0000001610047223 */ /* 0x080fe20000000003 */
[----:B------:R-:W-:Y:S02]  /*5960*/  FFMA R20, R17, R22, R20 ;  /* 0x0000001611147223 */ /* 0x000fe40000000014 */
[----:B------:R-:W-:Y:S01]  /*5970*/  LDS.64 R12, [R2+UR6+0x1f00] ;  /* 0x001f0006020c7984 */ /* 0x000fe20008000a00 */
[-C--:B------:R-:W-:Y:S01]  /*5980*/  FFMA R3, R24, R23.reuse, R4 ;  /* 0x0000001718037223 */ /* 0x080fe20000000004 */
[----:B------:R-:W-:-:S02]  /*5990*/  FFMA R77, R25, R23, R20 ;  /* 0x00000017194d7223 */ /* 0x000fc40000000014 */
[----:B------:R-:W5:Y:S01]  /*59a0*/  LDS.128 R20, [R15+UR8+0x970] ;  /* 0x000970080f147984 */ /* 0x000f620008000c00 */
[----:B-1----:R-:W-:-:S03]  /*59b0*/  FFMA R18, R6, R28, R53 ;  /* 0x0000001c06127223 */ /* 0x002fc60000000035 */
[----:B------:R-:W1:Y:S01]  /*59c0*/  LDS.64 R4, [R2+UR6+0x1e80] ;  /* 0x001e800602047984 */ /* 0x000e620008000a00 */
[-C--:B------:R-:W-:Y:S01]  /*59d0*/  FFMA R28, R28, R7.reuse, R27 ;  /* 0x000000071c1c7223 */ /* 0x080fe2000000001b */
[----:B--2---:R-:W-:Y:S01]  /*59e0*/  FFMA R57, R6, R32, R57 ;  /* 0x0000002006397223 */ /* 0x004fe20000000039 */
[----:B------:R-:W-:Y:S01]  /*59f0*/  FFMA R32, R32, R7, R55 ;  /* 0x0000000720207223 */ /* 0x000fe20000000037 */
[CC--:B------:R-:W-:Y:S01]  /*5a00*/  FFMA R27, R8.reuse, R29.reuse, R18 ;  /* 0x0000001d081b7223 */ /* 0x0c0fe20000000012 */
[C---:B------:R-:W-:Y:S01]  /*5a10*/  FFMA R28, R9.reuse, R29, R28 ;  /* 0x0000001d091c7223 */ /* 0x040fe2000000001c */
[----:B------:R-:W2:Y:S01]  /*5a20*/  LDS.64 R18, [R2+UR6+0x1f80] ;  /* 0x001f800602127984 */ /* 0x000ea20008000a00 */
[-C--:B------:R-:W-:Y:S01]  /*5a30*/  FFMA R32, R9, R33.reuse, R32 ;  /* 0x0000002109207223 */ /* 0x080fe20000000020 */
[----:B------:R-:W-:Y:S01]  /*5a40*/  FFMA R57, R8, R33, R57 ;  /* 0x0000002108397223 */ /* 0x000fe20000000039 */
[----:B---3--:R-:W-:Y:S01]  /*5a50*/  FFMA R73, R6, R44, R73 ;  /* 0x0000002c06497223 */ /* 0x008fe20000000049 */
[C---:B------:R-:W-:Y:S01]  /*5a60*/  FFMA R28, R17.reuse, R30, R28 ;  /* 0x0000001e111c7223 */ /* 0x040fe2000000001c */
[-C--:B------:R-:W-:Y:S01]  /*5a70*/  FFMA R32, R17, R34.reuse, R32 ;  /* 0x0000002211207223 */ /* 0x080fe20000000020 */
[----:B------:R-:W-:Y:S01]  /*5a80*/  FFMA R57, R16, R34, R57 ;  /* 0x0000002210397223 */ /* 0x000fe20000000039 */
[----:B------:R-:W-:Y:S01]  /*5a90*/  FFMA R44, R44, R7, R51 ;  /* 0x000000072c2c7223 */ /* 0x000fe20000000033 */
[----:B------:R-:W-:Y:S01]  /*5aa0*/  FFMA R26, R16, R30, R27 ;  /* 0x0000001e101a7223 */ /* 0x000fe2000000001b */
[-C--:B------:R-:W-:Y:S01]  /*5ab0*/  FFMA R55, R25, R35.reuse, R32 ;  /* 0x0000002319377223 */ /* 0x080fe20000000020 */
[----:B------:R-:W-:Y:S01]  /*5ac0*/  FFMA R57, R24, R35, R57 ;  /* 0x0000002318397223 */ /* 0x000fe20000000039 */
[----:B------:R-:W-:Y:S01]  /*5ad0*/  FFMA R73, R8, R45, R73 ;  /* 0x0000002d08497223 */ /* 0x000fe20000000049 */
[----:B------:R-:W3:Y:S01]  /*5ae0*/  LDS.128 R32, [R15+UR8+0x9f0] ;  /* 0x0009f0080f207984 */ /* 0x000ee20008000c00 */
[----:B----4-:R-:W-:Y:S01]  /*5af0*/  FFMA R61, R6, R40, R61 ;  /* 0x00000028063d7223 */ /* 0x010fe2000000003d */
[----:B------:R-:W-:Y:S01]  /*5b00*/  FFMA R40, R40, R7, R63 ;  /* 0x0000000728287223 */ /* 0x000fe2000000003f */
[----:B------:R-:W-:Y:S01]  /*5b10*/  FFMA R44, R9, R45, R44 ;  /* 0x0000002d092c7223 */ /* 0x000fe2000000002c */
[----:B------:R-:W-:Y:S01]  /*5b20*/  FFMA R53, R24, R31, R26 ;  /* 0x0000001f18357223 */ /* 0x000fe2000000001a */
[----:B-----5:R-:W-:Y:S01]  /*5b30*/  FFMA R6, R6, R36, R59 ;  /* 0x0000002406067223 */ /* 0x020fe2000000003b */
[----:B------:R-:W-:Y:S01]  /*5b40*/  FFMA R36, R36, R7, R71 ;  /* 0x0000000724247223 */ /* 0x000fe20000000047 */
[C---:B------:R-:W-:Y:S01]  /*5b50*/  FFMA R61, R8.reuse, R41, R61 ;  /* 0x00000029083d7223 */ /* 0x040fe2000000003d */
[----:B------:R-:W-:Y:S01]  /*5b60*/  FFMA R79, R25, R31, R28 ;  /* 0x0000001f194f7223 */ /* 0x000fe2000000001c */
[C---:B------:R-:W-:Y:S01]  /*5b70*/  FFMA R40, R9.reuse, R41, R40 ;  /* 0x0000002909287223 */ /* 0x040fe20000000028 */
[-C--:B------:R-:W-:Y:S01]  /*5b80*/  FFMA R7, R8, R37.reuse, R6 ;  /* 0x0000002508077223 */ /* 0x080fe20000000006 */
[----:B------:R-:W-:Y:S01]  /*5b90*/  FFMA R36, R9, R37, R36 ;  /* 0x0000002509247223 */ /* 0x000fe20000000024 */
[----:B------:R-:W4:Y:S01]  /*5ba0*/  LDS.128 R28, [R15+UR8+0xa70] ;  /* 0x000a70080f1c7984 */ /* 0x000f220008000c00 */
[C---:B------:R-:W-:Y:S01]  /*5bb0*/  FFMA R73, R16.reuse, R46, R73 ;  /* 0x0000002e10497223 */ /* 0x040fe20000000049 */
[----:B------:R-:W-:Y:S01]  /*5bc0*/  FFMA R61, R16, R42, R61 ;  /* 0x0000002a103d7223 */ /* 0x000fe2000000003d */
[C---:B------:R-:W-:Y:S01]  /*5bd0*/  FFMA R44, R17.reuse, R46, R44 ;  /* 0x0000002e112c7223 */ /* 0x040fe2000000002c */
[C---:B------:R-:W-:Y:S01]  /*5be0*/  FFMA R40, R17.reuse, R42, R40 ;  /* 0x0000002a11287223 */ /* 0x040fe20000000028 */
[----:B------:R-:W-:Y:S01]  /*5bf0*/  FFMA R6, R10, R20, R67 ;  /* 0x000000140a067223 */ /* 0x000fe20000000043 */
[-C--:B------:R-:W-:Y:S01]  /*5c00*/  FFMA R16, R16, R38.reuse, R7 ;  /* 0x0000002610107223 */ /* 0x080fe20000000007 */
[----:B------:R-:W-:Y:S01]  /*5c10*/  FFMA R36, R17, R38, R36 ;  /* 0x0000002611247223 */ /* 0x000fe20000000024 */
[----:B------:R-:W-:Y:S01]  /*5c20*/  FFMA R20, R20, R11, R69 ;  /* 0x0000000b14147223 */ /* 0x000fe20000000045 */
[----:B-1----:R-:W-:Y:S01]  /*5c30*/  FFMA R7, R4, R21, R6 ;  /* 0x0000001504077223 */ /* 0x002fe20000000006 */
[CC--:B------:R-:W-:Y:S01]  /*5c40*/  FFMA R73, R24.reuse, R47.reuse, R73 ;  /* 0x0000002f18497223 */ /* 0x0c0fe20000000049 */
[C---:B------:R-:W-:Y:S01]  /*5c50*/  FFMA R75, R25.reuse, R47, R44 ;  /* 0x0000002f194b7223 */ /* 0x040fe2000000002c */
[CC--:B------:R-:W-:Y:S01]  /*5c60*/  FFMA R61, R24.reuse, R43.reuse, R61 ;  /* 0x0000002b183d7223 */ /* 0x0c0fe2000000003d */
[C---:B------:R-:W-:Y:S01]  /*5c70*/  FFMA R59, R25.reuse, R43, R40 ;  /* 0x0000002b193b7223 */ /* 0x040fe20000000028 */
[-C--:B------:R-:W-:Y:S01]  /*5c80*/  FFMA R9, R24, R39.reuse, R16 ;  /* 0x0000002718097223 */ /* 0x080fe20000000010 */
[----:B------:R-:W-:Y:S01]  /*5c90*/  FFMA R63, R25, R39, R36 ;  /* 0x00000027193f7223 */ /* 0x000fe20000000024 */
[----:B------:R-:W-:Y:S01]  /*5ca0*/  FFMA R21, R21, R5, R20 ;  /* 0x0000000515157223 */ /* 0x000fe20000000014 */
[----:B------:R-:W1:Y:S01]  /*5cb0*/  LDS.128 R24, [R15+UR8+0xb70] ;  /* 0x000b70080f187984 */ /* 0x000e620008000c00 */
[----:B------:R-:W-:-:S02]  /*5cc0*/  FFMA R7, R12, R22, R7 ;  /* 0x000000160c077223 */ /* 0x000fc40000000007 */
[----:B------:R-:W-:Y:S01]  /*5cd0*/  FFMA R22, R22, R13, R21 ;  /* 0x0000000d16167223 */ /* 0x000fe20000000015 */
[----:B------:R-:W5:Y:S01]  /*5ce0*/  LDS.128 R44, [R15+UR8+0x870] ;  /* 0x000870080f2c7984 */ /* 0x000f620008000c00 */
[----:B--2---:R-:W-:Y:S02]  /*5cf0*/  FFMA R67, R18, R23, R7 ;  /* 0x0000001712437223 */ /* 0x004fe40000000007 */
[----:B------:R-:W-:Y:S01]  /*5d00*/  FFMA R69, R23, R19, R22 ;  /* 0x0000001317457223 */ /* 0x000fe20000000016 */
[----:B------:R-:W2:Y:S01]  /*5d10*/  LDS.128 R48, [R15+UR8+0x8f0] ;  /* 0x0008f0080f307984 */ /* 0x000ea20008000c00 */
[----:B---3--:R-:W-:-:S03]  /*5d20*/  FFMA R3, R10, R32, R3 ;  /* 0x000000200a037223 */ /* 0x008fc60000000003 */
[----:B------:R-:W3:Y:S01]  /*5d30*/  LDS.128 R20, [R15+UR8+0xaf0] ;  /* 0x000af0080f147984 */ /* 0x000ee20008000c00 */
[----:B------:R-:W-:Y:S01]  /*5d40*/  FFMA R32, R32, R11, R77 ;  /* 0x0000000b20207223 */ /* 0x000fe2000000004d */
[----:B------:R-:W-:Y:S02]  /*5d50*/  FFMA R3, R4, R33, R3 ;  /* 0x0000002104037223 */ /* 0x000fe40000000003 */
[----:B------:R-:W3:Y:S01]  /*5d60*/  LDS.128 R36, [R15+UR8+0xbf0] ;  /* 0x000bf0080f247984 */ /* 0x000ee20008000c00 */
[----:B------:R-:W-:-:S04]  /*5d70*/  DEPBAR.LE SB0, 0x1 ;  /* 0x000080400000791a */ /* 0x000fc80000000000 */
[----:B------:R-:W-:Y:S01]  /*5d80*/  BAR.SYNC.DEFER_BLOCKING 0x0 ;  /* 0x0000000000007b1d */ /* 0x000fe20000010000 */
[----:B------:R-:W-:Y:S01]  /*5d90*/  FFMA R32, R5, R33, R32 ;  /* 0x0000002105207223 */ /* 0x000fe20000000020 */
[----:B------:R-:W-:Y:S01]  /*5da0*/  FFMA R3, R12, R34, R3 ;  /* 0x000000220c037223 */ /* 0x000fe20000000003 */
[----:B----4-:R-:W-:Y:S01]  /*5db0*/  FFMA R57, R10, R28, R57 ;  /* 0x0000001c0a397223 */ /* 0x010fe20000000039 */
[----:B------:R-:W-:Y:S01]  /*5dc0*/  FFMA R28, R28, R11, R55 ;  /* 0x0000000b1c1c7223 */ /* 0x000fe20000000037 */
[----:B------:R-:W-:Y:S01]  /*5dd0*/  FFMA R32, R13, R34, R32 ;  /* 0x000000220d207223 */ /* 0x000fe20000000020 */
[----:B------:R-:W-:Y:S01]  /*5de0*/  FFMA R3, R18, R35, R3 ;  /* 0x0000002312037223 */ /* 0x000fe20000000003 */
[-C--:B------:R-:W-:Y:S01]  /*5df0*/  FFMA R57, R4, R29.reuse, R57 ;  /* 0x0000001d04397223 */ /* 0x080fe20000000039 */
[----:B------:R-:W-:Y:S01]  /*5e00*/  FFMA R8, R5, R29, R28 ;  /* 0x0000001d05087223 */ /* 0x000fe2000000001c */
[----:B------:R-:W-:Y:S02]  /*5e10*/  FFMA R55, R19, R35, R32 ;  /* 0x0000002313377223 */ /* 0x000fe40000000020 */
[-C--:B------:R-:W-:Y:S01]  /*5e20*/  FFMA R57, R12, R30.reuse, R57 ;  /* 0x0000001e0c397223 */ /* 0x080fe20000000039 */
[----:B------:R-:W-:-:S03]  /*5e30*/  FFMA R30, R13, R30, R8 ;  /* 0x0000001e0d1e7223 */ /* 0x000fc60000000008 */
[----:B------:R-:W-:Y:S01]  /*5e40*/  FFMA R57, R18, R31, R57 ;  /* 0x0000001f12397223 */ /* 0x000fe20000000039 */
[----:B-1----:R-:W-:Y:S01]  /*5e50*/  FFMA R53, R10, R24, R53 ;  /* 0x000000180a357223 */ /* 0x002fe20000000035 */
[-C--:B------:R-:W-:Y:S01]  /*5e60*/  FFMA R24, R24, R11.reuse, R79 ;  /* 0x0000000b18187223 */ /* 0x080fe2000000004f */
[C---:B-----5:R-:W-:Y:S01]  /*5e70*/  FFMA R65, R44.reuse, R10, R65 ;  /* 0x0000000a2c417223 */ /* 0x060fe20000000041 */
[----:B------:R-:W-:Y:S01]  /*5e80*/  LDS.64 R6, [R2+UR6+0x2000] ;  /* 0x0020000602067984 */ /* 0x000fe20008000a00 */
[----:B------:R-:W-:Y:S01]  /*5e90*/  FFMA R14, R44, R11, R14 ;  /* 0x0000000b2c0e7223 */ /* 0x000fe2000000000e */
[----:B------:R-:W-:Y:S01]  /*5ea0*/  FFMA R24, R5, R25, R24 ;  /* 0x0000001905187223 */ /* 0x000fe20000000018 */
[----:B--2---:R-:W-:Y:S01]  /*5eb0*/  FFMA R73, R10, R48, R73 ;  /* 0x000000300a497223 */ /* 0x004fe20000000049 */
[----:B------:R-:W1:Y:S01]  /*5ec0*/  LDS.128 R32, [R15+UR8+0x1100] ;  /* 0x001100080f207984 */ /* 0x000e620008000c00 */
[----:B------:R-:W-:Y:S01]  /*5ed0*/  FFMA R65, R4, R45, R65 ;  /* 0x0000002d04417223 */ /* 0x000fe20000000041 */
[----:B------:R-:W-:Y:S01]  /*5ee0*/  FFMA R48, R48, R11, R75 ;  /* 0x0000000b30307223 */ /* 0x000fe2000000004b */
[----:B------:R-:W-:Y:S01]  /*5ef0*/  FFMA R45, R45, R5, R14 ;  /* 0x000000052d2d7223 */ /* 0x000fe2000000000e */
[----:B------:R-:W2:Y:S01]  /*5f00*/  LDS.128 R40, [R15+UR8+0x1000] ;  /* 0x001000080f287984 */ /* 0x000ea20008000c00 */
[----:B------:R-:W-:Y:S01]  /*5f10*/  FFMA R24, R13, R26, R24 ;  /* 0x0000001a0d187223 */ /* 0x000fe20000000018 */
[----:B------:R-:W-:Y:S01]  /*5f20*/  FFMA R53, R4, R25, R53 ;  /* 0x0000001904357223 */ /* 0x000fe20000000035 */
[----:B------:R-:W-:Y:S01]  /*5f30*/  FFMA R65, R12, R46, R65 ;  /* 0x0000002e0c417223 */ /* 0x000fe20000000041 */
[----:B------:R-:W4:Y:S01]  /*5f40*/  LDS.64 R16, [R2+UR6+0x2080] ;  /* 0x0020800602107984 */ /* 0x000f220008000a00 */
[----:B------:R-:W-:Y:S01]  /*5f50*/  FFMA R48, R5, R49, R48 ;  /* 0x0000003105307223 */ /* 0x000fe20000000030 */
[----:B------:R-:W-:Y:S01]  /*5f60*/  FFMA R46, R46, R13, R45 ;  /* 0x0000000d2e2e7223 */ /* 0x000fe2000000002d */
[----:B------:R-:W-:Y:S01]  /*5f70*/  FFMA R73, R4, R49, R73 ;  /* 0x0000003104497223 */ /* 0x000fe20000000049 */
[----:B------:R-:W5:Y:S01]  /*5f80*/  LDS.64 R28, [R2+UR6+0x2100] ;  /* 0x00210006021c7984 */ /* 0x000f620008000a00 */
[----:B------:R-:W-:Y:S01]  /*5f90*/  FFMA R75, R19, R27, R24 ;  /* 0x0000001b134b7223 */ /* 0x000fe20000000018 */
[----:B---3--:R-:W-:Y:S01]  /*5fa0*/  FFMA R61, R10, R20, R61 ;  /* 0x000000140a3d7223 */ /* 0x008fe2000000003d */
[-C--:B------:R-:W-:Y:S01]  /*5fb0*/  FFMA R24, R20, R11.reuse, R59 ;  /* 0x0000000b14187223 */ /* 0x080fe2000000003b */
[----:B------:R-:W-:Y:S01]  /*5fc0*/  FFMA R8, R12, R26, R53 ;  /* 0x0000001a0c087223 */ /* 0x000fe20000000035 */
[----:B------:R-:W-:Y:S01]  /*5fd0*/  FFMA R20, R10, R36, R9 ;  /* 0x000000240a147223 */ /* 0x000fe20000000009 */
[-C--:B------:R-:W-:Y:S01]  /*5fe0*/  FFMA R48, R13, R50.reuse, R48 ;  /* 0x000000320d307223 */ /* 0x080fe20000000030 */
[----:B------:R-:W-:Y:S01]  /*5ff0*/  FFMA R36, R36, R11, R63 ;  /* 0x0000000b24247223 */ /* 0x000fe2000000003f */
[----:B------:R-:W-:Y:S01]  /*6000*/  FFMA R73, R12, R50, R73 ;  /* 0x000000320c497223 */ /* 0x000fe20000000049 */
[C---:B------:R-:W-:Y:S01]  /*6010*/  FFMA R65, R18.reuse, R47, R65 ;  /* 0x0000002f12417223 */ /* 0x040fe20000000041 */
[----:B------:R-:W-:Y:S01]  /*6020*/  FFMA R14, R47, R19, R46 ;  /* 0x000000132f0e7223 */ /* 0x000fe2000000002e */
[----:B------:R-:W-:Y:S01]  /*6030*/  FFMA R53, R19, R31, R30 ;  /* 0x0000001f13357223 */ /* 0x000fe2000000001e */
[----:B------:R-:W3:Y:S01]  /*6040*/  LDS.128 R44, [R15+UR8+0x1180] ;  /* 0x001180080f2c7984 */ /* 0x000ee20008000c00 */
[----:B------:R-:W-:Y:S01]  /*6050*/  FFMA R31, R18, R27, R8 ;  /* 0x0000001b121f7223 */ /* 0x000fe20000000008 */
[-C--:B------:R-:W-:Y:S01]  /*6060*/  FFMA R61, R4, R21.reuse, R61 ;  /* 0x00000015043d7223 */ /* 0x080fe2000000003d */
[C---:B------:R-:W-:Y:S01]  /*6070*/  FFMA R30, R5.reuse, R21, R24 ;  /* 0x00000015051e7223 */ /* 0x040fe20000000018 */
[----:B------:R-:W-:Y:S01]  /*6080*/  FFMA R36, R5, R37, R36 ;  /* 0x0000002505247223 */ /* 0x000fe20000000024 */
[-C--:B------:R-:W-:Y:S01]  /*6090*/  FFMA R73, R18, R51.reuse, R73 ;  /* 0x0000003312497223 */ /* 0x080fe20000000049 */
[----:B------:R-:W-:Y:S01]  /*60a0*/  FFMA R71, R19, R51, R48 ;  /* 0x0000003313477223 */ /* 0x000fe20000000030 */
[----:B------:R-:W3:Y:S01]  /*60b0*/  LDS.128 R8, [R15+UR8+0x1200] ;  /* 0x001200080f087984 */ /* 0x000ee20008000c00 */
[----:B------:R-:W-:Y:S01]  /*60c0*/  FFMA R21, R4, R37, R20 ;  /* 0x0000002504157223 */ /* 0x000fe20000000014 */
[CC--:B------:R-:W-:Y:S01]  /*60d0*/  FFMA R61, R12.reuse, R22.reuse, R61 ;  /* 0x000000160c3d7223 */ /* 0x0c0fe2000000003d */
[C---:B------:R-:W-:Y:S01]  /*60e0*/  FFMA R30, R13.reuse, R22, R30 ;  /* 0x000000160d1e7223 */ /* 0x040fe2000000001e */
[----:B------:R-:W3:Y:S01]  /*60f0*/  LDS.128 R48, [R15+UR8+0x1080] ;  /* 0x001080080f307984 */ /* 0x000ee20008000c00 */
[-C--:B------:R-:W-:Y:S01]  /*6100*/  FFMA R36, R13, R38.reuse, R36 ;  /* 0x000000260d247223 */ /* 0x080fe20000000024 */
[----:B------:R-:W-:Y:S01]  /*6110*/  FFMA R12, R12, R38, R21 ;  /* 0x000000260c0c7223 */ /* 0x000fe20000000015 */
[C---:B------:R-:W-:Y:S01]  /*6120*/  FFMA R63, R19.reuse, R23, R30 ;  /* 0x00000017133f7223 */ /* 0x040fe2000000001e */
[----:B------:R-:W3:Y:S01]  /*6130*/  LDS.128 R24, [R15+UR8+0x1300] ;  /* 0x001300080f187984 */ /* 0x000ee20008000c00 */
[-C--:B------:R-:W-:Y:S01]  /*6140*/  FFMA R19, R19, R39.reuse, R36 ;  /* 0x0000002713137223 */ /* 0x080fe20000000024 */
[C---:B------:R-:W-:Y:S01]  /*6150*/  FFMA R5, R18.reuse, R39, R12 ;  /* 0x0000002712057223 */ /* 0x040fe2000000000c */
[----:B------:R-:W-:Y:S01]  /*6160*/  FFMA R61, R18, R23, R61 ;  /* 0x00000017123d7223 */ /* 0x000fe2000000003d */
[----:B------:R-:W3:Y:S01]  /*6170*/  LDS.128 R36, [R15+UR8+0x1380] ;  /* 0x001380080f247984 */ /* 0x000ee20008000c00 */
[----:B-1----:R-:W-:Y:S01]  /*6180*/  FFMA R4, R6, R32, R67 ;  /* 0x0000002006047223 */ /* 0x002fe20000000043 */
[C---:B--2---:R-:W-:Y:S01]  /*6190*/  FFMA R65, R40.reuse, R6, R65 ;  /* 0x0000000628417223 */ /* 0x044fe20000000041 */
[----:B------:R-:W-:Y:S01]  /*61a0*/  FFMA R14, R40, R7, R14 ;  /* 0x00000007280e7223 */ /* 0x000fe2000000000e */
[----:B------:R-:W1:Y:S01]  /*61b0*/  LDS.128 R20, [R15+UR8+0x1280] ;  /* 0x001280080f147984 */ /* 0x000e620008000c00 */
[C---:B----4-:R-:W-:Y:S01]  /*61c0*/  FFMA R13, R16.reuse, R33, R4 ;  /* 0x00000021100d7223 */ /* 0x050fe20000000004 */
[----:B------:R-:W-:Y:S01]  /*61d0*/  FFMA R65, R16, R41, R65 ;  /* 0x0000002910417223 */ /* 0x000fe20000000041 */
[----:B------:R-:W-:Y:S01]  /*61e0*/  FFMA R41, R41, R17, R14 ;  /* 0x0000001129297223 */ /* 0x000fe2000000000e */
[----:B------:R-:W-:Y:S01]  /*61f0*/  FFMA R32, R32, R7, R69 ;  /* 0x0000000720207223 */ /* 0x000fe20000000045 */
[C---:B-----5:R-:W-:Y:S01]  /*6200*/  FFMA R14, R28.reuse, R34, R13 ;  /* 0x000000221c0e7223 */ /* 0x060fe2000000000d */
[----:B------:R-:W-:Y:S01]  /*6210*/  FFMA R65, R28, R42, R65 ;  /* 0x0000002a1c417223 */ /* 0x000fe20000000041 */
[----:B------:R-:W2:Y:S01]  /*6220*/  LDS.64 R12, [R2+UR6+0x2180] ;  /* 0x00218006020c7984 */ /* 0x000ea20008000a00 */
[----:B------:R-:W-:Y:S01]  /*6230*/  FFMA R33, R33, R17, R32 ;  /* 0x0000001121217223 */ /* 0x000fe20000000020 */
[----:B------:R-:W-:-:S03]  /*6240*/  FFMA R42, R42, R29, R41 ;  /* 0x0000001d2a2a7223 */ /* 0x000fc60000000029 */
[----:B------:R-:W-:Y:S02]  /*6250*/  FFMA R34, R34, R29, R33 ;  /* 0x0000001d22227223 */ /* 0x000fe40000000021 */
[----:B------:R-:W-:Y:S01]  /*6260*/  LDS.64 R32, [R2+UR6+0x2300] ;  /* 0x0023000602207984 */ /* 0x000fe20008000a00 */
[----:B---3--:R-:W-:Y:S01]  /*6270*/  FFMA R4, R6, R44, R3 ;  /* 0x0000002c06047223 */ /* 0x008fe20000000003 */
[----:B------:R-:W-:-:S03]  /*6280*/  FFMA R44, R44, R7, R55 ;  /* 0x000000072c2c7223 */ /* 0x000fc60000000037 */
[-C--:B------:R-:W-:Y:S01]  /*6290*/  FFMA R3, R16, R45.reuse, R4 ;  /* 0x0000002d10037223 */ /* 0x080fe20000000004 */
[----:B------:R-:W-:Y:S01]  /*62a0*/  FFMA R44, R17, R45, R44 ;  /* 0x0000002d112c7223 */ /* 0x000fe2000000002c */
[----:B------:R-:W-:Y:S01]  /*62b0*/  FFMA R57, R6, R8, R57 ;  /* 0x0000000806397223 */ /* 0x000fe20000000039 */
[-C--:B------:R-:W-:Y:S01]  /*62c0*/  FFMA R8, R8, R7.reuse, R53 ;  /* 0x0000000708087223 */ /* 0x080fe20000000035 */
[-C--:B------:R-:W-:Y:S01]  /*62d0*/  FFMA R40, R28, R46.reuse, R3 ;  /* 0x0000002e1c287223 */ /* 0x080fe20000000003 */
[----:B------:R-:W-:Y:S01]  /*62e0*/  FFMA R44, R29, R46, R44 ;  /* 0x0000002e1d2c7223 */ /* 0x000fe2000000002c */
[----:B------:R-:W-:Y:S01]  /*62f0*/  FFMA R73, R6, R48, R73 ;  /* 0x0000003006497223 */ /* 0x000fe20000000049 */
        /* <DEDUP_REMOVED lines=9> */
[----:B------:R-:W-:Y:S01]  /*6390*/  FFMA R46, R28, R10, R57 ;  /* 0x0000000a1c2e7223 */ /* 0x000fe20000000039 */
[----:B------:R-:W-:Y:S01]  /*63a0*/  FFMA R5, R6, R36, R5 ;  /* 0x0000002406057223 */ /* 0x000fe20000000005 */
[-C--:B------:R-:W-:Y:S01]  /*63b0*/  FFMA R30, R28, R50.reuse, R73 ;  /* 0x000000321c1e7223 */ /* 0x080fe20000000049 */
[C---:B------:R-:W-:Y:S01]  /*63c0*/  FFMA R48, R29.reuse, R50, R48 ;  /* 0x000000321d307223 */ /* 0x040fe20000000030 */
[----:B------:R-:W-:Y:S01]  /*63d0*/  LDS.64 R8, [R2+UR6+0x2200] ;  /* 0x0022000602087984 */ /* 0x000fe20008000a00 */
[----:B-1----:R-:W-:Y:S01]  /*63e0*/  FFMA R61, R6, R20, R61 ;  /* 0x00000014063d7223 */ /* 0x002fe2000000003d */
[C---:B------:R-:W-:Y:S01]  /*63f0*/  FFMA R50, R29.reuse, R10, R18 ;  /* 0x0000000a1d327223 */ /* 0x040fe20000000012 */
[-C--:B------:R-:W-:Y:S01]  /*6400*/  FFMA R20, R20, R7.reuse, R63 ;  /* 0x0000000714147223 */ /* 0x080fe2000000003f */
[----:B------:R-:W1:Y:S01]  /*6410*/  LDS.128 R56, [R15+UR8+0x1110] ;  /* 0x001110080f387984 */ /* 0x000e620008000c00 */
[-C--:B------:R-:W-:Y:S01]  /*6420*/  FFMA R10, R28, R26.reuse, R3 ;  /* 0x0000001a1c0a7223 */ /* 0x080fe20000000003 */
[----:B------:R-:W-:Y:S01]  /*6430*/  FFMA R26, R29, R26, R24 ;  /* 0x0000001a1d1a7223 */ /* 0x000fe20000000018 */
[----:B------:R-:W-:Y:S01]  /*6440*/  FFMA R36, R36, R7, R19 ;  /* 0x0000000724247223 */ /* 0x000fe20000000013 */
[----:B------:R-:W3:Y:S01]  /*6450*/  LDS.64 R24, [R2+UR6+0x2280] ;  /* 0x0022800602187984 */ /* 0x000ee20008000a00 */
[C---:B------:R-:W-:Y:S01]  /*6460*/  FFMA R3, R16.reuse, R21, R61 ;  /* 0x0000001510037223 */ /* 0x040fe2000000003d */
[----:B------:R-:W-:Y:S01]  /*6470*/  FFMA R19, R16, R37, R5 ;  /* 0x0000002510137223 */ /* 0x000fe20000000005 */
[C---:B------:R-:W-:Y:S01]  /*6480*/  FFMA R20, R17.reuse, R21, R20 ;  /* 0x0000001511147223 */ /* 0x040fe20000000014 */
[----:B------:R-:W4:Y:S01]  /*6490*/  LDS.128 R4, [R15+UR8+0x1190] ;  /* 0x001190080f047984 */ /* 0x000f220008000c00 */
[CC--:B------:R-:W-:Y:S01]  /*64a0*/  FFMA R64, R28.reuse, R22.reuse, R3 ;  /* 0x000000161c407223 */ /* 0x0c0fe20000000003 */
[----:B------:R-:W-:Y:S01]  /*64b0*/  FFMA R36, R17, R37, R36 ;  /* 0x0000002511247223 */ /* 0x000fe20000000024 */
[C---:B------:R-:W-:Y:S01]  /*64c0*/  FFMA R22, R29.reuse, R22, R20 ;  /* 0x000000161d167223 */ /* 0x040fe20000000014 */
[-C--:B------:R-:W-:Y:S01]  /*64d0*/  FFMA R20, R28, R38.reuse, R19 ;  /* 0x000000261c147223 */ /* 0x080fe20000000013 */
[----:B------:R-:W5:Y:S01]  /*64e0*/  LDS.128 R52, [R15+UR8+0x1010] ;  /* 0x001010080f347984 */ /* 0x000f620008000c00 */
[----:B------:R-:W-:Y:S01]  /*64f0*/  FFMA R36, R29, R38, R36 ;  /* 0x000000261d247223 */ /* 0x000fe20000000024 */
[C---:B--2---:R-:W-:Y:S01]  /*6500*/  FFMA R41, R12.reuse, R51, R30 ;  /* 0x000000330c297223 */ /* 0x044fe2000000001e */
[C---:B------:R-:W-:Y:S01]  /*6510*/  FFMA R67, R12.reuse, R23, R64 ;  /* 0x000000170c437223 */ /* 0x040fe20000000040 */
[----:B------:R-:W2:Y:S01]  /*6520*/  LDS.128 R16, [R15+UR8+0x1210] ;  /* 0x001210080f107984 */ /* 0x000ea20008000c00 */
[C---:B------:R-:W-:Y:S01]  /*6530*/  FFMA R69, R12.reuse, R39, R20 ;  /* 0x000000270c457223 */ /* 0x040fe20000000014 */
[C---:B------:R-:W-:Y:S01]  /*6540*/  FFMA R71, R13.reuse, R23, R22 ;  /* 0x000000170d477223 */ /* 0x040fe20000000016 */
[----:B------:R-:W-:Y:S01]  /*6550*/  FFMA R73, R13, R39, R36 ;  /* 0x000000270d497223 */ /* 0x000fe20000000024 */
[----:B------:R-:W2:Y:S01]  /*6560*/  LDS.128 R60, [R15+UR8+0x1090] ;  /* 0x001090080f3c7984 */ /* 0x000ea20008000c00 */
[C---:B------:R-:W-:Y:S01]  /*6570*/  FFMA R65, R12.reuse, R43, R65 ;  /* 0x0000002b0c417223 */ /* 0x040fe20000000041 */
[----:B------:R-:W-:Y:S01]  /*6580*/  FFMA R42, R43, R13, R42 ;  /* 0x0000000d2b2a7223 */ /* 0x000fe2000000002a */
[CC--:B------:R-:W-:Y:S01]  /*6590*/  FFMA R45, R12.reuse, R11.reuse, R46 ;  /* 0x0000000b0c2d7223 */ /* 0x0c0fe2000000002e */
[----:B------:R-:W2:Y:S01]  /*65a0*/  LDS.128 R28, [R15+UR8+0x1310] ;  /* 0x001310080f1c7984 */ /* 0x000ea20008000c00 */
[----:B------:R-:W-:Y:S01]  /*65b0*/  FFMA R49, R13, R11, R50 ;  /* 0x0000000b0d317223 */ /* 0x000fe20000000032 */
[C---:B------:R-:W-:Y:S01]  /*65c0*/  FFMA R3, R12.reuse, R35, R14 ;  /* 0x000000230c037223 */ /* 0x040fe2000000000e */
[C---:B------:R-:W-:Y:S01]  /*65d0*/  FFMA R43, R12.reuse, R47, R40 ;  /* 0x0000002f0c2b7223 */ /* 0x040fe20000000028 */
[----:B------:R-:W2:Y:S01]  /*65e0*/  LDS.128 R20, [R15+UR8+0x1290] ;  /* 0x001290080f147984 */ /* 0x000ea20008000c00 */
[----:B------:R-:W-:Y:S01]  /*65f0*/  FFMA R11, R12, R27, R10 ;  /* 0x0000001b0c0b7223 */ /* 0x000fe2000000000a */
[----:B------:R-:W-:Y:S01]  /*6600*/  FFMA R35, R35, R13, R34 ;  /* 0x0000000d23237223 */ /* 0x000fe20000000022 */
[C---:B------:R-:W-:Y:S01]  /*6610*/  FFMA R51, R13.reuse, R51, R48 ;  /* 0x000000330d337223 */ /* 0x040fe20000000030 */
[----:B------:R-:W2:Y:S01]  /*6620*/  LDS.128 R36, [R15+UR8+0x1390] ;  /* 0x001390080f247984 */ /* 0x000ea20008000c00 */
[C---:B------:R-:W-:Y:S01]  /*6630*/  FFMA R47, R13.reuse, R47, R44 ;  /* 0x0000002f0d2f7223 */ /* 0x040fe2000000002c */
[----:B------:R-:W-:-:S02]  /*6640*/  FFMA R27, R13, R27, R26 ;  /* 0x0000001b0d1b7223 */ /* 0x000fc4000000001a */
[----:B------:R-:W2:Y:S01]  /*6650*/  LDS.64 R12, [R2+UR6+0x2380] ;  /* 0x00238006020c7984 */ /* 0x000ea20008000a00 */
[----:B-1----:R-:W-:Y:S01]  /*6660*/  FFMA R10, R8, R56, R3 ;  /* 0x00000038080a7223 */ /* 0x002fe20000000003 */
[----:B------:R-:W-:-:S03]  /*6670*/  FFMA R56, R56, R9, R35 ;  /* 0x0000000938387223 */ /* 0x000fc60000000023 */
[----:B---3--:R-:W-:Y:S01]  /*6680*/  FFMA R3, R24, R57, R10 ;  /* 0x0000003918037223 */ /* 0x008fe2000000000a */
[----:B------:R-:W-:Y:S01]  /*6690*/  FFMA R57, R57, R25, R56 ;  /* 0x0000001939397223 */ /* 0x000fe20000000038 */
[----:B----4-:R-:W-:Y:S01]  /*66a0*/  FFMA R10, R8, R4, R43 ;  /* 0x00000004080a7223 */ /* 0x010fe2000000002b */
[----:B------:R-:W-:Y:S01]  /*66b0*/  FFMA R4, R4, R9, R47 ;  /* 0x0000000904047223 */ /* 0x000fe2000000002f */
[----:B------:R-:W-:Y:S01]  /*66c0*/  FFMA R14, R32, R58, R3 ;  /* 0x0000003a200e7223 */ /* 0x000fe20000000003 */
[----:B------:R-:W-:Y:S01]  /*66d0*/  FFMA R58, R58, R33, R57 ;  /* 0x000000213a3a7223 */ /* 0x000fe20000000039 */
[-C--:B------:R-:W-:Y:S01]  /*66e0*/  FFMA R3, R24, R5.reuse, R10 ;  /* 0x0000000518037223 */ /* 0x080fe2000000000a */
[----:B------:R-:W-:Y:S01]  /*66f0*/  FFMA R4, R25, R5, R4 ;  /* 0x0000000519047223 */ /* 0x000fe20000000004 */
[C---:B-----5:R-:W-:Y:S01]  /*6700*/  FFMA R65, R52.reuse, R8, R65 ;  /* 0x0000000834417223 */ /* 0x060fe20000000041 */
[-C--:B------:R-:W-:Y:S01]  /*6710*/  FFMA R42, R52, R9.reuse, R42 ;  /* 0x00000009342a7223 */ /* 0x080fe2000000002a */
[----:B------:R-:W-:Y:S01]  /*6720*/  FFMA R52, R32, R6, R3 ;  /* 0x0000000620347223 */ /* 0x000fe20000000003 */
[----:B--2---:R-:W-:Y:S01]  /*6730*/  FFMA R45, R8, R16, R45 ;  /* 0x00000010082d7223 */ /* 0x004fe2000000002d */
[----:B------:R-:W-:Y:S01]  /*6740*/  FFMA R6, R33, R6, R4 ;  /* 0x0000000621067223 */ /* 0x000fe20000000004 */
[----:B------:R-:W-:Y:S01]  /*6750*/  FFMA R16, R16, R9, R49 ;  /* 0x0000000910107223 */ /* 0x000fe20000000031 */
[----:B------:R-:W-:Y:S01]  /*6760*/  FFMA R65, R24, R53, R65 ;  /* 0x0000003518417223 */ /* 0x000fe20000000041 */
[----:B------:R-:W-:Y:S01]  /*6770*/  FFMA R41, R8, R60, R41 ;  /* 0x0000003c08297223 */ /* 0x000fe20000000029 */
[----:B------:R-:W-:Y:S01]  /*6780*/  FFMA R60, R60, R9, R51 ;  /* 0x000000093c3c7223 */ /* 0x000fe20000000033 */
[-C--:B------:R-:W-:Y:S01]  /*6790*/  FFMA R45, R24, R17.reuse, R45 ;  /* 0x00000011182d7223 */ /* 0x080fe2000000002d */
[C---:B------:R-:W-:Y:S01]  /*67a0*/  FFMA R16, R25.reuse, R17, R16 ;  /* 0x0000001119107223 */ /* 0x040fe20000000010 */
[----:B------:R-:W-:Y:S01]  /*67b0*/  FFMA R4, R8, R28, R11 ;  /* 0x0000001c08047223 */ /* 0x000fe2000000000b */
[-C--:B------:R-:W-:Y:S01]  /*67c0*/  FFMA R41, R24, R61.reuse, R41 ;  /* 0x0000003d18297223 */ /* 0x080fe20000000029 */
[----:B------:R-:W-:Y:S01]  /*67d0*/  FFMA R60, R25, R61, R60 ;  /* 0x0000003d193c7223 */ /* 0x000fe2000000003c */
[----:B------:R-:W-:Y:S01]  /*67e0*/  FFMA R28, R28, R9, R27 ;  /* 0x000000091c1c7223 */ /* 0x000fe2000000001b */
[----:B------:R-:W-:Y:S01]  /*67f0*/  FFMA R3, R24, R29, R4 ;  /* 0x0000001d18037223 */ /* 0x000fe20000000004 */
[----:B------:R-:W-:Y:S01]  /*6800*/  FFMA R56, R32, R18, R45 ;  /* 0x0000001220387223 */ /* 0x000fe2000000002d */
[----:B------:R-:W-:Y:S01]  /*6810*/  LDS.64 R4, [R2+UR6+0x2400] ;  /* 0x0024000602047984 */ /* 0x000fe20008000a00 */
[C---:B------:R-:W-:Y:S01]  /*6820*/  FFMA R67, R8.reuse, R20, R67 ;  /* 0x0000001408437223 */ /* 0x040fe20000000043 */
[----:B------:R-:W-:Y:S01]  /*6830*/  FFMA R69, R8, R36, R69 ;  /* 0x0000002408457223 */ /* 0x000fe20000000045 */
[-C--:B------:R-:W-:Y:S01]  /*6840*/  FFMA R20, R20, R9.reuse, R71 ;  /* 0x0000000914147223 */ /* 0x080fe20000000047 */
[----:B------:R-:W1:Y:S01]  /*6850*/  LDS.128 R44, [R15+UR8+0x1120] ;  /* 0x001120080f2c7984 */ /* 0x000e620008000c00 */
[----:B------:R-:W-:Y:S01]  /*6860*/  FFMA R36, R36, R9, R73 ;  /* 0x0000000924247223 */ /* 0x000fe20000000049 */
[-C--:B------:R-:W-:Y:S01]  /*6870*/  FFMA R34, R32, R62.reuse, R41 ;  /* 0x0000003e20227223 */ /* 0x080fe20000000029 */
[----:B------:R-:W-:Y:S01]  /*6880*/  FFMA R60, R33, R62, R60 ;  /* 0x0000003e213c7223 */ /* 0x000fe2000000003c */
[----:B------:R-:W-:Y:S01]  /*6890*/  FFMA R28, R25, R29, R28 ;  /* 0x0000001d191c7223 */ /* 0x000fe2000000001c */
[----:B------:R-:W-:Y:S01]  /*68a0*/  FFMA R62, R33, R18, R16 ;  /* 0x00000012213e7223 */ /* 0x000fe20000000010 */
[----:B------:R-:W-:Y:S01]  /*68b0*/  FFMA R53, R53, R25, R42 ;  /* 0x0000001935357223 */ /* 0x000fe2000000002a */
[----:B------:R-:W2:Y:S01]  /*68c0*/  LDS.64 R16, [R2+UR6+0x2480] ;  /* 0x0024800602107984 */ /* 0x000ea20008000a00 */
[CC--:B------:R-:W-:Y:S01]  /*68d0*/  FFMA R67, R24.reuse, R21.reuse, R67 ;  /* 0x0000001518437223 */ /* 0x0c0fe20000000043 */
[C---:B------:R-:W-:Y:S01]  /*68e0*/  FFMA R20, R25.reuse, R21, R20 ;  /* 0x0000001519147223 */ /* 0x040fe20000000014 */
[-C--:B------:R-:W-:Y:S01]  /*68f0*/  FFMA R69, R24, R37.reuse, R69 ;  /* 0x0000002518457223 */ /* 0x080fe20000000045 */
[----:B------:R-:W3:Y:S01]  /*6900*/  LDS.128 R8, [R15+UR8+0x11a0] ;  /* 0x0011a0080f087984 */ /* 0x000ee20008000c00 */
[----:B------:R-:W-:Y:S01]  /*6910*/  FFMA R36, R25, R37, R36 ;  /* 0x0000002519247223 */ /* 0x000fe20000000024 */
[CC--:B------:R-:W-:Y:S01]  /*6920*/  FFMA R18, R32.reuse, R30.reuse, R3 ;  /* 0x0000001e20127223 */ /* 0x0c0fe20000000003 */
[C---:B------:R-:W-:Y:S01]  /*6930*/  FFMA R30, R33.reuse, R30, R28 ;  /* 0x0000001e211e7223 */ /* 0x040fe2000000001c */
[----:B------:R-:W4:Y:S01]  /*6940*/  LDS.128 R24, [R15+UR8+0x1220] ;  /* 0x001220080f187984 */ /* 0x000f220008000c00 */
[C---:B------:R-:W-:Y:S01]  /*6950*/  FFMA R65, R32.reuse, R54, R65 ;  /* 0x0000003620417223 */ /* 0x040fe20000000041 */
[-C--:B------:R-:W-:Y:S01]  /*6960*/  FFMA R64, R32, R22.reuse, R67 ;  /* 0x0000001620407223 */ /* 0x080fe20000000043 */
[----:B------:R-:W-:Y:S01]  /*6970*/  FFMA R54, R54, R33, R53 ;  /* 0x0000002136367223 */ /* 0x000fe20000000035 */
[----:B------:R-:W5:Y:S01]  /*6980*/  LDS.64 R28, [R2+UR6+0x2500] ;  /* 0x00250006021c7984 */ /* 0x000f620008000a00 */
[C---:B------:R-:W-:Y:S01]  /*6990*/  FFMA R22, R33.reuse, R22, R20 ;  /* 0x0000001621167223 */ /* 0x040fe20000000014 */
[-C--:B------:R-:W-:Y:S01]  /*69a0*/  FFMA R20, R32, R38.reuse, R69 ;  /* 0x0000002620147223 */ /* 0x080fe20000000045 */
[----:B------:R-:W-:Y:S01]  /*69b0*/  FFMA R36, R33, R38, R36 ;  /* 0x0000002621247223 */ /* 0x000fe20000000024 */
[----:B------:R-:W5:Y:S01]  /*69c0*/  LDS.128 R48, [R15+UR8+0x10a0] ;  /* 0x0010a0080f307984 */ /* 0x000f620008000c00 */
[C---:B------:R-:W-:Y:S01]  /*69d0*/  FFMA R53, R12.reuse, R63, R34 ;  /* 0x0000003f0c357223 */ /* 0x040fe20000000022 */
[C---:B------:R-:W-:Y:S01]  /*69e0*/  FFMA R67, R12.reuse, R23, R64 ;  /* 0x000000170c437223 */ /* 0x040fe20000000040 */
[C---:B------:R-:W-:Y:S01]  /*69f0*/  FFMA R69, R12.reuse, R39, R20 ;  /* 0x000000270c457223 */ /* 0x040fe20000000014 */
[----:B------:R-:W5:Y:S01]  /*6a00*/  LDS.128 R40, [R15+UR8+0x1020] ;  /* 0x001020080f287984 */ /* 0x000f620008000c00 */
[C---:B------:R-:W-:Y:S01]  /*6a10*/  FFMA R71, R13.reuse, R23, R22 ;  /* 0x000000170d477223 */ /* 0x040fe20000000016 */
[----:B------:R-:W-:Y:S01]  /*6a20*/  FFMA R73, R13, R39, R36 ;  /* 0x000000270d497223 */ /* 0x000fe20000000024 */
[C---:B------:R-:W-:Y:S01]  /*6a30*/  FFMA R65, R12.reuse, R55, R65 ;  /* 0x000000370c417223 */ /* 0x040fe20000000041 */
[----:B------:R-:W5:Y:S01]  /*6a40*/  LDS.128 R32, [R15+UR8+0x1320] ;  /* 0x001320080f207984 */ /* 0x000f620008000c00 */
[----:B------:R-:W-:Y:S01]  /*6a50*/  FFMA R54, R55, R13, R54 ;  /* 0x0000000d37367223 */ /* 0x000fe20000000036 */
[CC--:B------:R-:W-:Y:S01]  /*6a60*/  FFMA R57, R12.reuse, R19.reuse, R56 ;  /* 0x000000130c397223 */ /* 0x0c0fe20000000038 */
[----:B------:R-:W-:Y:S01]  /*6a70*/  FFMA R61, R13, R19, R62 ;  /* 0x000000130d3d7223 */ /* 0x000fe2000000003e */
[----:B------:R-:W5:Y:S01]  /*6a80*/  LDS.128 R20, [R15+UR8+0x12a0] ;  /* 0x0012a0080f147984 */ /* 0x000f620008000c00 */
[C---:B------:R-:W-:Y:S01]  /*6a90*/  FFMA R3, R12.reuse, R59, R14 ;  /* 0x0000003b0c037223 */ /* 0x040fe2000000000e */
[C---:B------:R-:W-:Y:S01]  /*6aa0*/  FFMA R55, R12.reuse, R7, R52 ;  /* 0x000000070c377223 */ /* 0x040fe20000000034 */
[----:B------:R-:W-:Y:S01]  /*6ab0*/  FFMA R19, R12, R31, R18 ;  /* 0x0000001f0c137223 */ /* 0x000fe20000000012 */
[----:B------:R-:W5:Y:S01]  /*6ac0*/  LDS.128 R36, [R15+UR8+0x13a0] ;  /* 0x0013a0080f247984 */ /* 0x000f620008000c00 */
[----:B------:R-:W-:Y:S01]  /*6ad0*/  FFMA R59, R59, R13, R58 ;  /* 0x0000000d3b3b7223 */ /* 0x000fe2000000003a */
[C---:B------:R-:W-:Y:S01]  /*6ae0*/  FFMA R63, R13.reuse, R63, R60 ;  /* 0x0000003f0d3f7223 */ /* 0x040fe2000000003c */
[C---:B------:R-:W-:Y:S01]  /*6af0*/  FFMA R7, R13.reuse, R7, R6 ;  /* 0x000000070d077223 */ /* 0x040fe20000000006 */
[----:B------:R-:W-:Y:S01]  /*6b00*/  FFMA R31, R13, R31, R30 ;  /* 0x0000001f0d1f7223 */ /* 0x000fe2000000001e */
[----:B-1----:R-:W-:Y:S01]  /*6b10*/  FFMA R6, R4, R44, R3 ;  /* 0x0000002c04067223 */ /* 0x002fe20000000003 */
[----:B------:R-:W1:Y:S01]  /*6b20*/  LDS.64 R12, [R2+UR6+0x2580] ;  /* 0x00258006020c7984 */ /* 0x000e620008000a00 */
[----:B------:R-:W-:-:S02]  /*6b30*/  FFMA R44, R44, R5, R59 ;  /* 0x000000052c2c7223 */ /* 0x000fc4000000003b */
[----:B--2---:R-:W-:Y:S02]  /*6b40*/  FFMA R3, R16, R45, R6 ;  /* 0x0000002d10037223 */ /* 0x004fe40000000006 */
[----:B------:R-:W-:Y:S01]  /*6b50*/  FFMA R45, R45, R17, R44 ;  /* 0x000000112d2d7223 */ /* 0x000fe2000000002c */
[----:B---3--:R-:W-:Y:S01]  /*6b60*/  FFMA R6, R4, R8, R55 ;  /* 0x0000000804067223 */ /* 0x008fe20000000037 */
[----:B------:R-:W-:Y:S01]  /*6b70*/  FFMA R8, R8, R5, R7 ;  /* 0x0000000508087223 */ /* 0x000fe20000000007 */
[----:B----4-:R-:W-:-:S03]  /*6b80*/  FFMA R57, R4, R24, R57 ;  /* 0x0000001804397223 */ /* 0x010fc60000000039 */
[C---:B------:R-:W-:Y:S01]  /*6b90*/  FFMA R8, R17.reuse, R9, R8 ;  /* 0x0000000911087223 */ /* 0x040fe20000000008 */
[----:B------:R-:W-:Y:S01]  /*6ba0*/  FFMA R24, R24, R5, R61 ;  /* 0x0000000518187223 */ /* 0x000fe2000000003d */
[----:B-----5:R-:W-:Y:S01]  /*6bb0*/  FFMA R14, R28, R46, R3 ;  /* 0x0000002e1c0e7223 */ /* 0x020fe20000000003 */
[C---:B------:R-:W-:Y:S01]  /*6bc0*/  FFMA R3, R16.reuse, R9, R6 ;  /* 0x0000000910037223 */ /* 0x040fe20000000006 */
[-C--:B------:R-:W-:Y:S01]  /*6bd0*/  FFMA R57, R16, R25.reuse, R57 ;  /* 0x0000001910397223 */ /* 0x080fe20000000039 */
[C---:B------:R-:W-:Y:S01]  /*6be0*/  FFMA R24, R17.reuse, R25, R24 ;  /* 0x0000001911187223 */ /* 0x040fe20000000018 */
[----:B------:R-:W-:Y:S01]  /*6bf0*/  FFMA R53, R4, R48, R53 ;  /* 0x0000003004357223 */ /* 0x000fe20000000035 */
[----:B------:R-:W-:Y:S01]  /*6c00*/  FFMA R48, R48, R5, R63 ;  /* 0x0000000530307223 */ /* 0x000fe2000000003f */
[----:B------:R-:W-:Y:S01]  /*6c10*/  FFMA R44, R28, R26, R57 ;  /* 0x0000001a1c2c7223 */ /* 0x000fe20000000039 */
[----:B------:R-:W-:Y:S01]  /*6c20*/  FFMA R46, R46, R29, R45 ;  /* 0x0000001d2e2e7223 */ /* 0x000fe2000000002d */
[C---:B------:R-:W-:Y:S01]  /*6c30*/  FFMA R65, R40.reuse, R4, R65 ;  /* 0x0000000428417223 */ /* 0x040fe20000000041 */
[----:B------:R-:W-:Y:S01]  /*6c40*/  FFMA R54, R40, R5, R54 ;  /* 0x0000000528367223 */ /* 0x000fe20000000036 */
[-C--:B------:R-:W-:Y:S01]  /*6c50*/  FFMA R53, R16, R49.reuse, R53 ;  /* 0x0000003110357223 */ /* 0x080fe20000000035 */
[----:B------:R-:W-:Y:S01]  /*6c60*/  FFMA R48, R17, R49, R48 ;  /* 0x0000003111307223 */ /* 0x000fe20000000030 */
[----:B------:R-:W-:Y:S01]  /*6c70*/  FFMA R6, R4, R32, R19 ;  /* 0x0000002004067223 */ /* 0x000fe20000000013 */
[-C--:B------:R-:W-:Y:S01]  /*6c80*/  FFMA R40, R28, R10.reuse, R3 ;  /* 0x0000000a1c287223 */ /* 0x080fe20000000003 */
[----:B------:R-:W-:Y:S01]  /*6c90*/  FFMA R32, R32, R5, R31 ;  /* 0x0000000520207223 */ /* 0x000fe2000000001f */
[C---:B------:R-:W-:Y:S01]  /*6ca0*/  FFMA R10, R29.reuse, R10, R8 ;  /* 0x0000000a1d0a7223 */ /* 0x040fe20000000008 */
[----:B------:R-:W-:Y:S01]  /*6cb0*/  LDS.128 R56, [R15+UR8+0x1130] ;  /* 0x001130080f387984 */ /* 0x000fe20008000c00 */
[-C--:B------:R-:W-:Y:S01]  /*6cc0*/  FFMA R30, R28, R50.reuse, R53 ;  /* 0x000000321c1e7223 */ /* 0x080fe20000000035 */
[----:B------:R-:W-:Y:S01]  /*6cd0*/  FFMA R48, R29, R50, R48 ;  /* 0x000000321d307223 */ /* 0x000fe20000000030 */
[-C--:B------:R-:W-:Y:S01]  /*6ce0*/  FFMA R3, R16, R33.reuse, R6 ;  /* 0x0000002110037223 */ /* 0x080fe20000000006 */
[----:B------:R-:W2:Y:S01]  /*6cf0*/  LDS.64 R8, [R2+UR6+0x2600] ;  /* 0x0026000602087984 */ /* 0x000ea20008000a00 */
[----:B------:R-:W-:Y:S01]  /*6d00*/  FFMA R32, R17, R33, R32 ;  /* 0x0000002111207223 */ /* 0x000fe20000000020 */
[C---:B------:R-:W-:Y:S01]  /*6d10*/  FFMA R50, R29.reuse, R26, R24 ;  /* 0x0000001a1d327223 */ /* 0x040fe20000000018 */
[C---:B------:R-:W-:Y:S01]  /*6d20*/  FFMA R67, R4.reuse, R20, R67 ;  /* 0x0000001404437223 */ /* 0x040fe20000000043 */
[----:B------:R-:W-:Y:S01]  /*6d30*/  FFMA R69, R4, R36, R69 ;  /* 0x0000002404457223 */ /* 0x000fe20000000045 */
[----:B------:R-:W3:Y:S01]  /*6d40*/  LDS.64 R24, [R2+UR6+0x2680] ;  /* 0x0026800602187984 */ /* 0x000ee20008000a00 */
[-C--:B------:R-:W-:Y:S01]  /*6d50*/  FFMA R20, R20, R5.reuse, R71 ;  /* 0x0000000514147223 */ /* 0x080fe20000000047 */
[----:B------:R-:W-:Y:S01]  /*6d60*/  FFMA R36, R36, R5, R73 ;  /* 0x0000000524247223 */ /* 0x000fe20000000049 */
[-C--:B------:R-:W-:Y:S01]  /*6d70*/  FFMA R26, R28, R34.reuse, R3 ;  /* 0x000000221c1a7223 */ /* 0x080fe20000000003 */
[----:B------:R-:W4:Y:S01]  /*6d80*/  LDS.128 R4, [R15+UR8+0x11b0] ;  /* 0x0011b0080f047984 */ /* 0x000f220008000c00 */
[----:B------:R-:W-:Y:S01]  /*6d90*/  FFMA R34, R29, R34, R32 ;  /* 0x000000221d227223 */ /* 0x000fe20000000020 */
[C---:B------:R-:W-:Y:S01]  /*6da0*/  FFMA R67, R16.reuse, R21, R67 ;  /* 0x0000001510437223 */ /* 0x040fe20000000043 */
[C---:B------:R-:W-:Y:S01]  /*6db0*/  FFMA R65, R16.reuse, R41, R65 ;  /* 0x0000002910417223 */ /* 0x040fe20000000041 */
[----:B------:R-:W5:Y:S01]  /*6dc0*/  LDS.64 R32, [R2+UR6+0x2700] ;  /* 0x0027000602207984 */ /* 0x000f620008000a00 */
[----:B------:R-:W-:Y:S01]  /*6dd0*/  FFMA R20, R17, R21, R20 ;  /* 0x0000001511147223 */ /* 0x000fe20000000014 */
[----:B------:R-:W-:Y:S01]  /*6de0*/  FFMA R41, R41, R17, R54 ;  /* 0x0000001129297223 */ /* 0x000fe20000000036 */
[-C--:B------:R-:W-:Y:S01]  /*6df0*/  FFMA R69, R16, R37.reuse, R69 ;  /* 0x0000002510457223 */ /* 0x080fe20000000045 */
[----:B------:R-:W-:Y:S01]  /*6e00*/  FFMA R36, R17, R37, R36 ;  /* 0x0000002511247223 */ /* 0x000fe20000000024 */
[C---:B------:R-:W-:Y:S01]  /*6e10*/  FFMA R64, R28.reuse, R22, R67 ;  /* 0x000000161c407223 */ /* 0x040fe20000000043 */
[----:B------:R-:W5:Y:S01]  /*6e20*/  LDS.128 R16, [R15+UR8+0x1230] ;  /* 0x001230080f107984 */ /* 0x000f620008000c00 */
[----:B------:R-:W-:Y:S01]  /*6e30*/  FFMA R65, R28, R42, R65 ;  /* 0x0000002a1c417223 */ /* 0x000fe20000000041 */
[C---:B------:R-:W-:Y:S01]  /*6e40*/  FFMA R22, R29.reuse, R22, R20 ;  /* 0x000000161d167223 */ /* 0x040fe20000000014 */
[----:B------:R-:W-:Y:S01]  /*6e50*/  FFMA R42, R42, R29, R41 ;  /* 0x0000001d2a2a7223 */ /* 0x000fe20000000029 */
[----:B------:R-:W5:Y:S01]  /*6e60*/  LDS.128 R52, [R15+UR8+0x1030] ;  /* 0x001030080f347984 */ /* 0x000f620008000c00 */
[-C--:B------:R-:W-:Y:S01]  /*6e70*/  FFMA R20, R28, R38.reuse, R69 ;  /* 0x000000261c147223 */ /* 0x080fe20000000045 */
[----:B------:R-:W-:Y:S01]  /*6e80*/  FFMA R36, R29, R38, R36 ;  /* 0x000000261d247223 */ /* 0x000fe20000000024 */
[C---:B-1----:R-:W-:Y:S01]  /*6e90*/  FFMA R41, R12.reuse, R51, R30 ;  /* 0x000000330c297223 */ /* 0x042fe2000000001e */
[----:B------:R-:W1:Y:S01]  /*6ea0*/  LDS.128 R60, [R15+UR8+0x10b0] ;  /* 0x0010b0080f3c7984 */ /* 0x000e620008000c00 */
[C---:B------:R-:W-:Y:S01]  /*6eb0*/  FFMA R67, R12.reuse, R23, R64 ;  /* 0x000000170c437223 */ /* 0x040fe20000000040 */
[C---:B------:R-:W-:Y:S01]  /*6ec0*/  FFMA R69, R12.reuse, R39, R20 ;  /* 0x000000270c457223 */ /* 0x040fe20000000014 */
[C---:B------:R-:W-:Y:S01]  /*6ed0*/  FFMA R71, R13.reuse, R23, R22 ;  /* 0x000000170d477223 */ /* 0x040fe20000000016 */
[----:B------:R-:W1:Y:S01]  /*6ee0*/  LDS.128 R28, [R15+UR8+0x1330] ;  /* 0x001330080f1c7984 */ /* 0x000e620008000c00 */
[----:B------:R-:W-:Y:S01]  /*6ef0*/  FFMA R73, R13, R39, R36 ;  /* 0x000000270d497223 */ /* 0x000fe20000000024 */
[C---:B------:R-:W-:Y:S01]  /*6f00*/  FFMA R65, R12.reuse, R43, R65 ;  /* 0x0000002b0c417223 */ /* 0x040fe20000000041 */
[----:B------:R-:W-:Y:S01]  /*6f10*/  FFMA R42, R43, R13, R42 ;  /* 0x0000000d2b2a7223 */ /* 0x000fe2000000002a */
[----:B------:R-:W1:Y:S01]  /*6f20*/  LDS.128 R20, [R15+UR8+0x12b0] ;  /* 0x0012b0080f147984 */ /* 0x000e620008000c00 */
[CC--:B------:R-:W-:Y:S01]  /*6f30*/  FFMA R45, R12.reuse, R27.reuse, R44 ;  /* 0x0000001b0c2d7223 */ /* 0x0c0fe2000000002c */
[----:B------:R-:W-:Y:S01]  /*6f40*/  FFMA R49, R13, R27, R50 ;  /* 0x0000001b0d317223 */ /* 0x000fe20000000032 */
[C---:B------:R-:W-:Y:S01]  /*6f50*/  FFMA R3, R12.reuse, R47, R14 ;  /* 0x0000002f0c037223 */ /* 0x040fe2000000000e */
[----:B------:R-:W1:Y:S01]  /*6f60*/  LDS.128 R36, [R15+UR8+0x13b0] ;  /* 0x0013b0080f247984 */ /* 0x000e620008000c00 */
[C---:B------:R-:W-:Y:S01]  /*6f70*/  FFMA R43, R12.reuse, R11, R40 ;  /* 0x0000000b0c2b7223 */ /* 0x040fe20000000028 */
[----:B------:R-:W-:Y:S01]  /*6f80*/  FFMA R27, R12, R35, R26 ;  /* 0x000000230c1b7223 */ /* 0x000fe2000000001a */
[----:B------:R-:W-:Y:S01]  /*6f90*/  FFMA R47, R47, R13, R46 ;  /* 0x0000000d2f2f7223 */ /* 0x000fe2000000002e */
[C---:B------:R-:W-:Y:S01]  /*6fa0*/  FFMA R51, R13.reuse, R51, R48 ;  /* 0x000000330d337223 */ /* 0x040fe20000000030 */
[C---:B------:R-:W-:Y:S01]  /*6fb0*/  FFMA R11, R13.reuse, R11, R10 ;  /* 0x0000000b0d0b7223 */ /* 0x040fe2000000000a */
[----:B------:R-:W-:Y:S01]  /*6fc0*/  FFMA R35, R13, R35, R34 ;  /* 0x000000230d237223 */ /* 0x000fe20000000022 */
[----:B--2---:R-:W-:Y:S01]  /*6fd0*/  FFMA R10, R8, R56, R3 ;  /* 0x00000038080a7223 */ /* 0x004fe20000000003 */
[----:B------:R-:W2:Y:S01]  /*6fe0*/  LDS.64 R12, [R2+UR6+0x2780] ;  /* 0x00278006020c7984 */ /* 0x000ea20008000a00 */
[----:B------:R-:W-:-:S02]  /*6ff0*/  FFMA R56, R56, R9, R47 ;  /* 0x0000000938387223 */ /* 0x000fc4000000002f */
[----:B---3--:R-:W-:Y:S01]  /*7000*/  FFMA R3, R24, R57, R10 ;  /* 0x0000003918037223 */ /* 0x008fe2000000000a */
[----:B----4-:R-:W-:Y:S01]  /*7010*/  FFMA R10, R8, R4, R43 ;  /* 0x00000004080a7223 */ /* 0x010fe2000000002b */
[----:B------:R-:W-:Y:S01]  /*7020*/  FFMA R4, R4, R9, R11 ;  /* 0x0000000904047223 */ /* 0x000fe2000000000b */
[----:B------:R-:W-:Y:S01]  /*7030*/  FFMA R57, R57, R25, R56 ;  /* 0x0000001939397223 */ /* 0x000fe20000000038 */
[----:B-----5:R-:W-:Y:S01]  /*7040*/  FFMA R14, R32, R58, R3 ;  /* 0x0000003a200e7223 */ /* 0x020fe20000000003 */
[-C--:B------:R-:W-:Y:S01]  /*7050*/  FFMA R3, R24, R5.reuse, R10 ;  /* 0x0000000518037223 */ /* 0x080fe2000000000a */
[----:B------:R-:W-:Y:S01]  /*7060*/  FFMA R4, R25, R5, R4 ;  /* 0x0000000519047223 */ /* 0x000fe20000000004 */
[----:B------:R-:W-:Y:S01]  /*7070*/  FFMA R58, R58, R33, R57 ;  /* 0x000000213a3a7223 */ /* 0x000fe20000000039 */
[----:B------:R-:W-:Y:S01]  /*7080*/  FFMA R45, R8, R16, R45 ;  /* 0x00000010082d7223 */ /* 0x000fe2000000002d */
[-C--:B------:R-:W-:Y:S01]  /*7090*/  FFMA R16, R16, R9.reuse, R49 ;  /* 0x0000000910107223 */ /* 0x080fe20000000031 */
[C---:B------:R-:W-:Y:S01]  /*70a0*/  FFMA R65, R52.reuse, R8, R65 ;  /* 0x0000000834417223 */ /* 0x040fe20000000041 */
[-C--:B------:R-:W-:Y:S01]  /*70b0*/  FFMA R42, R52, R9.reuse, R42 ;  /* 0x00000009342a7223 */ /* 0x080fe2000000002a */
[-C--:B------:R-:W-:Y:S01]  /*70c0*/  FFMA R52, R32, R6.reuse, R3 ;  /* 0x0000000620347223 */ /* 0x080fe20000000003 */
[----:B------:R-:W-:Y:S01]  /*70d0*/  FFMA R6, R33, R6, R4 ;  /* 0x0000000621067223 */ /* 0x000fe20000000004 */
[----:B-1----:R-:W-:Y:S01]  /*70e0*/  FFMA R41, R8, R60, R41 ;  /* 0x0000003c08297223 */ /* 0x002fe20000000029 */
        /* <DEDUP_REMOVED lines=9> */
[----:B------:R-:W-:Y:S01]  /*7180*/  FFMA R56, R32, R18, R45 ;  /* 0x0000001220387223 */ /* 0x000fe2000000002d */
[-C--:B------:R-:W-:Y:S01]  /*7190*/  FFMA R20, R20, R9.reuse, R71 ;  /* 0x0000000914147223 */ /* 0x080fe20000000047 */
[----:B------:R-:W-:Y:S01]  /*71a0*/  LDS.64 R4, [R2+UR6+0x2800] ;  /* 0x0028000602047984 */ /* 0x000fe20008000a00 */
[----:B------:R-:W-:Y:S01]  /*71b0*/  FFMA R69, R8, R36, R69 ;  /* 0x0000002408457223 */ /* 0x000fe20000000045 */
[----:B------:R-:W-:Y:S01]  /*71c0*/  FFMA R36, R36, R9, R73 ;  /* 0x0000000924247223 */ /* 0x000fe20000000049 */
[-C--:B------:R-:W-:Y:S01]  /*71d0*/  FFMA R34, R32, R62.reuse, R41 ;  /* 0x0000003e20227223 */ /* 0x080fe20000000029 */
[----:B------:R-:W1:Y:S01]  /*71e0*/  LDS.128 R44, [R15+UR8+0x1140] ;  /* 0x001140080f2c7984 */ /* 0x000e620008000c00 */
[----:B------:R-:W-:Y:S01]  /*71f0*/  FFMA R60, R33, R62, R60 ;  /* 0x0000003e213c7223 */ /* 0x000fe2000000003c */
[C---:B------:R-:W-:Y:S01]  /*7200*/  FFMA R67, R24.reuse, R21, R67 ;  /* 0x0000001518437223 */ /* 0x040fe20000000043 */
[----:B------:R-:W-:Y:S01]  /*7210*/  FFMA R28, R25, R29, R28 ;  /* 0x0000001d191c7223 */ /* 0x000fe2000000001c */
[----:B------:R-:W-:Y:S01]  /*7220*/  FFMA R62, R33, R18, R16 ;  /* 0x00000012213e7223 */ /* 0x000fe20000000010 */
[----:B------:R-:W-:Y:S01]  /*7230*/  FFMA R20, R25, R21, R20 ;  /* 0x0000001519147223 */ /* 0x000fe20000000014 */
[C---:B------:R-:W-:Y:S01]  /*7240*/  FFMA R65, R24.reuse, R53, R65 ;  /* 0x0000003518417223 */ /* 0x040fe20000000041 */
[----:B------:R-:W3:Y:S01]  /*7250*/  LDS.64 R16, [R2+UR6+0x2880] ;  /* 0x0028800602107984 */ /* 0x000ee20008000a00 */
[----:B------:R-:W-:Y:S01]  /*7260*/  FFMA R69, R24, R37, R69 ;  /* 0x0000002518457223 */ /* 0x000fe20000000045 */
[----:B------:R-:W-:Y:S01]  /*7270*/  FFMA R53, R53, R25, R42 ;  /* 0x0000001935357223 */ /* 0x000fe2000000002a */
[----:B------:R-:W-:Y:S01]  /*7280*/  FFMA R36, R25, R37, R36 ;  /* 0x0000002519247223 */ /* 0x000fe20000000024 */
[----:B------:R-:W4:Y:S01]  /*7290*/  LDS.128 R8, [R15+UR8+0x10c0] ;  /* 0x0010c0080f087984 */ /* 0x000f220008000c00 */
[C---:B------:R-:W-:Y:S01]  /*72a0*/  FFMA R64, R32.reuse, R22, R67 ;  /* 0x0000001620407223 */ /* 0x040fe20000000043 */
[C---:B------:R-:W-:Y:S01]  /*72b0*/  FFMA R18, R32.reuse, R30, R3 ;  /* 0x0000001e20127223 */ /* 0x040fe20000000003 */
[C---:B------:R-:W-:Y:S01]  /*72c0*/  FFMA R22, R33.reuse, R22, R20 ;  /* 0x0000001621167223 */ /* 0x040fe20000000014 */
[----:B------:R-:W5:Y:S01]  /*72d0*/  LDS.128 R48, [R15+UR8+0x11c0] ;  /* 0x0011c0080f307984 */ /* 0x000f620008000c00 */
[C---:B------:R-:W-:Y:S01]  /*72e0*/  FFMA R65, R32.reuse, R54, R65 ;  /* 0x0000003620417223 */ /* 0x040fe20000000041 */
[C---:B------:R-:W-:Y:S01]  /*72f0*/  FFMA R30, R33.reuse, R30, R28 ;  /* 0x0000001e211e7223 */ /* 0x040fe2000000001c */
[-C--:B------:R-:W-:Y:S01]  /*7300*/  FFMA R20, R32, R38.reuse, R69 ;  /* 0x0000002620147223 */ /* 0x080fe20000000045 */
[----:B------:R-:W5:Y:S01]  /*7310*/  LDS.128 R24, [R15+UR8+0x1240] ;  /* 0x001240080f187984 */ /* 0x000f620008000c00 */
[----:B------:R-:W-:Y:S01]  /*7320*/  FFMA R54, R54, R33, R53 ;  /* 0x0000002136367223 */ /* 0x000fe20000000035 */
[----:B------:R-:W-:Y:S01]  /*7330*/  FFMA R36, R33, R38, R36 ;  /* 0x0000002621247223 */ /* 0x000fe20000000024 */
[C---:B--2---:R-:W-:Y:S01]  /*7340*/  FFMA R53, R12.reuse, R63, R34 ;  /* 0x0000003f0c357223 */ /* 0x044fe20000000022 */
[----:B------:R-:W2:Y:S01]  /*7350*/  LDS.64 R28, [R2+UR6+0x2900] ;  /* 0x00290006021c7984 */ /* 0x000ea20008000a00 */
[C---:B------:R-:W-:Y:S01]  /*7360*/  FFMA R67, R12.reuse, R23, R64 ;  /* 0x000000170c437223 */ /* 0x040fe20000000040 */
[C---:B------:R-:W-:Y:S01]  /*7370*/  FFMA R69, R12.reuse, R39, R20 ;  /* 0x000000270c457223 */ /* 0x040fe20000000014 */
[C---:B------:R-:W-:Y:S01]  /*7380*/  FFMA R71, R13.reuse, R23, R22 ;  /* 0x000000170d477223 */ /* 0x040fe20000000016 */
[----:B------:R-:W2:Y:S01]  /*7390*/  LDS.128 R32, [R15+UR8+0x1340] ;  /* 0x001340080f207984 */ /* 0x000ea20008000c00 */
[----:B------:R-:W-:Y:S01]  /*73a0*/  FFMA R73, R13, R39, R36 ;  /* 0x000000270d497223 */ /* 0x000fe20000000024 */
[C---:B------:R-:W-:Y:S01]  /*73b0*/  FFMA R65, R12.reuse, R55, R65 ;  /* 0x000000370c417223 */ /* 0x040fe20000000041 */
[----:B------:R-:W-:Y:S01]  /*73c0*/  FFMA R54, R55, R13, R54 ;  /* 0x0000000d37367223 */ /* 0x000fe20000000036 */
[----:B------:R-:W2:Y:S01]  /*73d0*/  LDS.128 R40, [R15+UR8+0x1040] ;  /* 0x001040080f287984 */ /* 0x000ea20008000c00 */
[CC--:B------:R-:W-:Y:S01]  /*73e0*/  FFMA R57, R12.reuse, R19.reuse, R56 ;  /* 0x000000130c397223 */ /* 0x0c0fe20000000038 */
[----:B------:R-:W-:Y:S01]  /*73f0*/  FFMA R61, R13, R19, R62 ;  /* 0x000000130d3d7223 */ /* 0x000fe2000000003e */
[C---:B------:R-:W-:Y:S01]  /*7400*/  FFMA R3, R12.reuse, R59, R14 ;  /* 0x0000003b0c037223 */ /* 0x040fe2000000000e */
[----:B------:R-:W2:Y:S01]  /*7410*/  LDS.128 R20, [R15+UR8+0x12c0] ;  /* 0x0012c0080f147984 */ /* 0x000ea20008000c00 */
[C---:B------:R-:W-:Y:S01]  /*7420*/  FFMA R55, R12.reuse, R7, R52 ;  /* 0x000000070c377223 */ /* 0x040fe20000000034 */
[----:B------:R-:W-:Y:S01]  /*7430*/  FFMA R19, R12, R31, R18 ;  /* 0x0000001f0c137223 */ /* 0x000fe20000000012 */
[----:B------:R-:W-:Y:S01]  /*7440*/  FFMA R59, R59, R13, R58 ;  /* 0x0000000d3b3b7223 */ /* 0x000fe2000000003a */
[----:B------:R-:W2:Y:S01]  /*7450*/  LDS.128 R36, [R15+UR8+0x13c0] ;  /* 0x0013c0080f247984 */ /* 0x000ea20008000c00 */
[C---:B------:R-:W-:Y:S01]  /*7460*/  FFMA R63, R13.reuse, R63, R60 ;  /* 0x0000003f0d3f7223 */ /* 0x040fe2000000003c */
[C---:B------:R-:W-:Y:S01]  /*7470*/  FFMA R7, R13.reuse, R7, R6 ;  /* 0x000000070d077223 */ /* 0x040fe20000000006 */
[----:B------:R-:W-:Y:S01]  /*7480*/  FFMA R31, R13, R31, R30 ;  /* 0x0000001f0d1f7223 */ /* 0x000fe2000000001e */
[----:B-1----:R-:W-:Y:S01]  /*7490*/  FFMA R6, R4, R44, R3 ;  /* 0x0000002c04067223 */ /* 0x002fe20000000003 */
[----:B------:R-:W1:Y:S01]  /*74a0*/  LDS.64 R12, [R2+UR6+0x2980] ;  /* 0x00298006020c7984 */ /* 0x000e620008000a00 */
[----:B------:R-:W-:-:S02]  /*74b0*/  FFMA R44, R44, R5, R59 ;  /* 0x000000052c2c7223 */ /* 0x000fc4000000003b */
[----:B---3--:R-:W-:Y:S02]  /*74c0*/  FFMA R3, R16, R45, R6 ;  /* 0x0000002d10037223 */ /* 0x008fe40000000006 */
[----:B------:R-:W-:Y:S01]  /*74d0*/  FFMA R45, R45, R17, R44 ;  /* 0x000000112d2d7223 */ /* 0x000fe2000000002c */
[----:B----4-:R-:W-:Y:S01]  /*74e0*/  FFMA R53, R4, R8, R53 ;  /* 0x0000000804357223 */ /* 0x010fe20000000035 */
[-C--:B------:R-:W-:Y:S01]  /*74f0*/  FFMA R8, R8, R5.reuse, R63 ;  /* 0x0000000508087223 */ /* 0x080fe2000000003f */
[----:B-----5:R-:W-:Y:S01]  /*7500*/  FFMA R6, R4, R48, R55 ;  /* 0x0000003004067223 */ /* 0x020fe20000000037 */
[----:B------:R-:W-:Y:S01]  /*7510*/  FFMA R48, R48, R5, R7 ;  /* 0x0000000530307223 */ /* 0x000fe20000000007 */
[-C--:B------:R-:W-:Y:S01]  /*7520*/  FFMA R53, R16, R9.reuse, R53 ;  /* 0x0000000910357223 */ /* 0x080fe20000000035 */
[C---:B------:R-:W-:Y:S01]  /*7530*/  FFMA R8, R17.reuse, R9, R8 ;  /* 0x0000000911087223 */ /* 0x040fe20000000008 */
[----:B------:R-:W-:Y:S01]  /*7540*/  FFMA R57, R4, R24, R57 ;  /* 0x0000001804397223 */ /* 0x000fe20000000039 */
[----:B------:R-:W-:Y:S01]  /*7550*/  FFMA R48, R17, R49, R48 ;  /* 0x0000003111307223 */ /* 0x000fe20000000030 */
[----:B------:R-:W-:Y:S01]  /*7560*/  FFMA R24, R24, R5, R61 ;  /* 0x0000000518187223 */ /* 0x000fe2000000003d */
[----:B--2---:R-:W-:Y:S01]  /*7570*/  FFMA R14, R28, R46, R3 ;  /* 0x0000002e1c0e7223 */ /* 0x004fe20000000003 */
[C---:B------:R-:W-:Y:S01]  /*7580*/  FFMA R3, R16.reuse, R49, R6 ;  /* 0x0000003110037223 */ /* 0x040fe20000000006 */
[----:B------:R-:W-:Y:S01]  /*7590*/  FFMA R57, R16, R25, R57 ;  /* 0x0000001910397223 */ /* 0x000fe20000000039 */
[C---:B------:R-:W-:Y:S01]  /*75a0*/  FFMA R44, R29.reuse, R10, R8 ;  /* 0x0000000a1d2c7223 */ /* 0x040fe20000000008 */
[----:B------:R-:W-:Y:S01]  /*75b0*/  FFMA R6, R4, R32, R19 ;  /* 0x0000002004067223 */ /* 0x000fe20000000013 */
[----:B------:R-:W-:Y:S01]  /*75c0*/  FFMA R48, R29, R50, R48 ;  /* 0x000000321d307223 */ /* 0x000fe20000000030 */
[-C--:B------:R-:W-:Y:S01]  /*75d0*/  FFMA R32, R32, R5.reuse, R31 ;  /* 0x0000000520207223 */ /* 0x080fe2000000001f */
[----:B------:R-:W-:Y:S01]  /*75e0*/  LDS.64 R8, [R2+UR6+0x2a00] ;  /* 0x002a000602087984 */ /* 0x000fe20008000a00 */
[C---:B------:R-:W-:Y:S01]  /*75f0*/  FFMA R65, R40.reuse, R4, R65 ;  /* 0x0000000428417223 */ /* 0x040fe20000000041 */
[----:B------:R-:W-:Y:S01]  /*7600*/  FFMA R54, R40, R5, R54 ;  /* 0x0000000528367223 */ /* 0x000fe20000000036 */
[C---:B------:R-:W-:Y:S01]  /*7610*/  FFMA R40, R28.reuse, R10, R53 ;  /* 0x0000000a1c287223 */ /* 0x040fe20000000035 */
[----:B------:R-:W-:Y:S01]  /*7620*/  FFMA R10, R28, R50, R3 ;  /* 0x000000321c0a7223 */ /* 0x000fe20000000003 */
[----:B------:R-:W-:Y:S01]  /*7630*/  FFMA R67, R4, R20, R67 ;  /* 0x0000001404437223 */ /* 0x000fe20000000043 */
[-C--:B------:R-:W-:Y:S01]  /*7640*/  FFMA R3, R16, R33.reuse, R6 ;  /* 0x0000002110037223 */ /* 0x080fe20000000006 */
[----:B------:R-:W-:Y:S01]  /*7650*/  FFMA R50, R28, R26, R57 ;  /* 0x0000001a1c327223 */ /* 0x000fe20000000039 */
[----:B------:R-:W-:Y:S01]  /*7660*/  FFMA R32, R17, R33, R32 ;  /* 0x0000002111207223 */ /* 0x000fe20000000020 */
[----:B------:R-:W-:Y:S01]  /*7670*/  FFMA R4, R4, R36, R69 ;  /* 0x0000002404047223 */ /* 0x000fe20000000045 */
[----:B------:R-:W2:Y:S01]  /*7680*/  LDS.128 R56, [R15+UR8+0x1150] ;  /* 0x001150080f387984 */ /* 0x000ea20008000c00 */
[----:B------:R-:W-:Y:S01]  /*7690*/  FFMA R65, R16, R41, R65 ;  /* 0x0000002910417223 */ /* 0x000fe20000000041 */
[----:B------:R-:W-:Y:S01]  /*76a0*/  FFMA R64, R28, R34, R3 ;  /* 0x000000221c407223 */ /* 0x000fe20000000003 */
[----:B------:R-:W-:Y:S01]  /*76b0*/  FFMA R41, R41, R17, R54 ;  /* 0x0000001129297223 */ /* 0x000fe20000000036 */
[----:B------:R-:W-:Y:S01]  /*76c0*/  FFMA R24, R17, R25, R24 ;  /* 0x0000001911187223 */ /* 0x000fe20000000018 */
[----:B------:R-:W3:Y:S01]  /*76d0*/  LDS.64 R30, [R2+UR6+0x2a80] ;  /* 0x002a8006021e7984 */ /* 0x000ee20008000a00 */
[-C--:B------:R-:W-:Y:S01]  /*76e0*/  FFMA R20, R20, R5.reuse, R71 ;  /* 0x0000000514147223 */ /* 0x080fe20000000047 */
[----:B------:R-:W-:Y:S01]  /*76f0*/  FFMA R36, R36, R5, R73 ;  /* 0x0000000524247223 */ /* 0x000fe20000000049 */
[----:B------:R-:W-:Y:S01]  /*7700*/  FFMA R3, R16, R37, R4 ;  /* 0x0000002510037223 */ /* 0x000fe20000000004 */
[----:B------:R-:W-:Y:S01]  /*7710*/  FFMA R65, R28, R42, R65 ;  /* 0x0000002a1c417223 */ /* 0x000fe20000000041 */
[----:B------:R-:W4:Y:S01]  /*7720*/  LDS.128 R4, [R15+UR8+0x1250] ;  /* 0x001250080f047984 */ /* 0x000f220008000c00 */
[C---:B------:R-:W-:Y:S01]  /*7730*/  FFMA R34, R29.reuse, R34, R32 ;  /* 0x000000221d227223 */ /* 0x040fe20000000020 */
[----:B------:R-:W-:Y:S01]  /*7740*/  FFMA R42, R42, R29, R41 ;  /* 0x0000001d2a2a7223 */ /* 0x000fe20000000029 */
[----:B------:R-:W-:Y:S01]  /*7750*/  FFMA R24, R29, R26, R24 ;  /* 0x0000001a1d187223 */ /* 0x000fe20000000018 */
[----:B------:R-:W5:Y:S01]  /*7760*/  LDS.64 R32, [R2+UR6+0x2b00] ;  /* 0x002b000602207984 */ /* 0x000f620008000a00 */
[-C--:B------:R-:W-:Y:S01]  /*7770*/  FFMA R67, R16, R21.reuse, R67 ;  /* 0x0000001510437223 */ /* 0x080fe20000000043 */
[C---:B------:R-:W-:Y:S01]  /*7780*/  FFMA R20, R17.reuse, R21, R20 ;  /* 0x0000001511147223 */ /* 0x040fe20000000014 */
[----:B------:R-:W-:Y:S01]  /*7790*/  FFMA R36, R17, R37, R36 ;  /* 0x0000002511247223 */ /* 0x000fe20000000024 */
[----:B------:R-:W5:Y:S01]  /*77a0*/  LDS.128 R52, [R15+UR8+0x1050] ;  /* 0x001050080f347984 */ /* 0x000f620008000c00 */
[C---:B-1----:R-:W-:Y:S01]  /*77b0*/  FFMA R65, R12.reuse, R43, R65 ;  /* 0x0000002b0c417223 */ /* 0x042fe20000000041 */
[----:B------:R-:W-:Y:S01]  /*77c0*/  FFMA R42, R43, R13, R42 ;  /* 0x0000000d2b2a7223 */ /* 0x000fe2000000002a */
[-C--:B------:R-:W-:Y:S01]  /*77d0*/  FFMA R43, R12, R27.reuse, R50 ;  /* 0x0000001b0c2b7223 */ /* 0x080fe20000000032 */
[----:B------:R-:W1:Y:S01]  /*77e0*/  LDS.128 R16, [R15+UR8+0x11d0] ;  /* 0x0011d0080f107984 */ /* 0x000e620008000c00 */
[----:B------:R-:W-:Y:S01]  /*77f0*/  FFMA R49, R13, R27, R24 ;  /* 0x0000001b0d317223 */ /* 0x000fe20000000018 */
[CC--:B------:R-:W-:Y:S01]  /*7800*/  FFMA R20, R29.reuse, R22.reuse, R20 ;  /* 0x000000161d147223 */ /* 0x0c0fe20000000014 */
[C---:B------:R-:W-:Y:S01]  /*7810*/  FFMA R66, R28.reuse, R22, R67 ;  /* 0x000000161c427223 */ /* 0x040fe20000000043 */
[----:B------:R-:W1:Y:S01]  /*7820*/  LDS.128 R24, [R15+UR8+0x1350] ;  /* 0x001350080f187984 */ /* 0x000e620008000c00 */
[-C--:B------:R-:W-:Y:S01]  /*7830*/  FFMA R36, R29, R38.reuse, R36 ;  /* 0x000000261d247223 */ /* 0x080fe20000000024 */
[----:B------:R-:W-:Y:S01]  /*7840*/  FFMA R28, R28, R38, R3 ;  /* 0x000000261c1c7223 */ /* 0x000fe20000000003 */
[CC--:B------:R-:W-:Y:S01]  /*7850*/  FFMA R67, R12.reuse, R23.reuse, R66 ;  /* 0x000000170c437223 */ /* 0x0c0fe20000000042 */
[----:B------:R-:W1:Y:S01]  /*7860*/  LDS.128 R60, [R15+UR8+0x10d0] ;  /* 0x0010d0080f3c7984 */ /* 0x000e620008000c00 */
[C---:B------:R-:W-:Y:S01]  /*7870*/  FFMA R71, R13.reuse, R23, R20 ;  /* 0x000000170d477223 */ /* 0x040fe20000000014 */
[CC--:B------:R-:W-:Y:S01]  /*7880*/  FFMA R69, R12.reuse, R39.reuse, R28 ;  /* 0x000000270c457223 */ /* 0x0c0fe2000000001c */
[C---:B------:R-:W-:Y:S01]  /*7890*/  FFMA R73, R13.reuse, R39, R36 ;  /* 0x000000270d497223 */ /* 0x040fe20000000024 */
[----:B------:R-:W1:Y:S01]  /*78a0*/  LDS.128 R20, [R15+UR8+0x12d0] ;  /* 0x0012d0080f147984 */ /* 0x000e620008000c00 */
[----:B------:R-:W-:Y:S01]  /*78b0*/  FFMA R3, R12, R47, R14 ;  /* 0x0000002f0c037223 */ /* 0x000fe2000000000e */
[----:B------:R-:W-:Y:S01]  /*78c0*/  FFMA R46, R46, R29, R45 ;  /* 0x0000001d2e2e7223 */ /* 0x000fe2000000002d */
[CC--:B------:R-:W-:Y:S01]  /*78d0*/  FFMA R29, R12.reuse, R11.reuse, R40 ;  /* 0x0000000b0c1d7223 */ /* 0x0c0fe20000000028 */
[----:B------:R-:W1:Y:S01]  /*78e0*/  LDS.128 R36, [R15+UR8+0x13d0] ;  /* 0x0013d0080f247984 */ /* 0x000e620008000c00 */
[----:B------:R-:W-:Y:S01]  /*78f0*/  FFMA R41, R13, R11, R44 ;  /* 0x0000000b0d297223 */ /* 0x000fe2000000002c */
[----:B------:R-:W-:Y:S01]  /*7900*/  FFMA R11, R12, R51, R10 ;  /* 0x000000330c0b7223 */ /* 0x000fe2000000000a */
[----:B--2---:R-:W-:Y:S01]  /*7910*/  FFMA R10, R8, R56, R3 ;  /* 0x00000038080a7223 */ /* 0x004fe20000000003 */
[----:B------:R-:W-:Y:S01]  /*7920*/  FFMA R45, R12, R35, R64 ;  /* 0x000000230c2d7223 */ /* 0x000fe20000000040 */
[----:B------:R-:W-:Y:S01]  /*7930*/  FFMA R47, R47, R13, R46 ;  /* 0x0000000d2f2f7223 */ /* 0x000fe2000000002e */
[C---:B------:R-:W-:Y:S01]  /*7940*/  FFMA R51, R13.reuse, R51, R48 ;  /* 0x000000330d337223 */ /* 0x040fe20000000030 */
[----:B------:R-:W-:Y:S01]  /*7950*/  FFMA R35, R13, R35, R34 ;  /* 0x000000230d237223 */ /* 0x000fe20000000022 */
[----:B---3--:R-:W-:Y:S01]  /*7960*/  FFMA R3, R30, R57, R10 ;  /* 0x000000391e037223 */ /* 0x008fe2000000000a */
[----:B------:R-:W2:Y:S01]  /*7970*/  LDS.64 R12, [R2+UR6+0x2b80] ;  /* 0x002b8006020c7984 */ /* 0x000ea20008000a00 */
[-C--:B------:R-:W-:Y:S01]  /*7980*/  FFMA R56, R56, R9.reuse, R47 ;  /* 0x0000000938387223 */ /* 0x080fe2000000002f */
[----:B----4-:R-:W-:Y:S01]  /*7990*/  FFMA R10, R8, R4, R43 ;  /* 0x00000004080a7223 */ /* 0x010fe2000000002b */
[----:B------:R-:W-:-:S02]  /*79a0*/  FFMA R4, R4, R9, R49 ;  /* 0x0000000904047223 */ /* 0x000fc40000000031 */
[----:B------:R-:W-:Y:S01]  /*79b0*/  FFMA R57, R57, R31, R56 ;  /* 0x0000001f39397223 */ /* 0x000fe20000000038 */
[----:B-----5:R-:W-:Y:S01]  /*79c0*/  FFMA R14, R32, R58, R3 ;  /* 0x0000003a200e7223 */ /* 0x020fe20000000003 */
[-C--:B------:R-:W-:Y:S01]  /*79d0*/  FFMA R3, R30, R5.reuse, R10 ;  /* 0x000000051e037223 */ /* 0x080fe2000000000a */
[----:B------:R-:W-:Y:S01]  /*79e0*/  FFMA R4, R31, R5, R4 ;  /* 0x000000051f047223 */ /* 0x000fe20000000004 */
[----:B------:R-:W-:Y:S01]  /*79f0*/  FFMA R58, R58, R33, R57 ;  /* 0x000000213a3a7223 */ /* 0x000fe20000000039 */
[C---:B------:R-:W-:Y:S01]  /*7a00*/  FFMA R65, R52.reuse, R8, R65 ;  /* 0x0000000834417223 */ /* 0x040fe20000000041 */
[-C--:B------:R-:W-:Y:S01]  /*7a10*/  FFMA R42, R52, R9.reuse, R42 ;  /* 0x00000009342a7223 */ /* 0x080fe2000000002a */
[-C--:B------:R-:W-:Y:S01]  /*7a20*/  FFMA R52, R32, R6.reuse, R3 ;  /* 0x0000000620347223 */ /* 0x080fe20000000003 */
[----:B------:R-:W-:Y:S01]  /*7a30*/  FFMA R56, R33, R6, R4 ;  /* 0x0000000621387223 */ /* 0x000fe20000000004 */
[----:B-1----:R-:W-:Y:S01]  /*7a40*/  FFMA R11, R8, R16, R11 ;  /* 0x00000010080b7223 */ /* 0x002fe2000000000b */
[----:B------:R-:W-:Y:S01]  /*7a50*/  FFMA R16, R16, R9, R51 ;  /* 0x0000000910107223 */ /* 0x000fe20000000033 */
[----:B------:R-:W-:Y:S01]  /*7a60*/  FFMA R65, R30, R53, R65 ;  /* 0x000000351e417223 */ /* 0x000fe20000000041 */
[----:B------:R-:W-:Y:S01]  /*7a70*/  FFMA R53, R53, R31, R42 ;  /* 0x0000001f35357223 */ /* 0x000fe2000000002a */
[----:B------:R-:W-:Y:S01]  /*7a80*/  FFMA R3, R8, R24, R45 ;  /* 0x0000001808037223 */ /* 0x000fe2000000002d */
[-C--:B------:R-:W-:Y:S01]  /*7a90*/  FFMA R11, R30, R17.reuse, R11 ;  /* 0x000000111e0b7223 */ /* 0x080fe2000000000b */
[C---:B------:R-:W-:Y:S01]  /*7aa0*/  FFMA R16, R31.reuse, R17, R16 ;  /* 0x000000111f107223 */ /* 0x040fe20000000010 */
[-C--:B------:R-:W-:Y:S01]  /*7ab0*/  FFMA R24, R24, R9.reuse, R35 ;  /* 0x0000000918187223 */ /* 0x080fe20000000023 */
[----:B------:R-:W-:Y:S01]  /*7ac0*/  FFMA R29, R8, R60, R29 ;  /* 0x0000003c081d7223 */ /* 0x000fe2000000001d */
[----:B------:R-:W-:Y:S01]  /*7ad0*/  FFMA R60, R60, R9, R41 ;  /* 0x000000093c3c7223 */ /* 0x000fe20000000029 */
[----:B------:R-:W-:Y:S01]  /*7ae0*/  LDS.64 R4, [R2+UR6+0x2c00] ;  /* 0x002c000602047984 */ /* 0x000fe20008000a00 */
[-C--:B------:R-:W-:Y:S01]  /*7af0*/  FFMA R50, R32, R18.reuse, R11 ;  /* 0x0000001220327223 */ /* 0x080fe2000000000b */
[-C--:B------:R-:W-:Y:S01]  /*7b00*/  FFMA R3, R30, R25.reuse, R3 ;  /* 0x000000191e037223 */ /* 0x080fe20000000003 */
[----:B------:R-:W-:Y:S01]  /*7b10*/  FFMA R24, R31, R25, R24 ;  /* 0x000000191f187223 */ /* 0x000fe20000000018 */
[----:B------:R-:W1:Y:S01]  /*7b20*/  LDS.128 R40, [R15+UR8+0x1160] ;  /* 0x001160080f287984 */ /* 0x000e620008000c00 */
[C---:B------:R-:W-:Y:S01]  /*7b30*/  FFMA R18, R33.reuse, R18, R16 ;  /* 0x0000001221127223 */ /* 0x040fe20000000010 */
[----:B------:R-:W-:Y:S01]  /*7b40*/  FFMA R67, R8, R20, R67 ;  /* 0x0000001408437223 */ /* 0x000fe20000000043 */
[----:B------:R-:W-:Y:S01]  /*7b50*/  FFMA R29, R30, R61, R29 ;  /* 0x0000003d1e1d7223 */ /* 0x000fe2000000001d */
[----:B------:R-:W3:Y:S01]  /*7b60*/  LDS.128 R44, [R15+UR8+0x1060] ;  /* 0x001060080f2c7984 */ /* 0x000ee20008000c00 */
[----:B------:R-:W-:Y:S01]  /*7b70*/  FFMA R6, R32, R26, R3 ;  /* 0x0000001a20067223 */ /* 0x000fe20000000003 */
[----:B------:R-:W-:Y:S01]  /*7b80*/  FFMA R8, R8, R36, R69 ;  /* 0x0000002408087223 */ /* 0x000fe20000000045 */
[----:B------:R-:W-:Y:S01]  /*7b90*/  FFMA R26, R33, R26, R24 ;  /* 0x0000001a211a7223 */ /* 0x000fe20000000018 */
[----:B------:R-:W4:Y:S01]  /*7ba0*/  LDS.64 R16, [R2+UR6+0x2c80] ;  /* 0x002c800602107984 */ /* 0x000f220008000a00 */
[-C--:B------:R-:W-:Y:S01]  /*7bb0*/  FFMA R20, R20, R9.reuse, R71 ;  /* 0x0000000914147223 */ /* 0x080fe20000000047 */
[----:B------:R-:W-:Y:S01]  /*7bc0*/  FFMA R36, R36, R9, R73 ;  /* 0x0000000924247223 */ /* 0x000fe20000000049 */
[C---:B------:R-:W-:Y:S01]  /*7bd0*/  FFMA R60, R31.reuse, R61, R60 ;  /* 0x0000003d1f3c7223 */ /* 0x040fe2000000003c */
[----:B------:R-:W5:Y:S01]  /*7be0*/  LDS.64 R24, [R2+UR6+0x2d00] ;  /* 0x002d000602187984 */ /* 0x000f620008000a00 */
[-C--:B------:R-:W-:Y:S01]  /*7bf0*/  FFMA R48, R32, R62.reuse, R29 ;  /* 0x0000003e20307223 */ /* 0x080fe2000000001d */
[CC--:B------:R-:W-:Y:S01]  /*7c00*/  FFMA R67, R30.reuse, R21.reuse, R67 ;  /* 0x000000151e437223 */ /* 0x0c0fe20000000043 */
[C---:B------:R-:W-:Y:S01]  /*7c10*/  FFMA R20, R31.reuse, R21, R20 ;  /* 0x000000151f147223 */ /* 0x040fe20000000014 */
[-C--:B------:R-:W-:Y:S01]  /*7c20*/  FFMA R3, R30, R37.reuse, R8 ;  /* 0x000000251e037223 */ /* 0x080fe20000000008 */
[----:B------:R-:W-:Y:S01]  /*7c30*/  FFMA R36, R31, R37, R36 ;  /* 0x000000251f247223 */ /* 0x000fe20000000024 */
[----:B------:R-:W5:Y:S01]  /*7c40*/  LDS.128 R8, [R15+UR8+0x11e0] ;  /* 0x0011e0080f087984 */ /* 0x000f620008000c00 */
[C---:B------:R-:W-:Y:S01]  /*7c50*/  FFMA R60, R33.reuse, R62, R60 ;  /* 0x0000003e213c7223 */ /* 0x040fe2000000003c */
[-C--:B------:R-:W-:Y:S01]  /*7c60*/  FFMA R20, R33, R22.reuse, R20 ;  /* 0x0000001621147223 */ /* 0x080fe20000000014 */
[C---:B------:R-:W-:Y:S01]  /*7c70*/  FFMA R62, R32.reuse, R22, R67 ;  /* 0x00000016203e7223 */ /* 0x040fe20000000043 */
[----:B------:R-:W5:Y:S01]  /*7c80*/  LDS.128 R28, [R15+UR8+0x10e0] ;  /* 0x0010e0080f1c7984 */ /* 0x000f620008000c00 */
[----:B------:R-:W-:Y:S01]  /*7c90*/  FFMA R65, R32, R54, R65 ;  /* 0x0000003620417223 */ /* 0x000fe20000000041 */
[-C--:B--2---:R-:W-:Y:S01]  /*7ca0*/  FFMA R67, R13, R23.reuse, R20 ;  /* 0x000000170d437223 */ /* 0x084fe20000000014 */
[----:B------:R-:W-:Y:S01]  /*7cb0*/  FFMA R57, R12, R23, R62 ;  /* 0x000000170c397223 */ /* 0x000fe2000000003e */
[----:B------:R-:W2:Y:S01]  /*7cc0*/  LDS.64 R34, [R2+UR6+0x2d80] ;  /* 0x002d800602227984 */ /* 0x000ea20008000a00 */
[-C--:B------:R-:W-:Y:S01]  /*7cd0*/  FFMA R36, R33, R38.reuse, R36 ;  /* 0x0000002621247223 */ /* 0x080fe20000000024 */
[----:B------:R-:W-:Y:S01]  /*7ce0*/  FFMA R32, R32, R38, R3 ;  /* 0x0000002620207223 */ /* 0x000fe20000000003 */
[----:B------:R-:W-:Y:S01]  /*7cf0*/  FFMA R54, R54, R33, R53 ;  /* 0x0000002136367223 */ /* 0x000fe20000000035 */
[----:B------:R-:W2:Y:S01]  /*7d00*/  LDS.128 R20, [R15+UR8+0x1260] ;  /* 0x001260080f147984 */ /* 0x000ea20008000c00 */
[-C--:B------:R-:W-:Y:S01]  /*7d10*/  FFMA R69, R13, R39.reuse, R36 ;  /* 0x000000270d457223 */ /* 0x080fe20000000024 */
[C---:B------:R-:W-:Y:S01]  /*7d20*/  FFMA R61, R12.reuse, R39, R32 ;  /* 0x000000270c3d7223 */ /* 0x040fe20000000020 */
[C---:B------:R-:W-:Y:S01]  /*7d30*/  FFMA R3, R12.reuse, R59, R14 ;  /* 0x0000003b0c037223 */ /* 0x040fe2000000000e */
[----:B------:R-:W2:Y:S01]  /*7d40*/  LDS.128 R36, [R15+UR8+0x1360] ;  /* 0x001360080f247984 */ /* 0x000ea20008000c00 */
[C---:B------:R-:W-:Y:S01]  /*7d50*/  FFMA R65, R12.reuse, R55, R65 ;  /* 0x000000370c417223 */ /* 0x040fe20000000041 */
[-C--:B------:R-:W-:Y:S01]  /*7d60*/  FFMA R59, R59, R13.reuse, R58 ;  /* 0x0000000d3b3b7223 */ /* 0x080fe2000000003a */
[----:B------:R-:W-:Y:S01]  /*7d70*/  FFMA R54, R55, R13, R54 ;  /* 0x0000000d37367223 */ /* 0x000fe20000000036 */
[C---:B------:R-:W-:Y:S01]  /*7d80*/  FFMA R53, R12.reuse, R27, R6 ;  /* 0x0000001b0c357223 */ /* 0x040fe20000000006 */
[----:B------:R-:W-:Y:S01]  /*7d90*/  FFMA R33, R12, R63, R48 ;  /* 0x0000003f0c217223 */ /* 0x000fe20000000030 */
[----:B-1----:R-:W-:Y:S01]  /*7da0*/  FFMA R6, R4, R40, R3 ;  /* 0x0000002804067223 */ /* 0x002fe20000000003 */
[----:B------:R-:W-:Y:S01]  /*7db0*/  FFMA R40, R40, R5, R59 ;  /* 0x0000000528287223 */ /* 0x000fe2000000003b */
[----:B------:R-:W-:Y:S01]  /*7dc0*/  FFMA R49, R12, R19, R50 ;  /* 0x000000130c317223 */ /* 0x000fe20000000032 */
[C---:B------:R-:W-:Y:S01]  /*7dd0*/  FFMA R63, R13.reuse, R63, R60 ;  /* 0x0000003f0d3f7223 */ /* 0x040fe2000000003c */
[C---:B---3--:R-:W-:Y:S01]  /*7de0*/  FFMA R65, R44.reuse, R4, R65 ;  /* 0x000000042c417223 */ /* 0x048fe20000000041 */
[----:B------:R-:W-:Y:S01]  /*7df0*/  FFMA R54, R44, R5, R54 ;  /* 0x000000052c367223 */ /* 0x000fe20000000036 */
[C---:B------:R-:W-:Y:S01]  /*7e00*/  FFMA R19, R13.reuse, R19, R18 ;  /* 0x000000130d137223 */ /* 0x040fe20000000012 */
        /* <DEDUP_REMOVED lines=17> */
[----:B------:R-:W-:Y:S01]  /*7f20*/  FFMA R49, R16, R9, R49 ;  /* 0x0000000910317223 */ /* 0x000fe20000000031 */
[C---:B--2---:R-:W-:Y:S01]  /*7f30*/  FFMA R3, R34.reuse, R43, R6 ;  /* 0x0000002b22037223 */ /* 0x044fe20000000006 */
[----:B------:R-:W-:Y:S01]  /*7f40*/  FFMA R59, R43, R35, R42 ;  /* 0x000000232b3b7223 */ /* 0x000fe2000000002a */
[----:B------:R-:W-:Y:S01]  /*7f50*/  FFMA R65, R34, R47, R65 ;  /* 0x0000002f22417223 */ /* 0x000fe20000000041 */
[----:B------:R-:W-:Y:S01]  /*7f60*/  FFMA R14, R47, R35, R46 ;  /* 0x000000232f0e7223 */ /* 0x000fe2000000002e */
[----:B------:R-:W1:Y:S01]  /*7f70*/  LDS.128 R40, [R15+UR8+0x12e0] ;  /* 0x0012e0080f287984 */ /* 0x000e620008000c00 */
        /* <DEDUP_REMOVED lines=11> */
[----:B------:R-:W-:Y:S01]  /*8030*/  LDS.64 R6, [R2+UR6+0x2e00] ;  /* 0x002e000602067984 */ /* 0x000fe20008000a00 */
[----:B------:R-:W-:Y:S01]  /*8040*/  FFMA R18, R20, R5, R55 ;  /* 0x0000000514127223 */ /* 0x000fe20000000037 */
[C---:B------:R-:W-:Y:S01]  /*8050*/  FFMA R51, R4.reuse, R20, R51 ;  /* 0x0000001404337223 */ /* 0x040fe20000000033 */
[----:B------:R-:W-:Y:S01]  /*8060*/  FFMA R20, R4, R36, R53 ;  /* 0x0000002404147223 */ /* 0x000fe20000000035 */
[----:B------:R-:W3:Y:S01]  /*8070*/  LDS.128 R28, [R15+UR8+0x1070] ;  /* 0x001070080f1c7984 */ /* 0x000ee20008000c00 */
[----:B------:R-:W-:Y:S01]  /*8080*/  FFMA R26, R17, R21, R18 ;  /* 0x00000015111a7223 */ /* 0x000fe20000000012 */
[----:B------:R-:W-:Y:S01]  /*8090*/  FFMA R36, R36, R5, R27 ;  /* 0x0000000524247223 */ /* 0x000fe2000000001b */
[C---:B------:R-:W-:Y:S01]  /*80a0*/  FFMA R51, R16.reuse, R21, R51 ;  /* 0x0000001510337223 */ /* 0x040fe20000000033 */
[----:B------:R-:W4:Y:S01]  /*80b0*/  LDS.128 R8, [R15+UR8+0x1170] ;  /* 0x001170080f087984 */ /* 0x000f220008000c00 */
[-C--:B------:R-:W-:Y:S01]  /*80c0*/  FFMA R27, R16, R37.reuse, R20 ;  /* 0x00000025101b7223 */ /* 0x080fe20000000014 */
[-C--:B------:R-:W-:Y:S01]  /*80d0*/  FFMA R26, R25, R22.reuse, R26 ;  /* 0x00000016191a7223 */ /* 0x080fe2000000001a */
[C---:B------:R-:W-:Y:S01]  /*80e0*/  FFMA R33, R24.reuse, R22, R51 ;  /* 0x0000001618217223 */ /* 0x040fe20000000033 */
[----:B------:R-:W5:Y:S01]  /*80f0*/  LDS.64 R18, [R2+UR6+0x2f00] ;  /* 0x002f000602127984 */ /* 0x000f620008000a00 */
[-C--:B------:R-:W-:Y:S01]  /*8100*/  FFMA R22, R24, R38.reuse, R27 ;  /* 0x0000002618167223 */ /* 0x080fe2000000001b */
[----:B------:R-:W-:Y:S01]  /*8110*/  FFMA R36, R17, R37, R36 ;  /* 0x0000002511247223 */ /* 0x000fe20000000024 */
[-C--:B------:R-:W-:Y:S01]  /*8120*/  FFMA R79, R35, R23.reuse, R26 ;  /* 0x00000017234f7223 */ /* 0x080fe2000000001a */
[----:B------:R-:W5:Y:S01]  /*8130*/  LDS.64 R20, [R2+UR6+0x2f80] ;  /* 0x002f800602147984 */ /* 0x000f620008000a00 */
[C---:B------:R-:W-:Y:S01]  /*8140*/  FFMA R77, R34.reuse, R23, R33 ;  /* 0x00000017224d7223 */ /* 0x040fe20000000021 */
[----:B------:R-:W-:Y:S01]  /*8150*/  FFMA R36, R25, R38, R36 ;  /* 0x0000002619247223 */ /* 0x000fe20000000024 */
[-C--:B------:R-:W-:Y:S01]  /*8160*/  FFMA R23, R34, R39.reuse, R22 ;  /* 0x0000002722177223 */ /* 0x080fe20000000016 */
[----:B------:R-:W5:Y:S02]  /*8170*/  LDS.128 R52, [R15+UR8+0x11f0] ;  /* 0x0011f0080f347984 */ /* 0x000f640008000c00 */
[----:B------:R-:W-:-:S02]  /*8180*/  FFMA R81, R35, R39, R36 ;  /* 0x0000002723517223 */ /* 0x000fc40000000024 */
[----:B------:R-:W5:Y:S01]  /*8190*/  LDS.128 R48, [R15+UR8+0x10f0] ;  /* 0x0010f0080f307984 */ /* 0x000f620008000c00 */
[----:B-1----:R-:W-:Y:S01]  /*81a0*/  FFMA R57, R4, R40, R57 ;  /* 0x0000002804397223 */ /* 0x002fe20000000039 */
        /* <DEDUP_REMOVED lines=13> */
[C---:B---3--:R-:W-:Y:S01]  /*8280*/  FFMA R65, R28.reuse, R6, R65 ;  /* 0x000000061c417223 */ /* 0x048fe20000000041 */
[----:B------:R-:W-:Y:S01]  /*8290*/  FFMA R14, R28, R7, R14 ;  /* 0x000000071c0e7223 */ /* 0x000fe2000000000e */
[-C--:B------:R-:W-:Y:S01]  /*82a0*/  FFMA R61, R34, R47.reuse, R24 ;  /* 0x0000002f223d7223 */ /* 0x080fe20000000018 */
[----:B------:R-:W-:Y:S01]  /*82b0*/  FFMA R69, R35, R47, R44 ;  /* 0x0000002f23457223 */ /* 0x000fe2000000002c */
[----:B----4-:R-:W-:Y:S01]  /*82c0*/  FFMA R4, R6, R8, R3 ;  /* 0x0000000806047223 */ /* 0x010fe20000000003 */
[----:B------:R-:W-:Y:S01]  /*82d0*/  FFMA R8, R8, R7, R59 ;  /* 0x0000000708087223 */ /* 0x000fe2000000003b */
[----:B------:R-:W1:Y:S01]  /*82e0*/  LDS.128 R24, [R15+UR8+0x1270] ;  /* 0x001270080f187984 */ /* 0x000e620008000c00 */
[C---:B------:R-:W-:Y:S01]  /*82f0*/  FFMA R65, R12.reuse, R29, R65 ;  /* 0x0000001d0c417223 */ /* 0x040fe20000000041 */
[----:B------:R-:W-:Y:S01]  /*8300*/  FFMA R3, R12, R9, R4 ;  /* 0x000000090c037223 */ /* 0x000fe20000000004 */
[-C--:B------:R-:W-:Y:S01]  /*8310*/  FFMA R29, R29, R13.reuse, R14 ;  /* 0x0000000d1d1d7223 */ /* 0x080fe2000000000e */
[----:B------:R-:W-:Y:S01]  /*8320*/  FFMA R9, R9, R13, R8 ;  /* 0x0000000d09097223 */ /* 0x000fe20000000008 */
[----:B------:R-:W2:Y:S01]  /*8330*/  LDS.128 R32, [R15+UR8+0x1370] ;  /* 0x001370080f207984 */ /* 0x000ea20008000c00 */
        /* <DEDUP_REMOVED lines=8> */
[----:B------:R-:W-:Y:S01]  /*83c0*/  LDS.128 R28, [R15+UR8+0x13f0] ;  /* 0x0013f0080f1c7984 */ /* 0x000fe20008000c00 */
[C---:B------:R-:W-:Y:S01]  /*83d0*/  FFMA R4, R6.reuse, R52, R71 ;  /* 0x0000003406047223 */ /* 0x040fe20000000047 */
[----:B------:R-:W-:Y:S01]  /*83e0*/  FFMA R63, R6, R48, R63 ;  /* 0x00000030063f7223 */ /* 0x000fe2000000003f */
[----:B------:R-:W-:Y:S01]  /*83f0*/  FFMA R48, R48, R7, R73 ;  /* 0x0000000730307223 */ /* 0x000fe20000000049 */
[----:B------:R-:W3:Y:S01]  /*8400*/  LDS.128 R8, [R15+UR8+0x12f0] ;  /* 0x0012f0080f087984 */ /* 0x000ee20008000c00 */
[----:B------:R-:W-:-:S04]  /*8410*/  DEPBAR.LE SB0, 0x0 ;  /* 0x000080000000791a */ /* 0x000fc80000000000 */
[----:B------:R-:W-:Y:S01]  /*8420*/  BAR.SYNC.DEFER_BLOCKING 0x0 ;  /* 0x0000000000007b1d */ /* 0x000fe20000010000 */
[C---:B------:R-:W-:Y:S01]  /*8430*/  FFMA R3, R12.reuse, R53, R4 ;  /* 0x000000350c037223 */ /* 0x040fe20000000004 */
[-C--:B------:R-:W-:Y:S01]  /*8440*/  FFMA R63, R12, R49.reuse, R63 ;  /* 0x000000310c3f7223 */ /* 0x080fe2000000003f */
[----:B------:R-:W-:Y:S01]  /*8450*/  FFMA R48, R13, R49, R48 ;  /* 0x000000310d307223 */ /* 0x000fe20000000030 */
[----:B------:R-:W-:Y:S01]  /*8460*/  FFMA R52, R52, R7, R75 ;  /* 0x0000000734347223 */ /* 0x000fe2000000004b */
[C---:B------:R-:W-:Y:S01]  /*8470*/  FFMA R4, R18.reuse, R54, R3 ;  /* 0x0000003612047223 */ /* 0x040fe20000000003 */
[-C--:B------:R-:W-:Y:S01]  /*8480*/  FFMA R63, R18, R50.reuse, R63 ;  /* 0x00000032123f7223 */ /* 0x080fe2000000003f */
[----:B------:R-:W-:Y:S01]  /*8490*/  FFMA R48, R19, R50, R48 ;  /* 0x0000003213307223 */ /* 0x000fe20000000030 */
[----:B------:R-:W-:Y:S01]  /*84a0*/  FFMA R52, R13, R53, R52 ;  /* 0x000000350d347223 */ /* 0x000fe20000000034 */
[C---:B------:R-:W-:Y:S01]  /*84b0*/  FFMA R3, R20.reuse, R55, R4 ;  /* 0x0000003714037223 */ /* 0x040fe20000000004 */
[-C--:B------:R-:W-:Y:S01]  /*84c0*/  FFMA R63, R20, R51.reuse, R63 ;  /* 0x00000033143f7223 */ /* 0x080fe2000000003f */
[----:B------:R-:W-:Y:S01]  /*84d0*/  FFMA R51, R21, R51, R48 ;  /* 0x0000003315337223 */ /* 0x000fe20000000030 */
[----:B------:R-:W-:-:S04]  /*84e0*/  FFMA R52, R19, R54, R52 ;  /* 0x0000003613347223 */ /* 0x000fc80000000034 */
[----:B------:R-:W-:Y:S01]  /*84f0*/  FFMA R55, R21, R55, R52 ;  /* 0x0000003715377223 */ /* 0x000fe20000000034 */
[----:B-1----:R-:W-:Y:S01]  /*8500*/  FFMA R22, R24, R7, R79 ;  /* 0x0000000718167223 */ /* 0x002fe2000000004f */
[----:B------:R-:W-:-:S03]  /*8510*/  FFMA R77, R6, R24, R77 ;  /* 0x00000018064d7223 */ /* 0x000fc6000000004d */
[C---:B------:R-:W-:Y:S01]  /*8520*/  FFMA R44, R13.reuse, R25, R22 ;  /* 0x000000190d2c7223 */ /* 0x040fe20000000016 */
[----:B--2---:R-:W-:Y:S01]  /*8530*/  FFMA R24, R6, R32, R23 ;  /* 0x0000002006187223 */ /* 0x004fe20000000017 */
[----:B------:R-:W-:Y:S01]  /*8540*/  FFMA R32, R32, R7, R81 ;  /* 0x0000000720207223 */ /* 0x000fe20000000051 */
[----:B------:R-:W-:Y:S01]  /*8550*/  LDS.64 R4, [R2+UR6+0x3000] ;  /* 0x0030000602047984 */ /* 0x000fe20008000a00 */
[C---:B------:R-:W-:Y:S01]  /*8560*/  FFMA R77, R12.reuse, R25, R77 ;  /* 0x000000190c4d7223 */ /* 0x040fe2000000004d */
[-C--:B------:R-:W-:Y:S01]  /*8570*/  FFMA R25, R12, R33.reuse, R24 ;  /* 0x000000210c197223 */ /* 0x080fe20000000018 */
[----:B------:R-:W-:Y:S01]  /*8580*/  FFMA R24, R13, R33, R32 ;  /* 0x000000210d187223 */ /* 0x000fe20000000020 */
[----:B------:R-:W1:Y:S01]  /*8590*/  LDS.128 R40, [R15+UR8+0x1900] ;  /* 0x001900080f287984 */ /* 0x000e620008000c00 */
[CC--:B------:R-:W-:Y:S01]  /*85a0*/  FFMA R77, R18.reuse, R26.reuse, R77 ;  /* 0x0000001a124d7223 */ /* 0x0c0fe2000000004d */
[C---:B------:R-:W-:Y:S01]  /*85b0*/  FFMA R26, R19.reuse, R26, R44 ;  /* 0x0000001a131a7223 */ /* 0x040fe2000000002c */
[-C--:B------:R-:W-:Y:S01]  /*85c0*/  FFMA R48, R18, R34.reuse, R25 ;  /* 0x0000002212307223 */ /* 0x080fe20000000019 */
[----:B------:R-:W2:Y:S01]  /*85d0*/  LDS.128 R36, [R15+UR8+0x1800] ;  /* 0x001800080f247984 */ /* 0x000ea20008000c00 */
[----:B------:R-:W-:Y:S01]  /*85e0*/  FFMA R34, R19, R34, R24 ;  /* 0x0000002213227223 */ /* 0x000fe20000000018 */
[-C--:B------:R-:W-:Y:S01]  /*85f0*/  FFMA R77, R20, R27.reuse, R77 ;  /* 0x0000001b144d7223 */ /* 0x080fe2000000004d */
[----:B---3--:R-:W-:Y:S01]  /*8600*/  FFMA R57, R6, R8, R57 ;  /* 0x0000000806397223 */ /* 0x008fe20000000039 */
[----:B------:R-:W3:Y:S01]  /*8610*/  LDS.64 R16, [R2+UR6+0x3080] ;  /* 0x0030800602107984 */ /* 0x000ee20008000a00 */
[----:B------:R-:W-:Y:S01]  /*8620*/  FFMA R53, R21, R27, R26 ;  /* 0x0000001b15357223 */ /* 0x000fe2000000001a */
[-C--:B------:R-:W-:Y:S01]  /*8630*/  FFMA R8, R8, R7.reuse, R67 ;  /* 0x0000000708087223 */ /* 0x080fe20000000043 */
[----:B------:R-:W-:Y:S01]  /*8640*/  FFMA R6, R6, R28, R61 ;  /* 0x0000001c06067223 */ /* 0x000fe2000000003d */
[----:B------:R-:W4:Y:S01]  /*8650*/  LDS.64 R22, [R2+UR6+0x3100] ;  /* 0x0031000602167984 */ /* 0x000f220008000a00 */
[----:B------:R-:W-:Y:S01]  /*8660*/  FFMA R28, R28, R7, R69 ;  /* 0x000000071c1c7223 */ /* 0x000fe20000000045 */
[CC--:B------:R-:W-:Y:S01]  /*8670*/  FFMA R8, R13.reuse, R9.reuse, R8 ;  /* 0x000000090d087223 */ /* 0x0c0fe20000000008 */
[----:B------:R-:W-:Y:S01]  /*8680*/  FFMA R57, R12, R9, R57 ;  /* 0x000000090c397223 */ /* 0x000fe20000000039 */
[----:B------:R-:W5:Y:S01]  /*8690*/  LDS.64 R32, [R2+UR6+0x3180] ;  /* 0x0031800602207984 */ /* 0x000f620008000a00 */
[-C--:B------:R-:W-:Y:S01]  /*86a0*/  FFMA R28, R13, R29.reuse, R28 ;  /* 0x0000001d0d1c7223 */ /* 0x080fe2000000001c */
[CC--:B------:R-:W-:Y:S01]  /*86b0*/  FFMA R8, R19.reuse, R10.reuse, R8 ;  /* 0x0000000a13087223 */ /* 0x0c0fe20000000008 */
[----:B------:R-:W-:Y:S01]  /*86c0*/  FFMA R57, R18, R10, R57 ;  /* 0x0000000a12397223 */ /* 0x000fe20000000039 */
[----:B------:R-:W5:Y:S01]  /*86d0*/  LDS.128 R44, [R15+UR8+0x1880] ;  /* 0x001880080f2c7984 */ /* 0x000f620008000c00 */
[----:B------:R-:W-:Y:S01]  /*86e0*/  FFMA R7, R12, R29, R6 ;  /* 0x0000001d0c077223 */ /* 0x000fe20000000006 */
[-C--:B------:R-:W-:Y:S01]  /*86f0*/  FFMA R28, R19, R30.reuse, R28 ;  /* 0x0000001e131c7223 */ /* 0x080fe2000000001c */
[-C--:B------:R-:W-:Y:S01]  /*8700*/  FFMA R57, R20, R11.reuse, R57 ;  /* 0x0000000b14397223 */ /* 0x080fe20000000039 */
[----:B------:R-:W5:Y:S01]  /*8710*/  LDS.128 R24, [R15+UR8+0x1980] ;  /* 0x001980080f187984 */ /* 0x000f620008000c00 */
[C---:B------:R-:W-:Y:S01]  /*8720*/  FFMA R67, R21.reuse, R11, R8 ;  /* 0x0000000b15437223 */ /* 0x040fe20000000008 */
[----:B------:R-:W-:Y:S01]  /*8730*/  FFMA R18, R18, R30, R7 ;  /* 0x0000001e12127223 */ /* 0x000fe20000000007 */
[C---:B------:R-:W-:Y:S01]  /*8740*/  FFMA R69, R21.reuse, R31, R28 ;  /* 0x0000001f15457223 */ /* 0x040fe2000000001c */
[----:B------:R-:W5:Y:S01]  /*8750*/  LDS.128 R8, [R15+UR8+0x1a00] ;  /* 0x001a00080f087984 */ /* 0x000f620008000c00 */
[C---:B------:R-:W-:Y:S01]  /*8760*/  FFMA R49, R20.reuse, R35, R48 ;  /* 0x0000002314317223 */ /* 0x040fe20000000030 */
[----:B------:R-:W-:Y:S01]  /*8770*/  FFMA R61, R20, R31, R18 ;  /* 0x0000001f143d7223 */ /* 0x000fe20000000012 */
[----:B------:R-:W-:Y:S01]  /*8780*/  FFMA R35, R21, R35, R34 ;  /* 0x0000002315237223 */ /* 0x000fe20000000022 */
[----:B------:R-:W5:Y:S04]  /*8790*/  LDS.128 R28, [R15+UR8+0x1b00] ;  /* 0x001b00080f1c7984 */ /* 0x000f680008000c00 */
[----:B------:R-:W-:Y:S01]  /*87a0*/  LDS.64 R12, [R2+UR6+0x3280] ;  /* 0x00328006020c7984 */ /* 0x000fe20008000a00 */
[----:B-1----:R-:W-:Y:S01]  /*87b0*/  FFMA R6, R4, R40, R59 ;  /* 0x0000002804067223 */ /* 0x002fe2000000003b */
[----:B------:R-:W-:-:S02]  /*87c0*/  FFMA R40, R40, R5, R83 ;  /* 0x0000000528287223 */ /* 0x000fc40000000053 */
[----:B------:R-:W-:Y:S01]  /*87d0*/  LDS.64 R20, [R2+UR6+0x3380] ;  /* 0x0033800602147984 */ /* 0x000fe20008000a00 */
[C---:B--2---:R-:W-:Y:S01]  /*87e0*/  FFMA R65, R36.reuse, R4, R65 ;  /* 0x0000000424417223 */ /* 0x044fe20000000041 */
[----:B------:R-:W-:Y:S01]  /*87f0*/  FFMA R14, R36, R5, R14 ;  /* 0x00000005240e7223 */ /* 0x000fe2000000000e */
[C---:B---3--:R-:W-:Y:S02]  /*8800*/  FFMA R7, R16.reuse, R41, R6 ;  /* 0x0000002910077223 */ /* 0x048fe40000000006 */
        /* <DEDUP_REMOVED lines=11> */
[----:B------:R-:W1:Y:S01]  /*88c0*/  LDS.128 R40, [R15+UR8+0x1a80] ;  /* 0x001a80080f287984 */ /* 0x000e620008000c00 */
[----:B------:R-:W-:Y:S01]  /*88d0*/  FFMA R63, R4, R44, R63 ;  /* 0x0000002c043f7223 */ /* 0x000fe2000000003f */
[----:B------:R-:W-:-:S02]  /*88e0*/  FFMA R44, R44, R5, R51 ;  /* 0x000000052c2c7223 */ /* 0x000fc40000000033 */
[----:B------:R-:W2:Y:S01]  /*88f0*/  LDS.128 R36, [R15+UR8+0x1b80] ;  /* 0x001b80080f247984 */ /* 0x000ea20008000c00 */
        /* <DEDUP_REMOVED lines=10> */
[----:B------:R-:W-:Y:S01]  /*89a0*/  FFMA R77, R4, R8, R77 ;  /* 0x00000008044d7223 */ /* 0x000fe2000000004d */
[CC--:B------:R-:W-:Y:S01]  /*89b0*/  FFMA R63, R32.reuse, R47.reuse, R63 ;  /* 0x0000002f203f7223 */ /* 0x0c0fe2000000003f */
[C---:B------:R-:W-:Y:S01]  /*89c0*/  FFMA R55, R33.reuse, R47, R44 ;  /* 0x0000002f21377223 */ /* 0x040fe2000000002c */
[-C--:B------:R-:W-:Y:S01]  /*89d0*/  FFMA R3, R32, R27.reuse, R6 ;  /* 0x0000001b20037223 */ /* 0x080fe20000000006 */
[----:B------:R-:W-:Y:S01]  /*89e0*/  FFMA R73, R33, R27, R24 ;  /* 0x0000001b21497223 */ /* 0x000fe20000000018 */
[----:B------:R-:W-:Y:S01]  /*89f0*/  FFMA R18, R8, R5, R53 ;  /* 0x0000000508127223 */ /* 0x000fe20000000035 */
[----:B------:R-:W-:Y:S01]  /*8a00*/  LDS.64 R6, [R2+UR6+0x3200] ;  /* 0x0032000602067984 */ /* 0x000fe20008000a00 */
[-C--:B------:R-:W-:Y:S01]  /*8a10*/  FFMA R77, R16, R9.reuse, R77 ;  /* 0x00000009104d7223 */ /* 0x080fe2000000004d */
[----:B------:R-:W-:Y:S01]  /*8a20*/  FFMA R8, R4, R28, R49 ;  /* 0x0000001c04087223 */ /* 0x000fe20000000031 */
[----:B------:R-:W-:Y:S01]  /*8a30*/  FFMA R34, R17, R9, R18 ;  /* 0x0000000911227223 */ /* 0x000fe20000000012 */
[----:B------:R-:W3:Y:S01]  /*8a40*/  LDS.128 R24, [R15+UR8+0x1810] ;  /* 0x001810080f187984 */ /* 0x000ee20008000c00 */
        /* <DEDUP_REMOVED lines=8> */
[----:B------:R-:W-:Y:S01]  /*8ad0*/  FFMA R28, R28, R5, R35 ;  /* 0x000000051c1c7223 */ /* 0x000fe20000000023 */
[----:B------:R-:W-:-:S02]  /*8ae0*/  FFMA R53, R32, R31, R34 ;  /* 0x0000001f20357223 */ /* 0x000fc40000000022 */
[----:B------:R-:W5:Y:S01]  /*8af0*/  LDS.128 R8, [R15+UR8+0x1990] ;  /* 0x001990080f087984 */ /* 0x000f620008000c00 */
[----:B------:R-:W-:Y:S01]  /*8b00*/  FFMA R28, R17, R29, R28 ;  /* 0x0000001d111c7223 */ /* 0x000fe2000000001c */
[----:B-1----:R-:W-:Y:S02]  /*8b10*/  FFMA R57, R4, R40, R57 ;  /* 0x0000002804397223 */ /* 0x002fe40000000039 */
[----:B------:R-:W1:Y:S01]  /*8b20*/  LDS.128 R48, [R15+UR8+0x1890] ;  /* 0x001890080f307984 */ /* 0x000e620008000c00 */
[-C--:B------:R-:W-:Y:S01]  /*8b30*/  FFMA R40, R40, R5.reuse, R67 ;  /* 0x0000000528287223 */ /* 0x080fe20000000043 */
[----:B------:R-:W-:Y:S01]  /*8b40*/  FFMA R28, R23, R30, R28 ;  /* 0x0000001e171c7223 */ /* 0x000fe2000000001c */
[----:B--2---:R-:W-:Y:S01]  /*8b50*/  FFMA R4, R4, R36, R61 ;  /* 0x0000002404047223 */ /* 0x004fe2000000003d */
        /* <DEDUP_REMOVED lines=10> */
[----:B------:R-:W2:Y:S01]  /*8c00*/  LDS.128 R28, [R15+UR8+0x1a10] ;  /* 0x001a10080f1c7984 */ /* 0x000ea20008000c00 */
[CC--:B------:R-:W-:Y:S01]  /*8c10*/  FFMA R57, R32.reuse, R43.reuse, R57 ;  /* 0x0000002b20397223 */ /* 0x0c0fe20000000039 */
[C---:B------:R-:W-:Y:S01]  /*8c20*/  FFMA R67, R33.reuse, R43, R40 ;  /* 0x0000002b21437223 */ /* 0x040fe20000000028 */
[-C--:B------:R-:W-:Y:S01]  /*8c30*/  FFMA R61, R32, R39.reuse, R22 ;  /* 0x00000027203d7223 */ /* 0x080fe20000000016 */
[----:B------:R-:W-:Y:S01]  /*8c40*/  FFMA R69, R33, R39, R36 ;  /* 0x0000002721457223 */ /* 0x000fe20000000024 */
[----:B------:R-:W-:Y:S04]  /*8c50*/  LDS.128 R40, [R15+UR8+0x1920] ;  /* 0x001920080f287984 */ /* 0x000fe80008000c00 */
        /* <DEDUP_REMOVED lines=11> */
[----:B------:R-:W-:Y:S01]  /*8d10*/  LDS.64 R16, [R2+UR6+0x3480] ;  /* 0x0034800602107984 */ /* 0x000fe20008000a00 */
[----:B------:R-:W-:Y:S01]  /*8d20*/  FFMA R4, R18, R46, R5 ;  /* 0x0000002e12047223 */ /* 0x000fe20000000005 */
[C---:B------:R-:W-:Y:S01]  /*8d30*/  FFMA R65, R20.reuse, R27, R65 ;  /* 0x0000001b14417223 */ /* 0x040fe20000000041 */
[----:B------:R-:W-:Y:S01]  /*8d40*/  FFMA R14, R27, R21, R26 ;  /* 0x000000151b0e7223 */ /* 0x000fe2000000001a */
[----:B------:R-:W-:Y:S01]  /*8d50*/  FFMA R45, R45, R13, R44 ;  /* 0x0000000d2d2d7223 */ /* 0x000fe2000000002c */
[----:B------:R-:W-:Y:S01]  /*8d60*/  FFMA R59, R20, R47, R4 ;  /* 0x0000002f143b7223 */ /* 0x000fe20000000004 */
[----:B------:R-:W-:Y:S01]  /*8d70*/  FFMA R4, R6, R8, R3 ;  /* 0x0000000806047223 */ /* 0x000fe20000000003 */
[----:B------:R-:W-:Y:S01]  /*8d80*/  FFMA R8, R8, R7, R73 ;  /* 0x0000000708087223 */ /* 0x000fe20000000049 */
[----:B------:R-:W4:Y:S01]  /*8d90*/  LDS.128 R24, [R15+UR8+0x1b90] ;  /* 0x001b90080f187984 */ /* 0x000f220008000c00 */
[----:B-1----:R-:W-:Y:S01]  /*8da0*/  FFMA R63, R6, R48, R63 ;  /* 0x00000030063f7223 */ /* 0x002fe2000000003f */
[-C--:B------:R-:W-:Y:S01]  /*8db0*/  FFMA R3, R12, R9.reuse, R4 ;  /* 0x000000090c037223 */ /* 0x080fe20000000004 */
[----:B------:R-:W-:Y:S01]  /*8dc0*/  FFMA R8, R13, R9, R8 ;  /* 0x000000090d087223 */ /* 0x000fe20000000008 */
[----:B------:R-:W-:Y:S01]  /*8dd0*/  FFMA R48, R48, R7, R55 ;  /* 0x0000000730307223 */ /* 0x000fe20000000037 */
[-C--:B------:R-:W-:Y:S01]  /*8de0*/  FFMA R63, R12, R49.reuse, R63 ;  /* 0x000000310c3f7223 */ /* 0x080fe2000000003f */
[CC--:B------:R-:W-:Y:S01]  /*8df0*/  FFMA R4, R18.reuse, R10.reuse, R3 ;  /* 0x0000000a12047223 */ /* 0x0c0fe20000000003 */
[----:B------:R-:W-:Y:S01]  /*8e00*/  FFMA R8, R19, R10, R8 ;  /* 0x0000000a13087223 */ /* 0x000fe20000000008 */
[----:B------:R-:W-:Y:S01]  /*8e10*/  FFMA R48, R13, R49, R48 ;  /* 0x000000310d307223 */ /* 0x000fe20000000030 */
[----:B------:R-:W-:Y:S01]  /*8e20*/  FFMA R63, R18, R50, R63 ;  /* 0x00000032123f7223 */ /* 0x000fe2000000003f */
[-C--:B------:R-:W-:Y:S01]  /*8e30*/  FFMA R3, R20, R11.reuse, R4 ;  /* 0x0000000b14037223 */ /* 0x080fe20000000004 */
[----:B------:R-:W-:Y:S01]  /*8e40*/  FFMA R49, R21, R11, R8 ;  /* 0x0000000b15317223 */ /* 0x000fe20000000008 */
[----:B------:R-:W1:Y:S01]  /*8e50*/  LDS.64 R4, [R2+UR6+0x3400] ;  /* 0x0034000602047984 */ /* 0x000e620008000a00 */
[----:B--2---:R-:W-:Y:S01]  /*8e60*/  FFMA R22, R28, R7, R75 ;  /* 0x000000071c167223 */ /* 0x004fe2000000004b */
[----:B------:R-:W-:Y:S01]  /*8e70*/  FFMA R77, R6, R28, R77 ;  /* 0x0000001c064d7223 */ /* 0x000fe2000000004d */
[----:B------:R-:W-:Y:S01]  /*8e80*/  FFMA R46, R46, R19, R45 ;  /* 0x000000132e2e7223 */ /* 0x000fe2000000002d */
[----:B------:R-:W2:Y:S01]  /*8e90*/  LDS.128 R8, [R15+UR8+0x1820] ;  /* 0x001820080f087984 */ /* 0x000ea20008000c00 */
[-C--:B------:R-:W-:Y:S01]  /*8ea0*/  FFMA R44, R13, R29.reuse, R22 ;  /* 0x0000001d0d2c7223 */ /* 0x080fe20000000016 */
[----:B------:R-:W-:Y:S01]  /*8eb0*/  FFMA R77, R12, R29, R77 ;  /* 0x0000001d0c4d7223 */ /* 0x000fe2000000004d */
[----:B------:R-:W-:Y:S01]  /*8ec0*/  FFMA R48, R19, R50, R48 ;  /* 0x0000003213307223 */ /* 0x000fe20000000030 */
[----:B------:R-:W-:Y:S01]  /*8ed0*/  FFMA R28, R6, R32, R53 ;  /* 0x00000020061c7223 */ /* 0x000fe20000000035 */
[----:B------:R-:W-:Y:S01]  /*8ee0*/  FFMA R32, R32, R7, R79 ;  /* 0x0000000720207223 */ /* 0x000fe2000000004f */
[----:B------:R-:W5:Y:S01]  /*8ef0*/  LDS.64 R22, [R2+UR6+0x3500] ;  /* 0x0035000602167984 */ /* 0x000f620008000a00 */
[-C--:B------:R-:W-:Y:S01]  /*8f00*/  FFMA R77, R18, R30.reuse, R77 ;  /* 0x0000001e124d7223 */ /* 0x080fe2000000004d */
[-C--:B------:R-:W-:Y:S01]  /*8f10*/  FFMA R29, R12, R33.reuse, R28 ;  /* 0x000000210c1d7223 */ /* 0x080fe2000000001c */
[----:B------:R-:W-:Y:S01]  /*8f20*/  FFMA R28, R13, R33, R32 ;  /* 0x000000210d1c7223 */ /* 0x000fe20000000020 */
[----:B------:R-:W-:Y:S01]  /*8f30*/  FFMA R30, R19, R30, R44 ;  /* 0x0000001e131e7223 */ /* 0x000fe2000000002c */
[----:B------:R-:W5:Y:S01]  /*8f40*/  LDS.64 R32, [R2+UR6+0x3580] ;  /* 0x0035800602207984 */ /* 0x000f620008000a00 */
[-C--:B------:R-:W-:Y:S01]  /*8f50*/  FFMA R63, R20, R51.reuse, R63 ;  /* 0x00000033143f7223 */ /* 0x080fe2000000003f */
[----:B------:R-:W-:Y:S01]  /*8f60*/  FFMA R51, R21, R51, R48 ;  /* 0x0000003315337223 */ /* 0x000fe20000000030 */
[----:B---3--:R-:W-:Y:S01]  /*8f70*/  FFMA R57, R6, R36, R57 ;  /* 0x0000002406397223 */ /* 0x008fe20000000039 */
[----:B------:R-:W-:Y:S01]  /*8f80*/  FFMA R71, R47, R21, R46 ;  /* 0x000000152f477223 */ /* 0x000fe2000000002e */
[-C--:B------:R-:W-:Y:S01]  /*8f90*/  FFMA R48, R18, R34.reuse, R29 ;  /* 0x0000002212307223 */ /* 0x080fe2000000001d */
[----:B------:R-:W-:Y:S01]  /*8fa0*/  FFMA R36, R36, R7, R67 ;  /* 0x0000000724247223 */ /* 0x000fe20000000043 */
[----:B------:R-:W-:Y:S01]  /*8fb0*/  FFMA R34, R19, R34, R28 ;  /* 0x0000002213227223 */ /* 0x000fe2000000001c */
[----:B------:R-:W3:Y:S01]  /*8fc0*/  LDS.128 R44, [R15+UR8+0x18a0] ;  /* 0x0018a0080f2c7984 */ /* 0x000ee20008000c00 */
[-C--:B------:R-:W-:Y:S01]  /*8fd0*/  FFMA R77, R20, R31.reuse, R77 ;  /* 0x0000001f144d7223 */ /* 0x080fe2000000004d */
[----:B------:R-:W-:Y:S01]  /*8fe0*/  FFMA R55, R21, R31, R30 ;  /* 0x0000001f15377223 */ /* 0x000fe2000000001e */
[-C--:B------:R-:W-:Y:S01]  /*8ff0*/  FFMA R36, R13, R37.reuse, R36 ;  /* 0x000000250d247223 */ /* 0x080fe20000000024 */
[----:B------:R-:W3:Y:S01]  /*9000*/  LDS.128 R28, [R15+UR8+0x19a0] ;  /* 0x0019a0080f1c7984 */ /* 0x000ee20008000c00 */
        /* <DEDUP_REMOVED lines=9> */
[-C--:B------:R-:W-:Y:S01]  /*90a0*/  FFMA R18, R18, R26.reuse, R7 ;  /* 0x0000001a12127223 */ /* 0x080fe20000000007 */
[----:B------:R-:W4:Y:S01]  /*90b0*/  LDS.128 R36, [R15+UR8+0x1a20] ;  /* 0x001a20080f247984 */ /* 0x000f220008000c00 */
[----:B------:R-:W-:Y:S01]  /*90c0*/  FFMA R24, R19, R26, R24 ;  /* 0x0000001a13187223 */ /* 0x000fe20000000018 */
[----:B-1----:R-:W-:Y:S01]  /*90d0*/  FFMA R6, R4, R40, R59 ;  /* 0x0000002804067223 */ /* 0x002fe2000000003b */
[----:B------:R-:W-:Y:S01]  /*90e0*/  FFMA R40, R40, R5, R71 ;  /* 0x0000000528287223 */ /* 0x000fe20000000047 */
[-C--:B------:R-:W-:Y:S01]  /*90f0*/  FFMA R61, R20, R27.reuse, R18 ;  /* 0x0000001b143d7223 */ /* 0x080fe20000000012 */
[----:B------:R-:W-:Y:S01]  /*9100*/  FFMA R69, R21, R27, R24 ;  /* 0x0000001b15457223 */ /* 0x000fe20000000018 */
[C---:B--2---:R-:W-:Y:S01]  /*9110*/  FFMA R65, R8.reuse, R4, R65 ;  /* 0x0000000408417223 */ /* 0x044fe20000000041 */
[----:B------:R-:W-:Y:S01]  /*9120*/  FFMA R14, R8, R5, R14 ;  /* 0x00000005080e7223 */ /* 0x000fe2000000000e */
[----:B------:R-:W1:Y:S01]  /*9130*/  LDS.128 R24, [R15+UR8+0x1b20] ;  /* 0x001b20080f187984 */ /* 0x000e620008000c00 */
[C---:B------:R-:W-:Y:S01]  /*9140*/  FFMA R7, R16.reuse, R41, R6 ;  /* 0x0000002910077223 */ /* 0x040fe20000000006 */
[----:B------:R-:W-:Y:S01]  /*9150*/  FFMA R65, R16, R9, R65 ;  /* 0x0000000910417223 */ /* 0x000fe20000000041 */
[-C--:B------:R-:W-:Y:S01]  /*9160*/  FFMA R41, R41, R17.reuse, R40 ;  /* 0x0000001129297223 */ /* 0x080fe20000000028 */
[----:B------:R-:W-:Y:S01]  /*9170*/  FFMA R9, R9, R17, R14 ;  /* 0x0000001109097223 */ /* 0x000fe2000000000e */
        /* <DEDUP_REMOVED lines=9> */
[-C--:B------:R-:W-:Y:S01]  /*9210*/  FFMA R53, R20, R35.reuse, R48 ;  /* 0x0000002314357223 */ /* 0x080fe20000000030 */
[----:B------:R-:W-:-:S02]  /*9220*/  FFMA R35, R21, R35, R34 ;  /* 0x0000002315237223 */ /* 0x000fc40000000022 */
[----:B------:R-:W5:Y:S01]  /*9230*/  LDS.128 R8, [R15+UR8+0x1ba0] ;  /* 0x001ba0080f087984 */ /* 0x000f620008000c00 */
[----:B---3--:R-:W-:Y:S01]  /*9240*/  FFMA R63, R4, R44, R63 ;  /* 0x0000002c043f7223 */ /* 0x008fe2000000003f */
[-C--:B------:R-:W-:Y:S01]  /*9250*/  FFMA R44, R44, R5.reuse, R51 ;  /* 0x000000052c2c7223 */ /* 0x080fe20000000033 */
[----:B------:R-:W-:Y:S01]  /*9260*/  FFMA R6, R4, R28, R3 ;  /* 0x0000001c04067223 */ /* 0x000fe20000000003 */
[----:B------:R-:W-:Y:S02]  /*9270*/  FFMA R28, R28, R5, R49 ;  /* 0x000000051c1c7223 */ /* 0x000fe40000000031 */
        /* <DEDUP_REMOVED lines=9> */
[----:B----4-:R-:W-:Y:S01]  /*9310*/  FFMA R77, R4, R36, R77 ;  /* 0x00000024044d7223 */ /* 0x010fe2000000004d */
[C---:B------:R-:W-:Y:S01]  /*9320*/  FFMA R63, R32.reuse, R47, R63 ;  /* 0x0000002f203f7223 */ /* 0x040fe2000000003f */
[----:B------:R-:W-:Y:S01]  /*9330*/  FFMA R3, R32, R31, R6 ;  /* 0x0000001f20037223 */ /* 0x000fe20000000006 */
[----:B------:R-:W-:Y:S01]  /*9340*/  FFMA R36, R36, R5, R55 ;  /* 0x0000000524247223 */ /* 0x000fe20000000037 */
[----:B------:R-:W-:Y:S01]  /*9350*/  LDS.64 R6, [R2+UR6+0x3600] ;  /* 0x0036000602067984 */ /* 0x000fe20008000a00 */
[----:B------:R-:W-:Y:S01]  /*9360*/  FFMA R75, R33, R31, R28 ;  /* 0x0000001f214b7223 */ /* 0x000fe2000000001c */
[-C--:B------:R-:W-:Y:S01]  /*9370*/  FFMA R77, R16, R37.reuse, R77 ;  /* 0x00000025104d7223 */ /* 0x080fe2000000004d */
[----:B------:R-:W-:Y:S01]  /*9380*/  FFMA R36, R17, R37, R36 ;  /* 0x0000002511247223 */ /* 0x000fe20000000024 */
[----:B------:R-:W3:Y:S01]  /*9390*/  LDS.128 R44, [R15+UR8+0x1930] ;  /* 0x001930080f2c7984 */ /* 0x000ee20008000c00 */
[----:B-1----:R-:W-:Y:S01]  /*93a0*/  FFMA R20, R4, R24, R53 ;  /* 0x0000001804147223 */ /* 0x002fe20000000035 */
[-C--:B------:R-:W-:Y:S01]  /*93b0*/  FFMA R77, R22, R38.reuse, R77 ;  /* 0x00000026164d7223 */ /* 0x080fe2000000004d */
[----:B------:R-:W-:Y:S01]  /*93c0*/  FFMA R36, R23, R38, R36 ;  /* 0x0000002617247223 */ /* 0x000fe20000000024 */
[----:B------:R-:W1:Y:S01]  /*93d0*/  LDS.128 R28, [R15+UR8+0x1830] ;  /* 0x001830080f1c7984 */ /* 0x000e620008000c00 */
[----:B------:R-:W-:Y:S01]  /*93e0*/  FFMA R24, R24, R5, R35 ;  /* 0x0000000518187223 */ /* 0x000fe20000000023 */
[----:B------:R-:W-:Y:S01]  /*93f0*/  FFMA R35, R16, R25, R20 ;  /* 0x0000001910237223 */ /* 0x000fe20000000014 */
[-C--:B------:R-:W-:Y:S01]  /*9400*/  FFMA R77, R32, R39.reuse, R77 ;  /* 0x00000027204d7223 */ /* 0x080fe2000000004d */
[----:B------:R-:W4:Y:S01]  /*9410*/  LDS.64 R12, [R2+UR6+0x3680] ;  /* 0x00368006020c7984 */ /* 0x000f220008000a00 */
[----:B------:R-:W-:Y:S01]  /*9420*/  FFMA R55, R33, R39, R36 ;  /* 0x0000002721377223 */ /* 0x000fe20000000024 */
[----:B------:R-:W-:Y:S01]  /*9430*/  FFMA R24, R17, R25, R24 ;  /* 0x0000001911187223 */ /* 0x000fe20000000018 */
[----:B------:R-:W-:Y:S01]  /*9440*/  FFMA R34, R22, R26, R35 ;  /* 0x0000001a16227223 */ /* 0x000fe20000000023 */
[----:B------:R-:W4:Y:S01]  /*9450*/  LDS.64 R18, [R2+UR6+0x3700] ;  /* 0x0037000602127984 */ /* 0x000f220008000a00 */
[----:B--2---:R-:W-:Y:S01]  /*9460*/  FFMA R57, R4, R40, R57 ;  /* 0x0000002804397223 */ /* 0x004fe20000000039 */
[----:B------:R-:W-:Y:S01]  /*9470*/  FFMA R24, R23, R26, R24 ;  /* 0x0000001a17187223 */ /* 0x000fe20000000018 */
[-C--:B------:R-:W-:Y:S01]  /*9480*/  FFMA R40, R40, R5.reuse, R67 ;  /* 0x0000000528287223 */ /* 0x080fe20000000043 */
[----:B------:R-:W2:Y:S01]  /*9490*/  LDS.64 R20, [R2+UR6+0x3780] ;  /* 0x0037800602147984 */ /* 0x000ea20008000a00 */
[----:B-----5:R-:W-:Y:S01]  /*94a0*/  FFMA R4, R4, R8, R61 ;  /* 0x0000000804047223 */ /* 0x020fe2000000003d */
[----:B------:R-:W-:Y:S01]  /*94b0*/  FFMA R8, R8, R5, R69 ;  /* 0x0000000508087223 */ /* 0x000fe20000000045 */
[C---:B------:R-:W-:Y:S01]  /*94c0*/  FFMA R57, R16.reuse, R41, R57 ;  /* 0x0000002910397223 */ /* 0x040fe20000000039 */
[----:B------:R-:W5:Y:S01]  /*94d0*/  LDS.128 R36, [R15+UR8+0x19b0] ;  /* 0x0019b0080f247984 */ /* 0x000f620008000c00 */
[-C--:B------:R-:W-:Y:S01]  /*94e0*/  FFMA R5, R16, R9.reuse, R4 ;  /* 0x0000000910057223 */ /* 0x080fe20000000004 */
[----:B------:R-:W-:Y:S01]  /*94f0*/  FFMA R8, R17, R9, R8 ;  /* 0x0000000911087223 */ /* 0x000fe20000000008 */
[-C--:B------:R-:W-:Y:S01]  /*9500*/  FFMA R53, R32, R27.reuse, R34 ;  /* 0x0000001b20357223 */ /* 0x080fe20000000022 */
[----:B------:R-:W5:Y:S01]  /*9510*/  LDS.128 R48, [R15+UR8+0x18b0] ;  /* 0x0018b0080f307984 */ /* 0x000f620008000c00 */
[----:B------:R-:W-:Y:S01]  /*9520*/  FFMA R79, R33, R27, R24 ;  /* 0x0000001b214f7223 */ /* 0x000fe20000000018 */
[C---:B------:R-:W-:Y:S01]  /*9530*/  FFMA R57, R22.reuse, R42, R57 ;  /* 0x0000002a16397223 */ /* 0x040fe20000000039 */
[-C--:B------:R-:W-:Y:S01]  /*9540*/  FFMA R8, R23, R10.reuse, R8 ;  /* 0x0000000a17087223 */ /* 0x080fe20000000008 */
[----:B------:R-:W-:Y:S01]  /*9550*/  FFMA R22, R22, R10, R5 ;  /* 0x0000000a16167223 */ /* 0x000fe20000000005 */
[----:B------:R-:W5:Y:S01]  /*9560*/  LDS.128 R24, [R15+UR8+0x1a30] ;  /* 0x001a30080f187984 */ /* 0x000f620008000c00 */
[----:B------:R-:W-:Y:S01]  /*9570*/  FFMA R40, R17, R41, R40 ;  /* 0x0000002911287223 */ /* 0x000fe20000000028 */
[-C--:B------:R-:W-:Y:S01]  /*9580*/  FFMA R69, R33, R11.reuse, R8 ;  /* 0x0000000b21457223 */ /* 0x080fe20000000008 */
[C---:B------:R-:W-:Y:S01]  /*9590*/  FFMA R61, R32.reuse, R11, R22 ;  /* 0x0000000b203d7223 */ /* 0x040fe20000000016 */
[----:B------:R-:W-:Y:S01]  /*95a0*/  FFMA R57, R32, R43, R57 ;  /* 0x0000002b20397223 */ /* 0x000fe20000000039 */
[----:B------:R-:W5:Y:S01]  /*95b0*/  LDS.128 R8, [R15+UR8+0x1b30] ;  /* 0x001b30080f087984 */ /* 0x000f620008000c00 */
[----:B------:R-:W-:-:S03]  /*95c0*/  FFMA R40, R23, R42, R40 ;  /* 0x0000002a17287223 */ /* 0x000fc60000000028 */
[----:B------:R-:W-:Y:S01]  /*95d0*/  LDS.64 R16, [R2+UR6+0x3880] ;  /* 0x0038800602107984 */ /* 0x000fe20008000a00 */
[----:B------:R-:W-:Y:S01]  /*95e0*/  FFMA R67, R33, R43, R40 ;  /* 0x0000002b21437223 */ /* 0x000fe20000000028 */
[----:B---3--:R-:W-:Y:S01]  /*95f0*/  FFMA R4, R6, R44, R59 ;  /* 0x0000002c06047223 */ /* 0x008fe2000000003b */
[-C--:B------:R-:W-:Y:S01]  /*9600*/  FFMA R44, R44, R7.reuse, R71 ;  /* 0x000000072c2c7223 */ /* 0x080fe20000000047 */
[----:B------:R-:W3:Y:S01]  /*9610*/  LDS.128 R32, [R15+UR8+0x1ab0] ;  /* 0x001ab0080f207984 */ /* 0x000ee20008000c00 */
[C---:B-1----:R-:W-:Y:S01]  /*9620*/  FFMA R65, R28.reuse, R6, R65 ;  /* 0x000000061c417223 */ /* 0x042fe20000000041 */
[----:B------:R-:W-:Y:S02]  /*9630*/  FFMA R14, R28, R7, R14 ;  /* 0x000000071c0e7223 */ /* 0x000fe4000000000e */
[----:B------:R-:W-:Y:S01]  /*9640*/  LDS.128 R40, [R15+UR8+0x1940] ;  /* 0x001940080f287984 */ /* 0x000fe20008000c00 */
[C---:B----4-:R-:W-:Y:S01]  /*9650*/  FFMA R5, R12.reuse, R45, R4 ;  /* 0x0000002d0c057223 */ /* 0x050fe20000000004 */
[----:B------:R-:W-:Y:S01]  /*9660*/  FFMA R65, R12, R29, R65 ;  /* 0x0000001d0c417223 */ /* 0x000fe20000000041 */
[-C--:B------:R-:W-:Y:S01]  /*9670*/  FFMA R29, R29, R13.reuse, R14 ;  /* 0x0000000d1d1d7223 */ /* 0x080fe2000000000e */
[----:B------:R-:W-:Y:S01]  /*9680*/  FFMA R45, R45, R13, R44 ;  /* 0x0000000d2d2d7223 */ /* 0x000fe2000000002c */
[C---:B------:R-:W-:Y:S01]  /*9690*/  FFMA R4, R18.reuse, R46, R5 ;  /* 0x0000002e12047223 */ /* 0x040fe20000000005 */
[----:B------:R-:W-:Y:S01]  /*96a0*/  FFMA R65, R18, R30, R65 ;  /* 0x0000001e12417223 */ /* 0x000fe20000000041 */
[-C--:B------:R-:W-:Y:S01]  /*96b0*/  FFMA R30, R30, R19.reuse, R29 ;  /* 0x000000131e1e7223 */ /* 0x080fe2000000001d */
[----:B------:R-:W-:Y:S01]  /*96c0*/  FFMA R46, R46, R19, R45 ;  /* 0x000000132e2e7223 */ /* 0x000fe2000000002d */
[C---:B--2---:R-:W-:Y:S01]  /*96d0*/  FFMA R59, R20.reuse, R47, R4 ;  /* 0x0000002f143b7223 */ /* 0x044fe20000000004 */
[----:B------:R-:W-:Y:S01]  /*96e0*/  FFMA R65, R20, R31, R65 ;  /* 0x0000001f14417223 */ /* 0x000fe20000000041 */
[-C--:B------:R-:W-:Y:S01]  /*96f0*/  FFMA R14, R31, R21.reuse, R30 ;  /* 0x000000151f0e7223 */ /* 0x080fe2000000001e */
[----:B------:R-:W-:Y:S01]  /*9700*/  FFMA R71, R47, R21, R46 ;  /* 0x000000152f477223 */ /* 0x000fe2000000002e */
[----:B-----5:R-:W-:Y:S01]  /*9710*/  FFMA R4, R6, R36, R3 ;  /* 0x0000002406047223 */ /* 0x020fe20000000003 */
[----:B------:R-:W-:Y:S01]  /*9720*/  FFMA R36, R36, R7, R75 ;  /* 0x0000000724247223 */ /* 0x000fe2000000004b */
[----:B------:R-:W1:Y:S02]  /*9730*/  LDS.128 R28, [R15+UR8+0x1bb0] ;  /* 0x001bb0080f1c7984 */ /* 0x000e640008000c00 */
[-C--:B------:R-:W-:Y:S01]  /*9740*/  FFMA R3, R12, R37.reuse, R4 ;  /* 0x000000250c037223 */ /* 0x080fe20000000004 */
[----:B------:R-:W-:Y:S01]  /*9750*/  FFMA R36, R13, R37, R36 ;  /* 0x000000250d247223 */ /* 0x000fe20000000024 */
[----:B------:R-:W-:Y:S01]  /*9760*/  FFMA R63, R6, R48, R63 ;  /* 0x00000030063f7223 */ /* 0x000fe2000000003f */
[----:B------:R-:W-:Y:S01]  /*9770*/  FFMA R48, R48, R7, R73 ;  /* 0x0000000730307223 */ /* 0x000fe20000000049 */
[-C--:B------:R-:W-:Y:S01]  /*9780*/  FFMA R4, R18, R38.reuse, R3 ;  /* 0x0000002612047223 */ /* 0x080fe20000000003 */
[----:B------:R-:W-:Y:S01]  /*9790*/  FFMA R36, R19, R38, R36 ;  /* 0x0000002613247223 */ /* 0x000fe20000000024 */
[-C--:B------:R-:W-:Y:S01]  /*97a0*/  FFMA R63, R12, R49.reuse, R63 ;  /* 0x000000310c3f7223 */ /* 0x080fe2000000003f */
[----:B------:R-:W-:Y:S01]  /*97b0*/  FFMA R48, R13, R49, R48 ;  /* 0x000000310d307223 */ /* 0x000fe20000000030 */
[-C--:B------:R-:W-:Y:S01]  /*97c0*/  FFMA R3, R20, R39.reuse, R4 ;  /* 0x0000002714037223 */ /* 0x080fe20000000004 */
[----:B------:R-:W-:Y:S01]  /*97d0*/  FFMA R49, R21, R39, R36 ;  /* 0x0000002715317223 */ /* 0x000fe20000000024 */
[----:B------:R-:W2:Y:S01]  /*97e0*/  LDS.64 R4, [R2+UR6+0x3800] ;  /* 0x0038000602047984 */ /* 0x000ea20008000a00 */
[----:B------:R-:W-:Y:S01]  /*97f0*/  FFMA R22, R24, R7, R55 ;  /* 0x0000000718167223 */ /* 0x000fe20000000037 */
[C---:B------:R-:W-:Y:S01]  /*9800*/  FFMA R77, R6.reuse, R24, R77 ;  /* 0x00000018064d7223 */ /* 0x040fe2000000004d */
[----:B------:R-:W-:Y:S01]  /*9810*/  FFMA R24, R6, R8, R53 ;  /* 0x0000000806187223 */ /* 0x000fe20000000035 */
[----:B------:R-:W4:Y:S01]  /*9820*/  LDS.128 R36, [R15+UR8+0x1840] ;  /* 0x001840080f247984 */ /* 0x000f220008000c00 */
[C---:B------:R-:W-:Y:S01]  /*9830*/  FFMA R44, R13.reuse, R25, R22 ;  /* 0x000000190d2c7223 */ /* 0x040fe20000000016 */
        /* <DEDUP_REMOVED lines=10> */
[-C--:B------:R-:W-:Y:S01]  /*98e0*/  FFMA R63, R20, R51.reuse, R63 ;  /* 0x00000033143f7223 */ /* 0x080fe2000000003f */
[----:B------:R-:W-:Y:S01]  /*98f0*/  FFMA R51, R21, R51, R48 ;  /* 0x0000003315337223 */ /* 0x000fe20000000030 */
[-C--:B------:R-:W-:Y:S01]  /*9900*/  FFMA R48, R18, R10.reuse, R25 ;  /* 0x0000000a12307223 */ /* 0x080fe20000000019 */
[----:B------:R-:W-:Y:S01]  /*9910*/  FFMA R10, R19, R10, R24 ;  /* 0x0000000a130a7223 */ /* 0x000fe20000000018 */
[-C--:B------:R-:W-:Y:S01]  /*9920*/  FFMA R77, R20, R27.reuse, R77 ;  /* 0x0000001b144d7223 */ /* 0x080fe2000000004d */
[C---:B------:R-:W-:Y:S01]  /*9930*/  FFMA R55, R21.reuse, R27, R26 ;  /* 0x0000001b15377223 */ /* 0x040fe2000000001a */
[----:B---3--:R-:W-:Y:S01]  /*9940*/  FFMA R57, R6, R32, R57 ;  /* 0x0000002006397223 */ /* 0x008fe20000000039 */
[----:B------:R-:W3:Y:S01]  /*9950*/  LDS.128 R24, [R15+UR8+0x19c0] ;  /* 0x0019c0080f187984 */ /* 0x000ee20008000c00 */
[----:B------:R-:W-:Y:S01]  /*9960*/  FFMA R32, R32, R7, R67 ;  /* 0x0000000720207223 */ /* 0x000fe20000000043 */
[----:B------:R-:W-:Y:S01]  /*9970*/  FFMA R73, R21, R11, R10 ;  /* 0x0000000b15497223 */ /* 0x000fe2000000000a */
[----:B------:R-:W-:Y:S01]  /*9980*/  FFMA R57, R12, R33, R57 ;  /* 0x000000210c397223 */ /* 0x000fe20000000039 */
[----:B------:R-:W3:Y:S01]  /*9990*/  LDS.128 R44, [R15+UR8+0x18c0] ;  /* 0x0018c0080f2c7984 */ /* 0x000ee20008000c00 */
[----:B-1----:R-:W-:Y:S01]  /*99a0*/  FFMA R6, R6, R28, R61 ;  /* 0x0000001c06067223 */ /* 0x002fe2000000003d */
[----:B------:R-:W-:Y:S01]  /*99b0*/  FFMA R28, R28, R7, R69 ;  /* 0x000000071c1c7223 */ /* 0x000fe20000000045 */
[C---:B------:R-:W-:Y:S01]  /*99c0*/  FFMA R32, R13.reuse, R33, R32 ;  /* 0x000000210d207223 */ /* 0x040fe20000000020 */
[-C--:B------:R-:W-:Y:S01]  /*99d0*/  FFMA R57, R18, R34.reuse, R57 ;  /* 0x0000002212397223 */ /* 0x080fe20000000039 */
[-C--:B------:R-:W-:Y:S01]  /*99e0*/  FFMA R7, R12, R29.reuse, R6 ;  /* 0x0000001d0c077223 */ /* 0x080fe20000000006 */
[----:B------:R-:W-:Y:S01]  /*99f0*/  FFMA R28, R13, R29, R28 ;  /* 0x0000001d0d1c7223 */ /* 0x000fe2000000001c */
[C---:B------:R-:W-:Y:S01]  /*9a00*/  FFMA R32, R19.reuse, R34, R32 ;  /* 0x0000002213207223 */ /* 0x040fe20000000020 */
[-C--:B------:R-:W-:Y:S01]  /*9a10*/  FFMA R57, R20, R35.reuse, R57 ;  /* 0x0000002314397223 */ /* 0x080fe20000000039 */
[-C--:B------:R-:W-:Y:S01]  /*9a20*/  FFMA R18, R18, R30.reuse, R7 ;  /* 0x0000001e12127223 */ /* 0x080fe20000000007 */
[----:B------:R-:W-:Y:S01]  /*9a30*/  FFMA R28, R19, R30, R28 ;  /* 0x0000001e131c7223 */ /* 0x000fe2000000001c */
[----:B------:R-:W-:Y:S01]  /*9a40*/  FFMA R67, R21, R35, R32 ;  /* 0x0000002315437223 */ /* 0x000fe20000000020 */
[----:B------:R-:W-:Y:S01]  /*9a50*/  FFMA R53, R20, R11, R48 ;  /* 0x0000000b14357223 */ /* 0x000fe20000000030 */
[----:B--2---:R-:W-:Y:S01]  /*9a60*/  FFMA R6, R4, R40, R59 ;  /* 0x0000002804067223 */ /* 0x004fe2000000003b */
[----:B------:R-:W-:Y:S01]  /*9a70*/  FFMA R40, R40, R5, R71 ;  /* 0x0000000528287223 */ /* 0x000fe20000000047 */
[----:B------:R-:W1:Y:S01]  /*9a80*/  LDS.128 R32, [R15+UR8+0x1a40] ;  /* 0x001a40080f207984 */ /* 0x000e620008000c00 */
[----:B------:R-:W-:Y:S01]  /*9a90*/  FFMA R61, R20, R31, R18 ;  /* 0x0000001f143d7223 */ /* 0x000fe20000000012 */
[C---:B----4-:R-:W-:Y:S01]  /*9aa0*/  FFMA R65, R36.reuse, R4, R65 ;  /* 0x0000000424417223 */ /* 0x050fe20000000041 */
[----:B------:R-:W-:Y:S01]  /*9ab0*/  FFMA R14, R36, R5, R14 ;  /* 0x00000005240e7223 */ /* 0x000fe2000000000e */
[C---:B------:R-:W-:Y:S01]  /*9ac0*/  FFMA R7, R16.reuse, R41, R6 ;  /* 0x0000002910077223 */ /* 0x040fe20000000006 */
[----:B------:R-:W-:Y:S01]  /*9ad0*/  FFMA R41, R41, R17, R40 ;  /* 0x0000001129297223 */ /* 0x000fe20000000028 */
[----:B------:R-:W-:Y:S01]  /*9ae0*/  FFMA R65, R16, R37, R65 ;  /* 0x0000002510417223 */ /* 0x000fe20000000041 */
[----:B------:R-:W-:Y:S01]  /*9af0*/  FFMA R21, R21, R31, R28 ;  /* 0x0000001f15157223 */ /* 0x000fe2000000001c */
        /* <DEDUP_REMOVED lines=10> */
[----:B------:R-:W4:Y:S01]  /*9ba0*/  LDS.128 R40, [R15+UR8+0x1ac0] ;  /* 0x001ac0080f287984 */ /* 0x000f220008000c00 */
[----:B---3--:R-:W-:-:S03]  /*9bb0*/  FFMA R6, R4, R24, R3 ;  /* 0x0000001804067223 */ /* 0x008fc60000000003 */
[----:B------:R-:W3:Y:S01]  /*9bc0*/  LDS.128 R36, [R15+UR8+0x1bc0] ;  /* 0x001bc0080f247984 */ /* 0x000ee20008000c00 */
[----:B------:R-:W-:Y:S01]  /*9bd0*/  FFMA R24, R24, R5, R49 ;  /* 0x0000000518187223 */ /* 0x000fe20000000031 */
[-C--:B------:R-:W-:Y:S01]  /*9be0*/  FFMA R3, R16, R25.reuse, R6 ;  /* 0x0000001910037223 */ /* 0x080fe20000000006 */
[----:B------:R-:W-:Y:S02]  /*9bf0*/  FFMA R63, R4, R44, R63 ;  /* 0x0000002c043f7223 */ /* 0x000fe4000000003f */
[----:B------:R-:W-:Y:S01]  /*9c00*/  FFMA R24, R17, R25, R24 ;  /* 0x0000001911187223 */ /* 0x000fe20000000018 */
[----:B------:R-:W-:Y:S01]  /*9c10*/  FFMA R44, R44, R5, R51 ;  /* 0x000000052c2c7223 */ /* 0x000fe20000000033 */
[-C--:B------:R-:W-:Y:S01]  /*9c20*/  FFMA R6, R22, R26.reuse, R3 ;  /* 0x0000001a16067223 */ /* 0x080fe20000000003 */
[----:B------:R-:W-:Y:S01]  /*9c30*/  LDS.64 R10, [R2+UR6+0x3a80] ;  /* 0x003a8006020a7984 */ /* 0x000fe20008000a00 */
[----:B------:R-:W-:Y:S01]  /*9c40*/  FFMA R24, R23, R26, R24 ;  /* 0x0000001a17187223 */ /* 0x000fe20000000018 */
[----:B------:R-:W-:Y:S01]  /*9c50*/  FFMA R44, R17, R45, R44 ;  /* 0x0000002d112c7223 */ /* 0x000fe2000000002c */
[----:B------:R-:W-:Y:S01]  /*9c60*/  FFMA R3, R8, R27, R6 ;  /* 0x0000001b08037223 */ /* 0x000fe20000000006 */
[----:B------:R-:W-:Y:S01]  /*9c70*/  FFMA R63, R16, R45, R63 ;  /* 0x0000002d103f7223 */ /* 0x000fe2000000003f */
[----:B------:R-:W-:Y:S01]  /*9c80*/  FFMA R75, R9, R27, R24 ;  /* 0x0000001b094b7223 */ /* 0x000fe20000000018 */
[----:B------:R-:W-:Y:S01]  /*9c90*/  LDS.64 R6, [R2+UR6+0x3a00] ;  /* 0x003a000602067984 */ /* 0x000fe20008000a00 */
[-C--:B------:R-:W-:Y:S01]  /*9ca0*/  FFMA R44, R23, R46.reuse, R44 ;  /* 0x0000002e172c7223 */ /* 0x080fe2000000002c */
[----:B------:R-:W-:-:S02]  /*9cb0*/  FFMA R63, R22, R46, R63 ;  /* 0x0000002e163f7223 */ /* 0x000fc4000000003f */
[----:B------:R-:W5:Y:S01]  /*9cc0*/  LDS.128 R24, [R15+UR8+0x1850] ;  /* 0x001850080f187984 */ /* 0x000f620008000c00 */
[----:B-1----:R-:W-:Y:S01]  /*9cd0*/  FFMA R77, R4, R32, R77 ;  /* 0x00000020044d7223 */ /* 0x002fe2000000004d */
[----:B------:R-:W-:Y:S01]  /*9ce0*/  FFMA R32, R32, R5, R55 ;  /* 0x0000000520207223 */ /* 0x000fe20000000037 */
[----:B------:R-:W-:Y:S01]  /*9cf0*/  FFMA R63, R8, R47, R63 ;  /* 0x0000002f083f7223 */ /* 0x000fe2000000003f */
[----:B------:R-:W1:Y:S01]  /*9d00*/  LDS.64 R12, [R2+UR6+0x3b00] ;  /* 0x003b0006020c7984 */ /* 0x000e620008000a00 */
[-C--:B------:R-:W-:Y:S01]  /*9d10*/  FFMA R77, R16, R33.reuse, R77 ;  /* 0x00000021104d7223 */ /* 0x080fe2000000004d */
[----:B------:R-:W-:Y:S01]  /*9d20*/  FFMA R32, R17, R33, R32 ;  /* 0x0000002111207223 */ /* 0x000fe20000000020 */
[----:B------:R-:W-:Y:S01]  /*9d30*/  FFMA R71, R9, R47, R44 ;  /* 0x0000002f09477223 */ /* 0x000fe2000000002c */
[----:B------:R-:W1:Y:S01]  /*9d40*/  LDS.128 R48, [R15+UR8+0x18d0] ;  /* 0x0018d0080f307984 */ /* 0x000e620008000c00 */
[----:B--2---:R-:W-:Y:S01]  /*9d50*/  FFMA R18, R4, R28, R53 ;  /* 0x0000001c04127223 */ /* 0x004fe20000000035 */
[----:B------:R-:W-:Y:S01]  /*9d60*/  FFMA R28, R28, R5, R73 ;  /* 0x000000051c1c7223 */ /* 0x000fe20000000049 */
[-C--:B------:R-:W-:Y:S01]  /*9d70*/  FFMA R32, R23, R34.reuse, R32 ;  /* 0x0000002217207223 */ /* 0x080fe20000000020 */
[----:B------:R-:W2:Y:S01]  /*9d80*/  LDS.128 R44, [R15+UR8+0x1950] ;  /* 0x001950080f2c7984 */ /* 0x000ea20008000c00 */
[-C--:B------:R-:W-:Y:S01]  /*9d90*/  FFMA R33, R16, R29.reuse, R18 ;  /* 0x0000001d10217223 */ /* 0x080fe20000000012 */
[----:B------:R-:W-:Y:S01]  /*9da0*/  FFMA R28, R17, R29, R28 ;  /* 0x0000001d111c7223 */ /* 0x000fe2000000001c */
[C---:B------:R-:W-:Y:S01]  /*9db0*/  FFMA R77, R22.reuse, R34, R77 ;  /* 0x00000022164d7223 */ /* 0x040fe2000000004d */
[----:B------:R-:W2:Y:S01]  /*9dc0*/  LDS.64 R18, [R2+UR6+0x3b80] ;  /* 0x003b800602127984 */ /* 0x000ea20008000a00 */
[----:B------:R-:W-:Y:S01]  /*9dd0*/  FFMA R20, R22, R30, R33 ;  /* 0x0000001e16147223 */ /* 0x000fe20000000021 */
[----:B----4-:R-:W-:Y:S01]  /*9de0*/  FFMA R57, R4, R40, R57 ;  /* 0x0000002804397223 */ /* 0x010fe20000000039 */
[----:B------:R-:W-:Y:S01]  /*9df0*/  FFMA R40, R40, R5, R67 ;  /* 0x0000000528287223 */ /* 0x000fe20000000043 */
[----:B------:R-:W-:Y:S01]  /*9e00*/  FFMA R28, R23, R30, R28 ;  /* 0x0000001e171c7223 */ /* 0x000fe2000000001c */
[----:B------:R-:W-:Y:S01]  /*9e10*/  FFMA R53, R8, R31, R20 ;  /* 0x0000001f08357223 */ /* 0x000fe20000000014 */
        /* <DEDUP_REMOVED lines=11> */
[----:B------:R-:W3:Y:S01]  /*9ed0*/  LDS.128 R20, [R15+UR8+0x1a50] ;  /* 0x001a50080f147984 */ /* 0x000ee20008000c00 */
[C---:B------:R-:W-:Y:S01]  /*9ee0*/  FFMA R55, R9.reuse, R35, R32 ;  /* 0x0000002309377223 */ /* 0x040fe20000000020 */
[C---:B------:R-:W-:Y:S01]  /*9ef0*/  FFMA R73, R9.reuse, R31, R28 ;  /* 0x0000001f09497223 */ /* 0x040fe2000000001c */
[CC--:B------:R-:W-:Y:S01]  /*9f00*/  FFMA R61, R8.reuse, R39.reuse, R4 ;  /* 0x00000027083d7223 */ /* 0x0c0fe20000000004 */
[----:B------:R-:W4:Y:S01]  /*9f10*/  LDS.128 R32, [R15+UR8+0x19d0] ;  /* 0x0019d0080f207984 */ /* 0x000f220008000c00 */
[C---:B------:R-:W-:Y:S01]  /*9f20*/  FFMA R79, R9.reuse, R39, R36 ;  /* 0x00000027094f7223 */ /* 0x040fe20000000024 */
[----:B------:R-:W-:Y:S01]  /*9f30*/  FFMA R57, R8, R43, R57 ;  /* 0x0000002b08397223 */ /* 0x000fe20000000039 */
[C---:B-----5:R-:W-:Y:S01]  /*9f40*/  FFMA R65, R24.reuse, R6, R65 ;  /* 0x0000000618417223 */ /* 0x060fe20000000041 */
[----:B------:R-:W5:Y:S01]  /*9f50*/  LDS.128 R28, [R15+UR8+0x1b50] ;  /* 0x001b50080f1c7984 */ /* 0x000f620008000c00 */
[----:B------:R-:W-:Y:S01]  /*9f60*/  FFMA R14, R24, R7, R14 ;  /* 0x00000007180e7223 */ /* 0x000fe2000000000e */
[----:B------:R-:W-:Y:S01]  /*9f70*/  FFMA R67, R9, R43, R40 ;  /* 0x0000002b09437223 */ /* 0x000fe20000000028 */
[----:B------:R-:W-:Y:S01]  /*9f80*/  FFMA R65, R10, R25, R65 ;  /* 0x000000190a417223 */ /* 0x000fe20000000041 */
[----:B------:R-:W5:Y:S01]  /*9f90*/  LDS.128 R36, [R15+UR8+0x1ad0] ;  /* 0x001ad0080f247984 */ /* 0x000f620008000c00 */
[----:B------:R-:W-:-:S02]  /*9fa0*/  FFMA R25, R25, R11, R14 ;  /* 0x0000000b19197223 */ /* 0x000fc4000000000e */
[----:B-1----:R-:W-:Y:S01]  /*9fb0*/  FFMA R65, R12, R26, R65 ;  /* 0x0000001a0c417223 */ /* 0x002fe20000000041 */
[----:B------:R-:W-:Y:S01]  /*9fc0*/  FFMA R63, R6, R48, R63 ;  /* 0x00000030063f7223 */ /* 0x000fe2000000003f */
[----:B------:R-:W-:Y:S01]  /*9fd0*/  FFMA R26, R26, R13, R25 ;  /* 0x0000000d1a1a7223 */ /* 0x000fe20000000019 */
[-C--:B------:R-:W-:Y:S01]  /*9fe0*/  FFMA R48, R48, R7.reuse, R71 ;  /* 0x0000000730307223 */ /* 0x080fe20000000047 */
[----:B--2---:R-:W-:Y:S01]  /*9ff0*/  FFMA R4, R6, R44, R59 ;  /* 0x0000002c06047223 */ /* 0x004fe2000000003b */
[----:B------:R-:W-:Y:S01]  /*a000*/  FFMA R44, R44, R7, R69 ;  /* 0x000000072c2c7223 */ /* 0x000fe20000000045 */
[-C--:B------:R-:W-:Y:S01]  /*a010*/  FFMA R63, R10, R49.reuse, R63 ;  /* 0x000000310a3f7223 */ /* 0x080fe2000000003f */
[----:B------:R-:W-:Y:S01]  /*a020*/  FFMA R48, R11, R49, R48 ;  /* 0x000000310b307223 */ /* 0x000fe20000000030 */
[----:B------:R-:W-:Y:S01]  /*a030*/  FFMA R65, R18, R27, R65 ;  /* 0x0000001b12417223 */ /* 0x000fe20000000041 */
[----:B------:R-:W-:Y:S01]  /*a040*/  FFMA R14, R27, R19, R26 ;  /* 0x000000131b0e7223 */ /* 0x000fe2000000001a */
[----:B------:R-:W-:Y:S01]  /*a050*/  FFMA R5, R10, R45, R4 ;  /* 0x0000002d0a057223 */ /* 0x000fe20000000004 */
[----:B------:R-:W1:Y:S01]  /*a060*/  LDS.128 R24, [R15+UR8+0x1bd0] ;  /* 0x001bd0080f187984 */ /* 0x000e620008000c00 */
[----:B------:R-:W-:Y:S01]  /*a070*/  FFMA R45, R45, R11, R44 ;  /* 0x0000000b2d2d7223 */ /* 0x000fe2000000002c */
[C---:B------:R-:W-:Y:S01]  /*a080*/  FFMA R63, R12.reuse, R50, R63 ;  /* 0x000000320c3f7223 */ /* 0x040fe2000000003f */
[----:B------:R-:W-:Y:S01]  /*a090*/  FFMA R4, R12, R46, R5 ;  /* 0x0000002e0c047223 */ /* 0x000fe20000000005 */
[----:B------:R-:W-:Y:S01]  /*a0a0*/  LDS.128 R40, [R15+UR8+0x1960] ;  /* 0x001960080f287984 */ /* 0x000fe20008000c00 */
[----:B------:R-:W-:Y:S01]  /*a0b0*/  FFMA R48, R13, R50, R48 ;  /* 0x000000320d307223 */ /* 0x000fe20000000030 */
[----:B------:R-:W-:Y:S01]  /*a0c0*/  FFMA R46, R46, R13, R45 ;  /* 0x0000000d2e2e7223 */ /* 0x000fe2000000002d */
[C---:B------:R-:W-:Y:S01]  /*a0d0*/  FFMA R59, R18.reuse, R47, R4 ;  /* 0x0000002f123b7223 */ /* 0x040fe20000000004 */
[----:B------:R-:W-:Y:S01]  /*a0e0*/  LDS.64 R8, [R2+UR6+0x3c80] ;  /* 0x003c800602087984 */ /* 0x000fe20008000a00 */
[-C--:B------:R-:W-:Y:S01]  /*a0f0*/  FFMA R63, R18, R51.reuse, R63 ;  /* 0x00000033123f7223 */ /* 0x080fe2000000003f */
[----:B------:R-:W-:Y:S01]  /*a100*/  FFMA R51, R19, R51, R48 ;  /* 0x0000003313337223 */ /* 0x000fe20000000030 */
[----:B------:R-:W-:Y:S01]  /*a110*/  FFMA R69, R47, R19, R46 ;  /* 0x000000132f457223 */ /* 0x000fe2000000002e */
[----:B------:R-:W-:Y:S01]  /*a120*/  LDS.64 R48, [R2+UR6+0x3d00] ;  /* 0x003d000602307984 */ /* 0x000fe20008000a00 */
[----:B---3--:R-:W-:Y:S01]  /*a130*/  FFMA R77, R6, R20, R77 ;  /* 0x00000014064d7223 */ /* 0x008fe2000000004d */
[----:B------:R-:W-:-:S02]  /*a140*/  FFMA R20, R20, R7, R55 ;  /* 0x0000000714147223 */ /* 0x000fc40000000037 */
[----:B------:R-:W-:Y:S01]  /*a150*/  LDS.128 R44, [R15+UR8+0x18e0] ;  /* 0x0018e0080f2c7984 */ /* 0x000fe20008000c00 */
[----:B----4-:R-:W-:Y:S01]  /*a160*/  FFMA R4, R6, R32, R3 ;  /* 0x0000002006047223 */ /* 0x010fe20000000003 */
[----:B------:R-:W-:Y:S01]  /*a170*/  FFMA R32, R32, R7, R75 ;  /* 0x0000000720207223 */ /* 0x000fe2000000004b */
[-C--:B------:R-:W-:Y:S01]  /*a180*/  FFMA R77, R10, R21.reuse, R77 ;  /* 0x000000150a4d7223 */ /* 0x080fe2000000004d */
[C---:B------:R-:W-:Y:S01]  /*a190*/  FFMA R20, R11.reuse, R21, R20 ;  /* 0x000000150b147223 */ /* 0x040fe20000000014 */
[----:B-----5:R-:W-:Y:S01]  /*a1a0*/  FFMA R16, R6, R28, R53 ;  /* 0x0000001c06107223 */ /* 0x020fe20000000035 */
[-C--:B------:R-:W-:Y:S01]  /*a1b0*/  FFMA R3, R10, R33.reuse, R4 ;  /* 0x000000210a037223 */ /* 0x080fe20000000004 */
[----:B------:R-:W-:Y:S01]  /*a1c0*/  FFMA R32, R11, R33, R32 ;  /* 0x000000210b207223 */ /* 0x000fe20000000020 */
[-C--:B------:R-:W-:Y:S01]  /*a1d0*/  FFMA R77, R12, R22.reuse, R77 ;  /* 0x000000160c4d7223 */ /* 0x080fe2000000004d */
[----:B------:R-:W-:Y:S01]  /*a1e0*/  FFMA R21, R10, R29, R16 ;  /* 0x0000001d0a157223 */ /* 0x000fe20000000010 */
[C---:B------:R-:W-:Y:S01]  /*a1f0*/  FFMA R22, R13.reuse, R22, R20 ;  /* 0x000000160d167223 */ /* 0x040fe20000000014 */
[CC--:B------:R-:W-:Y:S01]  /*a200*/  FFMA R4, R12.reuse, R34.reuse, R3 ;  /* 0x000000220c047223 */ /* 0x0c0fe20000000003 */
[----:B------:R-:W-:Y:S01]  /*a210*/  FFMA R32, R13, R34, R32 ;  /* 0x000000220d207223 */ /* 0x000fe20000000020 */
[----:B------:R-:W-:Y:S01]  /*a220*/  FFMA R20, R12, R30, R21 ;  /* 0x0000001e0c147223 */ /* 0x000fe20000000015 */
[C---:B------:R-:W-:Y:S01]  /*a230*/  FFMA R77, R18.reuse, R23, R77 ;  /* 0x00000017124d7223 */ /* 0x040fe2000000004d */
[C---:B------:R-:W-:Y:S01]  /*a240*/  FFMA R3, R18.reuse, R35, R4 ;  /* 0x0000002312037223 */ /* 0x040fe20000000004 */
[C---:B------:R-:W-:Y:S01]  /*a250*/  FFMA R55, R19.reuse, R23, R22 ;  /* 0x0000001713377223 */ /* 0x040fe20000000016 */
[----:B------:R-:W-:Y:S01]  /*a260*/  FFMA R53, R18, R31, R20 ;  /* 0x0000001f12357223 */ /* 0x000fe20000000014 */
[----:B------:R-:W-:Y:S01]  /*a270*/  FFMA R71, R19, R35, R32 ;  /* 0x0000002313477223 */ /* 0x000fe20000000020 */
[----:B------:R-:W2:Y:S01]  /*a280*/  LDS.64 R4, [R2+UR6+0x3c00] ;  /* 0x003c000602047984 */ /* 0x000ea20008000a00 */
[-C--:B------:R-:W-:Y:S01]  /*a290*/  FFMA R28, R28, R7.reuse, R73 ;  /* 0x000000071c1c7223 */ /* 0x080fe20000000049 */
[----:B------:R-:W-:Y:S01]  /*a2a0*/  FFMA R57, R6, R36, R57 ;  /* 0x0000002406397223 */ /* 0x000fe20000000039 */
[----:B------:R-:W-:Y:S01]  /*a2b0*/  FFMA R36, R36, R7, R67 ;  /* 0x0000000724247223 */ /* 0x000fe20000000043 */
[----:B------:R-:W3:Y:S01]  /*a2c0*/  LDS.128 R20, [R15+UR8+0x19e0] ;  /* 0x0019e0080f147984 */ /* 0x000ee20008000c00 */
[----:B-1----:R-:W-:Y:S01]  /*a2d0*/  FFMA R6, R6, R24, R61 ;  /* 0x0000001806067223 */ /* 0x002fe2000000003d */
[----:B------:R-:W-:Y:S01]  /*a2e0*/  FFMA R28, R11, R29, R28 ;  /* 0x0000001d0b1c7223 */ /* 0x000fe2000000001c */
[----:B------:R-:W-:Y:S01]  /*a2f0*/  FFMA R24, R24, R7, R79 ;  /* 0x0000000718187223 */ /* 0x000fe2000000004f */
[----:B------:R-:W1:Y:S01]  /*a300*/  LDS.128 R32, [R15+UR8+0x1860] ;  /* 0x001860080f207984 */ /* 0x000e620008000c00 */
[C---:B------:R-:W-:Y:S01]  /*a310*/  FFMA R57, R10.reuse, R37, R57 ;  /* 0x000000250a397223 */ /* 0x040fe20000000039 */
[----:B------:R-:W-:Y:S01]  /*a320*/  FFMA R28, R13, R30, R28 ;  /* 0x0000001e0d1c7223 */ /* 0x000fe2000000001c */
[-C--:B------:R-:W-:Y:S01]  /*a330*/  FFMA R24, R11, R25.reuse, R24 ;  /* 0x000000190b187223 */ /* 0x080fe20000000018 */
[----:B------:R-:W4:Y:S01]  /*a340*/  LDS.64 R16, [R2+UR6+0x3d80] ;  /* 0x003d800602107984 */ /* 0x000f220008000a00 */
[----:B------:R-:W-:Y:S01]  /*a350*/  FFMA R7, R10, R25, R6 ;  /* 0x000000190a077223 */ /* 0x000fe20000000006 */
[C---:B------:R-:W-:Y:S01]  /*a360*/  FFMA R57, R12.reuse, R38, R57 ;  /* 0x000000260c397223 */ /* 0x040fe20000000039 */
[-C--:B------:R-:W-:Y:S01]  /*a370*/  FFMA R24, R13, R26.reuse, R24 ;  /* 0x0000001a0d187223 */ /* 0x080fe20000000018 */
[C---:B------:R-:W-:Y:S01]  /*a380*/  FFMA R73, R19.reuse, R31, R28 ;  /* 0x0000001f13497223 */ /* 0x040fe2000000001c */
[----:B------:R-:W-:Y:S01]  /*a390*/  FFMA R12, R12, R26, R7 ;  /* 0x0000001a0c0c7223 */ /* 0x000fe20000000007 */
[----:B------:R-:W5:Y:S01]  /*a3a0*/  LDS.128 R28, [R15+UR8+0x1b60] ;  /* 0x001b60080f1c7984 */ /* 0x000f620008000c00 */
[----:B------:R-:W-:Y:S01]  /*a3b0*/  FFMA R75, R19, R27, R24 ;  /* 0x0000001b134b7223 */ /* 0x000fe20000000018 */
[----:B------:R-:W-:Y:S01]  /*a3c0*/  FFMA R36, R11, R37, R36 ;  /* 0x000000250b247223 */ /* 0x000fe20000000024 */
[C---:B------:R-:W-:Y:S01]  /*a3d0*/  FFMA R61, R18.reuse, R27, R12 ;  /* 0x0000001b123d7223 */ /* 0x040fe2000000000c */
[----:B------:R-:W-:Y:S01]  /*a3e0*/  FFMA R57, R18, R39, R57 ;  /* 0x0000002712397223 */ /* 0x000fe20000000039 */
[----:B------:R-:W5:Y:S01]  /*a3f0*/  LDS.128 R24, [R15+UR8+0x1a60] ;  /* 0x001a60080f187984 */ /* 0x000f620008000c00 */
[----:B------:R-:W-:-:S03]  /*a400*/  FFMA R36, R13, R38, R36 ;  /* 0x000000260d247223 */ /* 0x000fc60000000024 */
[----:B------:R-:W-:Y:S01]  /*a410*/  LDS.64 R10, [R2+UR6+0x3e80] ;  /* 0x003e8006020a7984 */ /* 0x000fe20008000a00 */
[----:B------:R-:W-:-:S03]  /*a420*/  FFMA R67, R19, R39, R36 ;  /* 0x0000002713437223 */ /* 0x000fc60000000024 */
[----:B------:R-:W5:Y:S04]  /*a430*/  LDS.128 R36, [R15+UR8+0x1ae0] ;  /* 0x001ae0080f247984 */ /* 0x000f680008000c00 */
[----:B------:R-:W-:Y:S01]  /*a440*/  LDS.64 R12, [R2+UR6+0x3f00] ;  /* 0x003f0006020c7984 */ /* 0x000fe20008000a00 */
[----:B--2---:R-:W-:Y:S01]  /*a450*/  FFMA R6, R4, R40, R59 ;  /* 0x0000002804067223 */ /* 0x004fe2000000003b */
[-C--:B------:R-:W-:Y:S01]  /*a460*/  FFMA R40, R40, R5.reuse, R69 ;  /* 0x0000000528287223 */ /* 0x080fe20000000045 */
[----:B------:R-:W-:Y:S01]  /*a470*/  FFMA R63, R4, R44, R63 ;  /* 0x0000002c043f7223 */ /* 0x000fe2000000003f */
[-C--:B------:R-:W-:Y:S01]  /*a480*/  FFMA R44, R44, R5.reuse, R51 ;  /* 0x000000052c2c7223 */ /* 0x080fe20000000033 */
[----:B---3--:R-:W-:Y:S01]  /*a490*/  FFMA R3, R4, R20, R3 ;  /* 0x0000001404037223 */ /* 0x008fe20000000003 */
[----:B------:R-:W-:Y:S01]  /*a4a0*/  FFMA R20, R20, R5, R71 ;  /* 0x0000000514147223 */ /* 0x000fe20000000047 */
[----:B------:R-:W-:Y:S01]  /*a4b0*/  FFMA R7, R8, R41, R6 ;  /* 0x0000002908077223 */ /* 0x000fe20000000006 */
[----:B------:R-:W-:Y:S01]  /*a4c0*/  FFMA R41, R41, R9, R40 ;  /* 0x0000000929297223 */ /* 0x000fe20000000028 */
[C---:B-1----:R-:W-:Y:S01]  /*a4d0*/  FFMA R65, R32.reuse, R4, R65 ;  /* 0x0000000420417223 */ /* 0x042fe20000000041 */
[----:B------:R-:W-:Y:S01]  /*a4e0*/  FFMA R14, R32, R5, R14 ;  /* 0x00000005200e7223 */ /* 0x000fe2000000000e */
[-C--:B------:R-:W-:Y:S01]  /*a4f0*/  FFMA R20, R9, R21.reuse, R20 ;  /* 0x0000001509147223 */ /* 0x080fe20000000014 */
[C---:B------:R-:W-:Y:S01]  /*a500*/  FFMA R3, R8.reuse, R21, R3 ;  /* 0x0000001508037223 */ /* 0x040fe20000000003 */
[----:B------:R-:W-:Y:S01]  /*a510*/  FFMA R65, R8, R33, R65 ;  /* 0x0000002108417223 */ /* 0x000fe20000000041 */
[----:B------:R-:W-:Y:S01]  /*a520*/  FFMA R33, R33, R9, R14 ;  /* 0x0000000921217223 */ /* 0x000fe2000000000e */
[C---:B------:R-:W-:Y:S01]  /*a530*/  FFMA R7, R48.reuse, R42, R7 ;  /* 0x0000002a30077223 */ /* 0x040fe20000000007 */
[----:B------:R-:W-:Y:S01]  /*a540*/  FFMA R20, R49, R22, R20 ;  /* 0x0000001631147223 */ /* 0x000fe20000000014 */
[----:B------:R-:W-:Y:S01]  /*a550*/  FFMA R65, R48, R34, R65 ;  /* 0x0000002230417223 */ /* 0x000fe20000000041 */
[-C--:B------:R-:W-:Y:S01]  /*a560*/  FFMA R34, R34, R49.reuse, R33 ;  /* 0x0000003122227223 */ /* 0x080fe20000000021 */
[----:B------:R-:W-:Y:S01]  /*a570*/  FFMA R3, R48, R22, R3 ;  /* 0x0000001630037223 */ /* 0x000fe20000000003 */
[----:B------:R-:W-:Y:S01]  /*a580*/  FFMA R42, R42, R49, R41 ;  /* 0x000000312a2a7223 */ /* 0x000fe20000000029 */
[C---:B----4-:R-:W-:Y:S01]  /*a590*/  FFMA R51, R16.reuse, R43, R7 ;  /* 0x0000002b10337223 */ /* 0x050fe20000000007 */
[-C--:B------:R-:W-:Y:S01]  /*a5a0*/  FFMA R79, R17, R23.reuse, R20 ;  /* 0x00000017114f7223 */ /* 0x080fe20000000014 */
[C---:B------:R-:W-:Y:S01]  /*a5b0*/  FFMA R69, R16.reuse, R23, R3 ;  /* 0x0000001710457223 */ /* 0x040fe20000000003 */
[----:B------:R-:W-:Y:S01]  /*a5c0*/  FFMA R65, R16, R35, R65 ;  /* 0x0000002310417223 */ /* 0x000fe20000000041 */
[-C--:B------:R-:W-:Y:S01]  /*a5d0*/  FFMA R14, R35, R17.reuse, R34 ;  /* 0x00000011230e7223 */ /* 0x080fe20000000022 */
[----:B------:R-:W-:Y:S01]  /*a5e0*/  LDS.64 R6, [R2+UR6+0x3e00] ;  /* 0x003e000602067984 */ /* 0x000fe20008000a00 */
[----:B------:R-:W-:Y:S01]  /*a5f0*/  FFMA R59, R43, R17, R42 ;  /* 0x000000112b3b7223 */ /* 0x000fe2000000002a */
[C---:B-----5:R-:W-:Y:S01]  /*a600*/  FFMA R18, R4.reuse, R28, R53 ;  /* 0x0000001c04127223 */ /* 0x060fe20000000035 */
[----:B------:R-:W-:Y:S01]  /*a610*/  FFMA R77, R4, R24, R77 ;  /* 0x00000018044d7223 */ /* 0x000fe2000000004d */
[----:B------:R-:W1:Y:S01]  /*a620*/  LDS.128 R20, [R15+UR8+0x1970] ;  /* 0x001970080f147984 */ /* 0x000e620008000c00 */
[----:B------:R-:W-:Y:S01]  /*a630*/  FFMA R24, R24, R5, R55 ;  /* 0x0000000518187223 */ /* 0x000fe20000000037 */
[C---:B------:R-:W-:Y:S01]  /*a640*/  FFMA R3, R8.reuse, R29, R18 ;  /* 0x0000001d08037223 */ /* 0x040fe20000000012 */
[-C--:B------:R-:W-:Y:S01]  /*a650*/  FFMA R77, R8, R25.reuse, R77 ;  /* 0x00000019084d7223 */ /* 0x080fe2000000004d */
[----:B------:R-:W2:Y:S01]  /*a660*/  LDS.128 R32, [R15+UR8+0x1be0] ;  /* 0x001be0080f207984 */ /* 0x000ea20008000c00 */
[----:B------:R-:W-:Y:S01]  /*a670*/  FFMA R24, R9, R25, R24 ;  /* 0x0000001909187223 */ /* 0x000fe20000000018 */
[----:B------:R-:W-:Y:S01]  /*a680*/  FFMA R57, R4, R36, R57 ;  /* 0x0000002404397223 */ /* 0x000fe20000000039 */
[CC--:B------:R-:W-:Y:S01]  /*a690*/  FFMA R77, R48.reuse, R26.reuse, R77 ;  /* 0x0000001a304d7223 */ /* 0x0c0fe2000000004d */
[----:B------:R-:W3:Y:S01]  /*a6a0*/  LDS.128 R40, [R15+UR8+0x1870] ;  /* 0x001870080f287984 */ /* 0x000ee20008000c00 */
[----:B------:R-:W-:Y:S01]  /*a6b0*/  FFMA R26, R49, R26, R24 ;  /* 0x0000001a311a7223 */ /* 0x000fe20000000018 */
[----:B------:R-:W-:Y:S01]  /*a6c0*/  FFMA R24, R48, R30, R3 ;  /* 0x0000001e30187223 */ /* 0x000fe20000000003 */
[-C--:B------:R-:W-:Y:S01]  /*a6d0*/  FFMA R28, R28, R5.reuse, R73 ;  /* 0x000000051c1c7223 */ /* 0x080fe20000000049 */
[----:B------:R4:W5:Y:S01]  /*a6e0*/  LDS.64 R18, [R2+UR6+0x3f80] ;  /* 0x003f800602127984 */ /* 0x0009620008000a00 */
[----:B------:R-:W-:Y:S01]  /*a6f0*/  FFMA R36, R36, R5, R67 ;  /* 0x0000000524247223 */ /* 0x000fe20000000043 */
[C---:B------:R-:W-:Y:S01]  /*a700*/  FFMA R44, R9.reuse, R45, R44 ;  /* 0x0000002d092c7223 */ /* 0x040fe2000000002c */
[C---:B------:R-:W-:Y:S01]  /*a710*/  FFMA R28, R9.reuse, R29, R28 ;  /* 0x0000001d091c7223 */ /* 0x040fe2000000001c */
[C---:B------:R-:W-:Y:S01]  /*a720*/  FFMA R63, R8.reuse, R45, R63 ;  /* 0x0000002d083f7223 */ /* 0x040fe2000000003f */
[-C--:B------:R-:W-:Y:S01]  /*a730*/  FFMA R36, R9, R37.reuse, R36 ;  /* 0x0000002509247223 */ /* 0x080fe20000000024 */
[----:B------:R-:W-:Y:S01]  /*a740*/  FFMA R57, R8, R37, R57 ;  /* 0x0000002508397223 */ /* 0x000fe20000000039 */
[C---:B------:R-:W-:Y:S01]  /*a750*/  FFMA R44, R49.reuse, R46, R44 ;  /* 0x0000002e312c7223 */ /* 0x040fe2000000002c */
[----:B----4-:R-:W4:Y:S01]  /*a760*/  LDC.64 R2, c[0x0][0x390] ;  /* 0x0000e400ff027b82 */ /* 0x010f220000000a00 */
[C---:B------:R-:W-:Y:S01]  /*a770*/  FFMA R28, R49.reuse, R30, R28 ;  /* 0x0000001e311c7223 */ /* 0x040fe2000000001c */
[----:B------:R-:W-:Y:S01]  /*a780*/  FFMA R36, R49, R38, R36 ;  /* 0x0000002631247223 */ /* 0x000fe20000000024 */
[C---:B------:R-:W-:Y:S01]  /*a790*/  FFMA R63, R48.reuse, R46, R63 ;  /* 0x0000002e303f7223 */ /* 0x040fe2000000003f */
[----:B------:R-:W-:Y:S01]  /*a7a0*/  FFMA R57, R48, R38, R57 ;  /* 0x0000002630397223 */ /* 0x000fe20000000039 */
[C---:B------:R-:W-:Y:S01]  /*a7b0*/  FFMA R71, R17.reuse, R47, R44 ;  /* 0x0000002f11477223 */ /* 0x040fe2000000002c */
[C---:B------:R-:W-:Y:S01]  /*a7c0*/  FFMA R77, R16.reuse, R27, R77 ;  /* 0x0000001b104d7223 */ /* 0x040fe2000000004d */
[C---:B------:R-:W-:Y:S01]  /*a7d0*/  FFMA R63, R16.reuse, R47, R63 ;  /* 0x0000002f103f7223 */ /* 0x040fe2000000003f */
[C---:B------:R-:W-:Y:S01]  /*a7e0*/  FFMA R55, R17.reuse, R27, R26 ;  /* 0x0000001b11377223 */ /* 0x040fe2000000001a */
[CC--:B------:R-:W-:Y:S01]  /*a7f0*/  FFMA R53, R16.reuse, R31.reuse, R24 ;  /* 0x0000001f10357223 */ /* 0x0c0fe20000000018 */
[----:B------:R-:W-:Y:S01]  /*a800*/  FFMA R73, R17, R31, R28 ;  /* 0x0000001f11497223 */ /* 0x000fe2000000001c */
[----:B------:R-:W-:Y:S01]  /*a810*/  FFMA R57, R16, R39, R57 ;  /* 0x0000002710397223 */ /* 0x000fe20000000039 */
[----:B------:R-:W5:Y:S04]  /*a820*/  LDS.128 R24, [R15+UR8+0x18f0] ;  /* 0x0018f0080f187984 */ /* 0x000f680008000c00 */
[----:B------:R-:W5:Y:S01]  /*a830*/  LDS.128 R28, [R15+UR8+0x19f0] ;  /* 0x0019f0080f1c7984 */ /* 0x000f620008000c00 */
[----:B-1----:R-:W-:Y:S01]  /*a840*/  FFMA R51, R6, R20, R51 ;  /* 0x0000001406337223 */ /* 0x002fe20000000033 */
[----:B------:R-:W-:-:S02]  /*a850*/  FFMA R20, R20, R7, R59 ;  /* 0x0000000714147223 */ /* 0x000fc4000000003b */
[----:B------:R-:W1:Y:S01]  /*a860*/  LDS.128 R44, [R15+UR8+0x1b70] ;  /* 0x001b70080f2c7984 */ /* 0x000e620008000c00 */
[----:B--2---:R-:W-:Y:S01]  /*a870*/  FFMA R61, R4, R32, R61 ;  /* 0x00000020043d7223 */ /* 0x004fe2000000003d */
[----:B------:R-:W-:Y:S01]  /*a880*/  FFMA R32, R32, R5, R75 ;  /* 0x0000000520207223 */ /* 0x000fe2000000004b */
[----:B------:R-:W-:Y:S01]  /*a890*/  FFMA R51, R10, R21, R51 ;  /* 0x000000150a337223 */ /* 0x000fe20000000033 */
[----:B------:R-:W-:Y:S01]  /*a8a0*/  FFMA R21, R21, R11, R20 ;  /* 0x0000000b15157223 */ /* 0x000fe20000000014 */
[C---:B---3--:R-:W-:Y:S01]  /*a8b0*/  FFMA R65, R40.reuse, R6, R65 ;  /* 0x0000000628417223 */ /* 0x048fe20000000041 */
[----:B------:R-:W-:Y:S01]  /*a8c0*/  FFMA R14, R40, R7, R14 ;  /* 0x00000007280e7223 */ /* 0x000fe2000000000e */
[-C--:B------:R-:W-:Y:S01]  /*a8d0*/  FFMA R32, R9, R33.reuse, R32 ;  /* 0x0000002109207223 */ /* 0x080fe20000000020 */
[----:B------:R-:W-:Y:S01]  /*a8e0*/  FFMA R61, R8, R33, R61 ;  /* 0x00000021083d7223 */ /* 0x000fe2000000003d */
[----:B----4-:R-:W-:-:S04]  /*a8f0*/  IMAD.WIDE.U32 R2, R0, 0x4, R2 ;  /* 0x0000000400027825 */ /* 0x010fc800078e0002 */
[----:B------:R-:W-:Y:S01]  /*a900*/  FFMA R65, R10, R41, R65 ;  /* 0x000000290a417223 */ /* 0x000fe20000000041 */
[----:B------:R-:W-:Y:S01]  /*a910*/  FFMA R0, R12, R22, R51 ;  /* 0x000000160c007223 */ /* 0x000fe20000000033 */
[----:B------:R-:W-:Y:S01]  /*a920*/  FFMA R41, R41, R11, R14 ;  /* 0x0000000b29297223 */ /* 0x000fe2000000000e */
[-C--:B------:R-:W-:Y:S01]  /*a930*/  FFMA R22, R22, R13.reuse, R21 ;  /* 0x0000000d16167223 */ /* 0x080fe20000000015 */
[-C--:B------:R-:W-:Y:S01]  /*a940*/  FFMA R32, R49, R34.reuse, R32 ;  /* 0x0000002231207223 */ /* 0x080fe20000000020 */
[----:B------:R-:W-:Y:S01]  /*a950*/  FFMA R48, R48, R34, R61 ;  /* 0x0000002230307223 */ /* 0x000fe2000000003d */
[----:B------:R-:W-:Y:S01]  /*a960*/  FFMA R65, R12, R42, R65 ;  /* 0x0000002a0c417223 */ /* 0x000fe20000000041 */
[----:B------:R-:W-:Y:S01]  /*a970*/  FFMA R42, R42, R13, R41 ;  /* 0x0000000d2a2a7223 */ /* 0x000fe20000000029 */
[----:B------:R-:W-:Y:S01]  /*a980*/  FFMA R9, R17, R39, R36 ;  /* 0x0000002711097223 */ /* 0x000fe20000000024 */
[----:B-----5:R-:W-:Y:S01]  /*a990*/  FFMA R41, R18, R23, R0 ;  /* 0x0000001712297223 */ /* 0x020fe20000000000 */
[----:B------:R-:W-:Y:S01]  /*a9a0*/  FFMA R49, R23, R19, R22 ;  /* 0x0000001317317223 */ /* 0x000fe20000000016 */
[-C--:B------:R-:W-:Y:S01]  /*a9b0*/  FFMA R5, R16, R35.reuse, R48 ;  /* 0x0000002310057223 */ /* 0x080fe20000000030 */
[----:B------:R-:W2:Y:S01]  /*a9c0*/  LDS.128 R36, [R15+UR8+0x1a70] ;  /* 0x001a70080f247984 */ /* 0x000ea20008000c00 */
[----:B------:R-:W-:Y:S01]  /*a9d0*/  FFMA R17, R17, R35, R32 ;  /* 0x0000002311117223 */ /* 0x000fe20000000020 */
[----:B------:R-:W-:Y:S01]  /*a9e0*/  FFMA R65, R18, R43, R65 ;  /* 0x0000002b12417223 */ /* 0x000fe20000000041 */
[----:B------:R-:W-:Y:S01]  /*a9f0*/  FFMA R43, R43, R19, R42 ;  /* 0x000000132b2b7223 */ /* 0x000fe2000000002a */
[----:B------:R-:W3:Y:S01]  /*aa00*/  LDS.128 R20, [R15+UR8+0x1af0] ;  /* 0x001af0080f147984 */ /* 0x000ee20008000c00 */
[----:B------:R-:W-:-:S03]  /*aa10*/  FFMA R63, R6, R24, R63 ;  /* 0x00000018063f7223 */ /* 0x000fc6000000003f */
[----:B------:R4:W5:Y:S01]  /*aa20*/  LDS.128 R32, [R15+UR8+0x1bf0] ;  /* 0x001bf0080f207984 */ /* 0x0009620008000c00 */
[-C--:B------:R-:W-:Y:S01]  /*aa30*/  FFMA R24, R24, R7.reuse, R71 ;  /* 0x0000000718187223 */ /* 0x080fe20000000047 */
[----:B------:R-:W-:Y:S01]  /*aa40*/  FFMA R69, R6, R28, R69 ;  /* 0x0000001c06457223 */ /* 0x000fe20000000045 */
[----:B------:R-:W-:Y:S01]  /*aa50*/  FFMA R28, R28, R7, R79 ;  /* 0x000000071c1c7223 */ /* 0x000fe2000000004f */
[CC--:B------:R-:W-:Y:S01]  /*aa60*/  FFMA R63, R10.reuse, R25.reuse, R63 ;  /* 0x000000190a3f7223 */ /* 0x0c0fe2000000003f */
[C---:B------:R-:W-:Y:S01]  /*aa70*/  FFMA R24, R11.reuse, R25, R24 ;  /* 0x000000190b187223 */ /* 0x040fe20000000018 */
[-C--:B------:R-:W-:Y:S01]  /*aa80*/  FFMA R69, R10, R29.reuse, R69 ;  /* 0x0000001d0a457223 */ /* 0x080fe20000000045 */
[C---:B------:R-:W-:Y:S01]  /*aa90*/  FFMA R28, R11.reuse, R29, R28 ;  /* 0x0000001d0b1c7223 */ /* 0x040fe2000000001c */
[----:B-1----:R-:W-:Y:S01]  /*aaa0*/  FFMA R0, R6, R44, R53 ;  /* 0x0000002c06007223 */ /* 0x002fe20000000035 */
[----:B------:R-:W-:Y:S01]  /*aab0*/  FFMA R44, R44, R7, R73 ;  /* 0x000000072c2c7223 */ /* 0x000fe20000000049 */
[C---:B------:R-:W-:Y:S01]  /*aac0*/  FFMA R63, R12.reuse, R26, R63 ;  /* 0x0000001a0c3f7223 */ /* 0x040fe2000000003f */
[----:B------:R-:W-:Y:S01]  /*aad0*/  FFMA R69, R12, R30, R69 ;  /* 0x0000001e0c457223 */ /* 0x000fe20000000045 */
[-C--:B----4-:R-:W-:Y:S01]  /*aae0*/  FFMA R15, R10, R45.reuse, R0 ;  /* 0x0000002d0a0f7223 */ /* 0x090fe20000000000 */
[----:B------:R-:W-:Y:S01]  /*aaf0*/  FFMA R44, R11, R45, R44 ;  /* 0x0000002d0b2c7223 */ /* 0x000fe2000000002c */
[C---:B------:R-:W-:Y:S01]  /*ab00*/  FFMA R24, R13.reuse, R26, R24 ;  /* 0x0000001a0d187223 */ /* 0x040fe20000000018 */
[C---:B------:R-:W-:Y:S01]  /*ab10*/  FFMA R28, R13.reuse, R30, R28 ;  /* 0x0000001e0d1c7223 */ /* 0x040fe2000000001c */
[-C--:B------:R-:W-:Y:S01]  /*ab20*/  FFMA R0, R12, R46.reuse, R15 ;  /* 0x0000002e0c007223 */ /* 0x080fe2000000000f */
[----:B------:R-:W-:Y:S01]  /*ab30*/  FFMA R44, R13, R46, R44 ;  /* 0x0000002e0d2c7223 */ /* 0x000fe2000000002c */
[C---:B------:R-:W-:Y:S01]  /*ab40*/  FFMA R63, R18.reuse, R27, R63 ;  /* 0x0000001b123f7223 */ /* 0x040fe2000000003f */
[C---:B------:R-:W-:Y:S01]  /*ab50*/  FFMA R69, R18.reuse, R31, R69 ;  /* 0x0000001f12457223 */ /* 0x040fe20000000045 */
[----:B------:R-:W-:Y:S01]  /*ab60*/  FFMA R15, R18, R47, R0 ;  /* 0x0000002f120f7223 */ /* 0x000fe20000000000 */
[C---:B------:R-:W-:Y:S01]  /*ab70*/  FFMA R27, R19.reuse, R27, R24 ;  /* 0x0000001b131b7223 */ /* 0x040fe20000000018 */
[C---:B------:R-:W-:Y:S01]  /*ab80*/  FFMA R31, R19.reuse, R31, R28 ;  /* 0x0000001f131f7223 */ /* 0x040fe2000000001c */
[----:B------:R-:W-:Y:S01]  /*ab90*/  FFMA R47, R19, R47, R44 ;  /* 0x0000002f132f7223 */ /* 0x000fe2000000002c */
[----:B------:R-:W-:Y:S04]  /*aba0*/  STG.E desc[UR4][R2.64], R65 ;  /* 0x0000004102007986 */ /* 0x000fe8000c101904 */
[----:B------:R-:W-:Y:S01]  /*abb0*/  STG.E desc[UR4][R2.64+0x4], R43 ;  /* 0x0000042b02007986 */ /* 0x000fe2000c101904 */
[----:B--2---:R-:W-:Y:S01]  /*abc0*/  FFMA R77, R6, R36, R77 ;  /* 0x00000024064d7223 */ /* 0x004fe2000000004d */
[----:B------:R-:W-:-:S02]  /*abd0*/  FFMA R36, R36, R7, R55 ;  /* 0x0000000724247223 */ /* 0x000fc40000000037 */
[----:B------:R-:W-:Y:S01]  /*abe0*/  STG.E desc[UR4][R2.64+0x400], R41 ;  /* 0x0004002902007986 */ /* 0x000fe2000c101904 */
[----:B---3--:R-:W-:Y:S01]  /*abf0*/  FFMA R57, R6, R20, R57 ;  /* 0x0000001406397223 */ /* 0x008fe20000000039 */
[----:B------:R-:W-:Y:S01]  /*ac00*/  FFMA R20, R20, R7, R9 ;  /* 0x0000000714147223 */ /* 0x000fe20000000009 */
[-C--:B------:R-:W-:Y:S01]  /*ac10*/  FFMA R77, R10, R37.reuse, R77 ;  /* 0x000000250a4d7223 */ /* 0x080fe2000000004d */
[C---:B------:R-:W-:Y:S01]  /*ac20*/  FFMA R36, R11.reuse, R37, R36 ;  /* 0x000000250b247223 */ /* 0x040fe20000000024 */
[----:B-----5:R-:W-:Y:S01]  /*ac30*/  FFMA R6, R6, R32, R5 ;  /* 0x0000002006067223 */ /* 0x020fe20000000005 */
        /* <DEDUP_REMOVED lines=17> */
[----:B------:R-:W-:Y:S04]  /*ad50*/  STG.E desc[UR4][R2.64+0x404], R49 ;  /* 0x0004043102007986 */ /* 0x000fe8000c101904 */
        /* <DEDUP_REMOVED lines=11> */
[----:B------:R-:W-:Y:S01]  /*ae10*/  STG.E desc[UR4][R2.64+0x3e04], R19 ;  /* 0x003e041302007986 */ /* 0x000fe2000c101904 */
[----:B------:R-:W-:Y:S05]  /*ae20*/  EXIT ;  /* 0x000000000000794d */ /* 0x000fea0003800000 */
.L_x_1:
[----:B------:R-:W-:-:S00]  /*ae30*/  BRA `(.L_x_1) ;  /* 0xfffffffc00fc7947 */ /* 0x000fc0000383ffff */
[----:B------:R-:W-:-:S00]  /*ae40*/  NOP ;  /* 0x0000000000007918 */ /* 0x000fc00000000000 */
        /* <DEDUP_REMOVED lines=11> */
.L_x_2:


//--------------------- .nv.shared.main_kernel0   --------------------------
	.section	.nv.shared.main_kernel0,"aw",@nobits
	.sectionflags	@""
	.align	4
.nv.shared.main_kernel0:
	.zero		25600


//--------------------- .nv.shared.reserved.0     --------------------------
	.section	.nv.shared.reserved.0,"aw",@nobits
	.weak		__nv_reservedSMEM_offset_0_alias
	.size		__nv_reservedSMEM_offset_0_alias, 0, 64
	.other		__nv_reservedSMEM_offset_0_alias,@"STO_CUDA_RESERVED_SHARED STV_DEFAULT"
__nv_reservedSMEM_offset_0_alias:
	.zero		0
	.zero		64


//--------------------- .nv.constant0.main_kernel0 --------------------------
	.section	.nv.constant0.main_kernel0,"a",@progbits
	.sectionflags	@""
	.align	4
.nv.constant0.main_kernel0:
	.zero		920


//--------------------- SYMBOLS --------------------------

	.type		.nv.reservedSmem.offset0,@object
	.size		.nv.reservedSmem.offset0,0x4
	.type		.nv.reservedSmem.cap,@object
	.size		.nv.reservedSmem.cap,0x4
